//
// Generated by NVIDIA NVVM Compiler
//
// Compiler Build ID: CL-36424714
// Cuda compilation tools, release 13.0, V13.0.88
// Based on NVVM 20.0.0
//

.version 9.0
.target sm_100
.address_size 64

	// .globl	_Z30executeFirstLayer_CONV3D_partAPdS_S_S_S_S_S_

.visible .entry _Z30executeFirstLayer_CONV3D_partAPdS_S_S_S_S_S_(
	.param .u64 .ptr .align 1 _Z30executeFirstLayer_CONV3D_partAPdS_S_S_S_S_S__param_0,
	.param .u64 .ptr .align 1 _Z30executeFirstLayer_CONV3D_partAPdS_S_S_S_S_S__param_1,
	.param .u64 .ptr .align 1 _Z30executeFirstLayer_CONV3D_partAPdS_S_S_S_S_S__param_2,
	.param .u64 .ptr .align 1 _Z30executeFirstLayer_CONV3D_partAPdS_S_S_S_S_S__param_3,
	.param .u64 .ptr .align 1 _Z30executeFirstLayer_CONV3D_partAPdS_S_S_S_S_S__param_4,
	.param .u64 .ptr .align 1 _Z30executeFirstLayer_CONV3D_partAPdS_S_S_S_S_S__param_5,
	.param .u64 .ptr .align 1 _Z30executeFirstLayer_CONV3D_partAPdS_S_S_S_S_S__param_6
)
{
	.reg .pred 	%p<3>;
	.reg .b32 	%r<18>;
	.reg .b64 	%rd<26>;
	.reg .b64 	%fd<100>;

	ld.param.u64 	%rd1, [_Z30executeFirstLayer_CONV3D_partAPdS_S_S_S_S_S__param_0];
	ld.param.u64 	%rd2, [_Z30executeFirstLayer_CONV3D_partAPdS_S_S_S_S_S__param_1];
	ld.param.u64 	%rd3, [_Z30executeFirstLayer_CONV3D_partAPdS_S_S_S_S_S__param_2];
	ld.param.u64 	%rd4, [_Z30executeFirstLayer_CONV3D_partAPdS_S_S_S_S_S__param_3];
	ld.param.u64 	%rd5, [_Z30executeFirstLayer_CONV3D_partAPdS_S_S_S_S_S__param_4];
	ld.param.u64 	%rd6, [_Z30executeFirstLayer_CONV3D_partAPdS_S_S_S_S_S__param_5];
	ld.param.u64 	%rd7, [_Z30executeFirstLayer_CONV3D_partAPdS_S_S_S_S_S__param_6];
	cvta.to.global.u64 	%rd8, %rd2;
	cvta.to.global.u64 	%rd9, %rd1;
	mov.u32 	%r1, %ctaid.x;
	mov.u32 	%r2, %ctaid.y;
	mov.u32 	%r3, %ctaid.z;
	mov.u32 	%r4, %tid.x;
	mov.u32 	%r5, %tid.y;
	mul.lo.s32 	%r6, %r1, 27;
	shl.b32 	%r7, %r3, 6;
	mad.lo.s32 	%r8, %r2, 14400, %r7;
	mad.lo.s32 	%r9, %r4, 450, %r8;
	shl.b32 	%r10, %r5, 1;
	add.s32 	%r11, %r9, %r10;
	mul.wide.u32 	%rd10, %r11, 8;
	add.s64 	%rd11, %rd9, %rd10;
	ld.global.f64 	%fd1, [%rd11];
	mul.wide.u32 	%rd12, %r6, 8;
	add.s64 	%rd13, %rd8, %rd12;
	ld.global.f64 	%fd2, [%rd13];
	ld.global.f64 	%fd3, [%rd11+8];
	ld.global.f64 	%fd4, [%rd13+8];
	mul.f64 	%fd5, %fd3, %fd4;
	fma.rn.f64 	%fd6, %fd1, %fd2, %fd5;
	ld.global.f64 	%fd7, [%rd11+16];
	ld.global.f64 	%fd8, [%rd13+16];
	fma.rn.f64 	%fd9, %fd7, %fd8, %fd6;
	add.f64 	%fd10, %fd9, 0d0000000000000000;
	ld.global.f64 	%fd11, [%rd11+1800];
	ld.global.f64 	%fd12, [%rd13+24];
	ld.global.f64 	%fd13, [%rd11+1808];
	ld.global.f64 	%fd14, [%rd13+32];
	mul.f64 	%fd15, %fd13, %fd14;
	fma.rn.f64 	%fd16, %fd11, %fd12, %fd15;
	ld.global.f64 	%fd17, [%rd11+1816];
	ld.global.f64 	%fd18, [%rd13+40];
	fma.rn.f64 	%fd19, %fd17, %fd18, %fd16;
	add.f64 	%fd20, %fd10, %fd19;
	ld.global.f64 	%fd21, [%rd11+3600];
	ld.global.f64 	%fd22, [%rd13+48];
	ld.global.f64 	%fd23, [%rd11+3608];
	ld.global.f64 	%fd24, [%rd13+56];
	mul.f64 	%fd25, %fd23, %fd24;
	fma.rn.f64 	%fd26, %fd21, %fd22, %fd25;
	ld.global.f64 	%fd27, [%rd11+3616];
	ld.global.f64 	%fd28, [%rd13+64];
	fma.rn.f64 	%fd29, %fd27, %fd28, %fd26;
	add.f64 	%fd30, %fd20, %fd29;
	ld.global.f64 	%fd31, [%rd11+405000];
	ld.global.f64 	%fd32, [%rd13+72];
	ld.global.f64 	%fd33, [%rd11+405008];
	ld.global.f64 	%fd34, [%rd13+80];
	mul.f64 	%fd35, %fd33, %fd34;
	fma.rn.f64 	%fd36, %fd31, %fd32, %fd35;
	ld.global.f64 	%fd37, [%rd11+405016];
	ld.global.f64 	%fd38, [%rd13+88];
	fma.rn.f64 	%fd39, %fd37, %fd38, %fd36;
	add.f64 	%fd40, %fd30, %fd39;
	ld.global.f64 	%fd41, [%rd11+406800];
	ld.global.f64 	%fd42, [%rd13+96];
	ld.global.f64 	%fd43, [%rd11+406808];
	ld.global.f64 	%fd44, [%rd13+104];
	mul.f64 	%fd45, %fd43, %fd44;
	fma.rn.f64 	%fd46, %fd41, %fd42, %fd45;
	ld.global.f64 	%fd47, [%rd11+406816];
	ld.global.f64 	%fd48, [%rd13+112];
	fma.rn.f64 	%fd49, %fd47, %fd48, %fd46;
	add.f64 	%fd50, %fd40, %fd49;
	ld.global.f64 	%fd51, [%rd11+408600];
	ld.global.f64 	%fd52, [%rd13+120];
	ld.global.f64 	%fd53, [%rd11+408608];
	ld.global.f64 	%fd54, [%rd13+128];
	mul.f64 	%fd55, %fd53, %fd54;
	fma.rn.f64 	%fd56, %fd51, %fd52, %fd55;
	ld.global.f64 	%fd57, [%rd11+408616];
	ld.global.f64 	%fd58, [%rd13+136];
	fma.rn.f64 	%fd59, %fd57, %fd58, %fd56;
	add.f64 	%fd60, %fd50, %fd59;
	ld.global.f64 	%fd61, [%rd11+810000];
	ld.global.f64 	%fd62, [%rd13+144];
	ld.global.f64 	%fd63, [%rd11+810008];
	ld.global.f64 	%fd64, [%rd13+152];
	mul.f64 	%fd65, %fd63, %fd64;
	fma.rn.f64 	%fd66, %fd61, %fd62, %fd65;
	ld.global.f64 	%fd67, [%rd11+810016];
	ld.global.f64 	%fd68, [%rd13+160];
	fma.rn.f64 	%fd69, %fd67, %fd68, %fd66;
	add.f64 	%fd70, %fd60, %fd69;
	ld.global.f64 	%fd71, [%rd11+811800];
	ld.global.f64 	%fd72, [%rd13+168];
	ld.global.f64 	%fd73, [%rd11+811808];
	ld.global.f64 	%fd74, [%rd13+176];
	mul.f64 	%fd75, %fd73, %fd74;
	fma.rn.f64 	%fd76, %fd71, %fd72, %fd75;
	ld.global.f64 	%fd77, [%rd11+811816];
	ld.global.f64 	%fd78, [%rd13+184];
	fma.rn.f64 	%fd79, %fd77, %fd78, %fd76;
	add.f64 	%fd80, %fd70, %fd79;
	ld.global.f64 	%fd81, [%rd11+813600];
	ld.global.f64 	%fd82, [%rd13+192];
	ld.global.f64 	%fd83, [%rd11+813608];
	ld.global.f64 	%fd84, [%rd13+200];
	mul.f64 	%fd85, %fd83, %fd84;
	fma.rn.f64 	%fd86, %fd81, %fd82, %fd85;
	ld.global.f64 	%fd87, [%rd11+813616];
	ld.global.f64 	%fd88, [%rd13+208];
	fma.rn.f64 	%fd89, %fd87, %fd88, %fd86;
	add.f64 	%fd90, %fd80, %fd89;
	shl.b32 	%r12, %r3, 5;
	cvta.to.global.u64 	%rd14, %rd4;
	cvta.to.global.u64 	%rd15, %rd5;
	cvta.to.global.u64 	%rd16, %rd6;
	cvta.to.global.u64 	%rd17, %rd7;
	cvta.to.global.u64 	%rd18, %rd3;
	mul.wide.u32 	%rd19, %r1, 8;
	add.s64 	%rd20, %rd14, %rd19;
	ld.global.f64 	%fd91, [%rd20];
	sub.f64 	%fd92, %fd90, %fd91;
	add.s64 	%rd21, %rd15, %rd19;
	ld.global.f64 	%fd93, [%rd21];
	div.rn.f64 	%fd94, %fd92, %fd93;
	add.s64 	%rd22, %rd16, %rd19;
	ld.global.f64 	%fd95, [%rd22];
	add.s64 	%rd23, %rd17, %rd19;
	ld.global.f64 	%fd96, [%rd23];
	fma.rn.f64 	%fd97, %fd94, %fd95, %fd96;
	setp.lt.f64 	%p1, %fd97, 0d0000000000000000;
	selp.f64 	%fd98, 0d0000000000000000, %fd97, %p1;
	setp.gt.f64 	%p2, %fd98, 0d4018000000000000;
	selp.f64 	%fd99, 0d4018000000000000, %fd98, %p2;
	mad.lo.s32 	%r13, %r2, 3648, %r5;
	mad.lo.s32 	%r14, %r1, 12996, %r13;
	add.s32 	%r15, %r14, %r12;
	mad.lo.s32 	%r16, %r4, 114, %r15;
	add.s32 	%r17, %r16, 115;
	mul.wide.s32 	%rd24, %r17, 8;
	add.s64 	%rd25, %rd18, %rd24;
	st.global.f64 	[%rd25], %fd99;
	ret;

}
	// .globl	_Z30executeFirstLayer_CONV3D_partBPdS_S_S_S_S_S_
.visible .entry _Z30executeFirstLayer_CONV3D_partBPdS_S_S_S_S_S_(
	.param .u64 .ptr .align 1 _Z30executeFirstLayer_CONV3D_partBPdS_S_S_S_S_S__param_0,
	.param .u64 .ptr .align 1 _Z30executeFirstLayer_CONV3D_partBPdS_S_S_S_S_S__param_1,
	.param .u64 .ptr .align 1 _Z30executeFirstLayer_CONV3D_partBPdS_S_S_S_S_S__param_2,
	.param .u64 .ptr .align 1 _Z30executeFirstLayer_CONV3D_partBPdS_S_S_S_S_S__param_3,
	.param .u64 .ptr .align 1 _Z30executeFirstLayer_CONV3D_partBPdS_S_S_S_S_S__param_4,
	.param .u64 .ptr .align 1 _Z30executeFirstLayer_CONV3D_partBPdS_S_S_S_S_S__param_5,
	.param .u64 .ptr .align 1 _Z30executeFirstLayer_CONV3D_partBPdS_S_S_S_S_S__param_6
)
{
	.reg .pred 	%p<3>;
	.reg .b32 	%r<18>;
	.reg .b64 	%rd<26>;
	.reg .b64 	%fd<100>;

	ld.param.u64 	%rd1, [_Z30executeFirstLayer_CONV3D_partBPdS_S_S_S_S_S__param_0];
	ld.param.u64 	%rd2, [_Z30executeFirstLayer_CONV3D_partBPdS_S_S_S_S_S__param_1];
	ld.param.u64 	%rd3, [_Z30executeFirstLayer_CONV3D_partBPdS_S_S_S_S_S__param_2];
	ld.param.u64 	%rd4, [_Z30executeFirstLayer_CONV3D_partBPdS_S_S_S_S_S__param_3];
	ld.param.u64 	%rd5, [_Z30executeFirstLayer_CONV3D_partBPdS_S_S_S_S_S__param_4];
	ld.param.u64 	%rd6, [_Z30executeFirstLayer_CONV3D_partBPdS_S_S_S_S_S__param_5];
	ld.param.u64 	%rd7, [_Z30executeFirstLayer_CONV3D_partBPdS_S_S_S_S_S__param_6];
	cvta.to.global.u64 	%rd8, %rd2;
	cvta.to.global.u64 	%rd9, %rd1;
	mov.u32 	%r1, %ctaid.x;
	mov.u32 	%r2, %ctaid.y;
	mov.u32 	%r3, %ctaid.z;
	mov.u32 	%r4, %tid.x;
	mov.u32 	%r5, %tid.y;
	mul.lo.s32 	%r6, %r1, 27;
	shl.b32 	%r7, %r3, 7;
	mad.lo.s32 	%r8, %r2, 14400, %r7;
	mad.lo.s32 	%r9, %r4, 450, %r8;
	shl.b32 	%r10, %r5, 1;
	add.s32 	%r11, %r9, %r10;
	mul.wide.u32 	%rd10, %r11, 8;
	add.s64 	%rd11, %rd9, %rd10;
	ld.global.f64 	%fd1, [%rd11];
	mul.wide.u32 	%rd12, %r6, 8;
	add.s64 	%rd13, %rd8, %rd12;
	ld.global.f64 	%fd2, [%rd13];
	ld.global.f64 	%fd3, [%rd11+8];
	ld.global.f64 	%fd4, [%rd13+8];
	mul.f64 	%fd5, %fd3, %fd4;
	fma.rn.f64 	%fd6, %fd1, %fd2, %fd5;
	ld.global.f64 	%fd7, [%rd11+16];
	ld.global.f64 	%fd8, [%rd13+16];
	fma.rn.f64 	%fd9, %fd7, %fd8, %fd6;
	add.f64 	%fd10, %fd9, 0d0000000000000000;
	ld.global.f64 	%fd11, [%rd11+1800];
	ld.global.f64 	%fd12, [%rd13+24];
	ld.global.f64 	%fd13, [%rd11+1808];
	ld.global.f64 	%fd14, [%rd13+32];
	mul.f64 	%fd15, %fd13, %fd14;
	fma.rn.f64 	%fd16, %fd11, %fd12, %fd15;
	ld.global.f64 	%fd17, [%rd11+1816];
	ld.global.f64 	%fd18, [%rd13+40];
	fma.rn.f64 	%fd19, %fd17, %fd18, %fd16;
	add.f64 	%fd20, %fd10, %fd19;
	ld.global.f64 	%fd21, [%rd11+3600];
	ld.global.f64 	%fd22, [%rd13+48];
	ld.global.f64 	%fd23, [%rd11+3608];
	ld.global.f64 	%fd24, [%rd13+56];
	mul.f64 	%fd25, %fd23, %fd24;
	fma.rn.f64 	%fd26, %fd21, %fd22, %fd25;
	ld.global.f64 	%fd27, [%rd11+3616];
	ld.global.f64 	%fd28, [%rd13+64];
	fma.rn.f64 	%fd29, %fd27, %fd28, %fd26;
	add.f64 	%fd30, %fd20, %fd29;
	ld.global.f64 	%fd31, [%rd11+405000];
	ld.global.f64 	%fd32, [%rd13+72];
	ld.global.f64 	%fd33, [%rd11+405008];
	ld.global.f64 	%fd34, [%rd13+80];
	mul.f64 	%fd35, %fd33, %fd34;
	fma.rn.f64 	%fd36, %fd31, %fd32, %fd35;
	ld.global.f64 	%fd37, [%rd11+405016];
	ld.global.f64 	%fd38, [%rd13+88];
	fma.rn.f64 	%fd39, %fd37, %fd38, %fd36;
	add.f64 	%fd40, %fd30, %fd39;
	ld.global.f64 	%fd41, [%rd11+406800];
	ld.global.f64 	%fd42, [%rd13+96];
	ld.global.f64 	%fd43, [%rd11+406808];
	ld.global.f64 	%fd44, [%rd13+104];
	mul.f64 	%fd45, %fd43, %fd44;
	fma.rn.f64 	%fd46, %fd41, %fd42, %fd45;
	ld.global.f64 	%fd47, [%rd11+406816];
	ld.global.f64 	%fd48, [%rd13+112];
	fma.rn.f64 	%fd49, %fd47, %fd48, %fd46;
	add.f64 	%fd50, %fd40, %fd49;
	ld.global.f64 	%fd51, [%rd11+408600];
	ld.global.f64 	%fd52, [%rd13+120];
	ld.global.f64 	%fd53, [%rd11+408608];
	ld.global.f64 	%fd54, [%rd13+128];
	mul.f64 	%fd55, %fd53, %fd54;
	fma.rn.f64 	%fd56, %fd51, %fd52, %fd55;
	ld.global.f64 	%fd57, [%rd11+408616];
	ld.global.f64 	%fd58, [%rd13+136];
	fma.rn.f64 	%fd59, %fd57, %fd58, %fd56;
	add.f64 	%fd60, %fd50, %fd59;
	ld.global.f64 	%fd61, [%rd11+810000];
	ld.global.f64 	%fd62, [%rd13+144];
	ld.global.f64 	%fd63, [%rd11+810008];
	ld.global.f64 	%fd64, [%rd13+152];
	mul.f64 	%fd65, %fd63, %fd64;
	fma.rn.f64 	%fd66, %fd61, %fd62, %fd65;
	ld.global.f64 	%fd67, [%rd11+810016];
	ld.global.f64 	%fd68, [%rd13+160];
	fma.rn.f64 	%fd69, %fd67, %fd68, %fd66;
	add.f64 	%fd70, %fd60, %fd69;
	ld.global.f64 	%fd71, [%rd11+811800];
	ld.global.f64 	%fd72, [%rd13+168];
	ld.global.f64 	%fd73, [%rd11+811808];
	ld.global.f64 	%fd74, [%rd13+176];
	mul.f64 	%fd75, %fd73, %fd74;
	fma.rn.f64 	%fd76, %fd71, %fd72, %fd75;
	ld.global.f64 	%fd77, [%rd11+811816];
	ld.global.f64 	%fd78, [%rd13+184];
	fma.rn.f64 	%fd79, %fd77, %fd78, %fd76;
	add.f64 	%fd80, %fd70, %fd79;
	ld.global.f64 	%fd81, [%rd11+813600];
	ld.global.f64 	%fd82, [%rd13+192];
	ld.global.f64 	%fd83, [%rd11+813608];
	ld.global.f64 	%fd84, [%rd13+200];
	mul.f64 	%fd85, %fd83, %fd84;
	fma.rn.f64 	%fd86, %fd81, %fd82, %fd85;
	ld.global.f64 	%fd87, [%rd11+813616];
	ld.global.f64 	%fd88, [%rd13+208];
	fma.rn.f64 	%fd89, %fd87, %fd88, %fd86;
	add.f64 	%fd90, %fd80, %fd89;
	shl.b32 	%r12, %r3, 4;
	cvta.to.global.u64 	%rd14, %rd4;
	cvta.to.global.u64 	%rd15, %rd5;
	cvta.to.global.u64 	%rd16, %rd6;
	cvta.to.global.u64 	%rd17, %rd7;
	cvta.to.global.u64 	%rd18, %rd3;
	mul.wide.u32 	%rd19, %r1, 8;
	add.s64 	%rd20, %rd14, %rd19;
	ld.global.f64 	%fd91, [%rd20];
	sub.f64 	%fd92, %fd90, %fd91;
	add.s64 	%rd21, %rd15, %rd19;
	ld.global.f64 	%fd93, [%rd21];
	div.rn.f64 	%fd94, %fd92, %fd93;
	add.s64 	%rd22, %rd16, %rd19;
	ld.global.f64 	%fd95, [%rd22];
	add.s64 	%rd23, %rd17, %rd19;
	ld.global.f64 	%fd96, [%rd23];
	fma.rn.f64 	%fd97, %fd94, %fd95, %fd96;
	setp.lt.f64 	%p1, %fd97, 0d0000000000000000;
	selp.f64 	%fd98, 0d0000000000000000, %fd97, %p1;
	setp.gt.f64 	%p2, %fd98, 0d4018000000000000;
	selp.f64 	%fd99, 0d4018000000000000, %fd98, %p2;
	mad.lo.s32 	%r13, %r2, 3648, %r5;
	mad.lo.s32 	%r14, %r1, 12996, %r13;
	add.s32 	%r15, %r14, %r12;
	mad.lo.s32 	%r16, %r4, 114, %r15;
	add.s32 	%r17, %r16, 7411;
	mul.wide.s32 	%rd24, %r17, 8;
	add.s64 	%rd25, %rd18, %rd24;
	st.global.f64 	[%rd25], %fd99;
	ret;

}
	// .globl	_Z30executeFirstLayer_CONV3D_partCPdS_S_S_S_S_S_
.visible .entry _Z30executeFirstLayer_CONV3D_partCPdS_S_S_S_S_S_(
	.param .u64 .ptr .align 1 _Z30executeFirstLayer_CONV3D_partCPdS_S_S_S_S_S__param_0,
	.param .u64 .ptr .align 1 _Z30executeFirstLayer_CONV3D_partCPdS_S_S_S_S_S__param_1,
	.param .u64 .ptr .align 1 _Z30executeFirstLayer_CONV3D_partCPdS_S_S_S_S_S__param_2,
	.param .u64 .ptr .align 1 _Z30executeFirstLayer_CONV3D_partCPdS_S_S_S_S_S__param_3,
	.param .u64 .ptr .align 1 _Z30executeFirstLayer_CONV3D_partCPdS_S_S_S_S_S__param_4,
	.param .u64 .ptr .align 1 _Z30executeFirstLayer_CONV3D_partCPdS_S_S_S_S_S__param_5,
	.param .u64 .ptr .align 1 _Z30executeFirstLayer_CONV3D_partCPdS_S_S_S_S_S__param_6
)
{
	.reg .pred 	%p<3>;
	.reg .b32 	%r<18>;
	.reg .b64 	%rd<26>;
	.reg .b64 	%fd<100>;

	ld.param.u64 	%rd1, [_Z30executeFirstLayer_CONV3D_partCPdS_S_S_S_S_S__param_0];
	ld.param.u64 	%rd2, [_Z30executeFirstLayer_CONV3D_partCPdS_S_S_S_S_S__param_1];
	ld.param.u64 	%rd3, [_Z30executeFirstLayer_CONV3D_partCPdS_S_S_S_S_S__param_2];
	ld.param.u64 	%rd4, [_Z30executeFirstLayer_CONV3D_partCPdS_S_S_S_S_S__param_3];
	ld.param.u64 	%rd5, [_Z30executeFirstLayer_CONV3D_partCPdS_S_S_S_S_S__param_4];
	ld.param.u64 	%rd6, [_Z30executeFirstLayer_CONV3D_partCPdS_S_S_S_S_S__param_5];
	ld.param.u64 	%rd7, [_Z30executeFirstLayer_CONV3D_partCPdS_S_S_S_S_S__param_6];
	cvta.to.global.u64 	%rd8, %rd2;
	cvta.to.global.u64 	%rd9, %rd1;
	mov.u32 	%r1, %ctaid.x;
	mov.u32 	%r2, %ctaid.y;
	shl.b32 	%r3, %r2, 5;
	mov.u32 	%r4, %tid.x;
	mov.u32 	%r5, %tid.y;
	mul.lo.s32 	%r6, %r1, 27;
	mov.u32 	%r7, %ctaid.z;
	shl.b32 	%r8, %r7, 6;
	shl.b32 	%r9, %r5, 1;
	add.s32 	%r10, %r3, %r8;
	mad.lo.s32 	%r11, %r4, 450, %r10;
	add.s32 	%r12, %r11, %r9;
	mul.wide.u32 	%rd10, %r12, 8;
	add.s64 	%rd11, %rd9, %rd10;
	ld.global.f64 	%fd1, [%rd11+230400];
	mul.wide.u32 	%rd12, %r6, 8;
	add.s64 	%rd13, %rd8, %rd12;
	ld.global.f64 	%fd2, [%rd13];
	ld.global.f64 	%fd3, [%rd11+230408];
	ld.global.f64 	%fd4, [%rd13+8];
	mul.f64 	%fd5, %fd3, %fd4;
	fma.rn.f64 	%fd6, %fd1, %fd2, %fd5;
	ld.global.f64 	%fd7, [%rd11+230416];
	ld.global.f64 	%fd8, [%rd13+16];
	fma.rn.f64 	%fd9, %fd7, %fd8, %fd6;
	add.f64 	%fd10, %fd9, 0d0000000000000000;
	ld.global.f64 	%fd11, [%rd11+232200];
	ld.global.f64 	%fd12, [%rd13+24];
	ld.global.f64 	%fd13, [%rd11+232208];
	ld.global.f64 	%fd14, [%rd13+32];
	mul.f64 	%fd15, %fd13, %fd14;
	fma.rn.f64 	%fd16, %fd11, %fd12, %fd15;
	ld.global.f64 	%fd17, [%rd11+232216];
	ld.global.f64 	%fd18, [%rd13+40];
	fma.rn.f64 	%fd19, %fd17, %fd18, %fd16;
	add.f64 	%fd20, %fd10, %fd19;
	ld.global.f64 	%fd21, [%rd11+234000];
	ld.global.f64 	%fd22, [%rd13+48];
	ld.global.f64 	%fd23, [%rd11+234008];
	ld.global.f64 	%fd24, [%rd13+56];
	mul.f64 	%fd25, %fd23, %fd24;
	fma.rn.f64 	%fd26, %fd21, %fd22, %fd25;
	ld.global.f64 	%fd27, [%rd11+234016];
	ld.global.f64 	%fd28, [%rd13+64];
	fma.rn.f64 	%fd29, %fd27, %fd28, %fd26;
	add.f64 	%fd30, %fd20, %fd29;
	ld.global.f64 	%fd31, [%rd11+635400];
	ld.global.f64 	%fd32, [%rd13+72];
	ld.global.f64 	%fd33, [%rd11+635408];
	ld.global.f64 	%fd34, [%rd13+80];
	mul.f64 	%fd35, %fd33, %fd34;
	fma.rn.f64 	%fd36, %fd31, %fd32, %fd35;
	ld.global.f64 	%fd37, [%rd11+635416];
	ld.global.f64 	%fd38, [%rd13+88];
	fma.rn.f64 	%fd39, %fd37, %fd38, %fd36;
	add.f64 	%fd40, %fd30, %fd39;
	ld.global.f64 	%fd41, [%rd11+637200];
	ld.global.f64 	%fd42, [%rd13+96];
	ld.global.f64 	%fd43, [%rd11+637208];
	ld.global.f64 	%fd44, [%rd13+104];
	mul.f64 	%fd45, %fd43, %fd44;
	fma.rn.f64 	%fd46, %fd41, %fd42, %fd45;
	ld.global.f64 	%fd47, [%rd11+637216];
	ld.global.f64 	%fd48, [%rd13+112];
	fma.rn.f64 	%fd49, %fd47, %fd48, %fd46;
	add.f64 	%fd50, %fd40, %fd49;
	ld.global.f64 	%fd51, [%rd11+639000];
	ld.global.f64 	%fd52, [%rd13+120];
	ld.global.f64 	%fd53, [%rd11+639008];
	ld.global.f64 	%fd54, [%rd13+128];
	mul.f64 	%fd55, %fd53, %fd54;
	fma.rn.f64 	%fd56, %fd51, %fd52, %fd55;
	ld.global.f64 	%fd57, [%rd11+639016];
	ld.global.f64 	%fd58, [%rd13+136];
	fma.rn.f64 	%fd59, %fd57, %fd58, %fd56;
	add.f64 	%fd60, %fd50, %fd59;
	ld.global.f64 	%fd61, [%rd11+1040400];
	ld.global.f64 	%fd62, [%rd13+144];
	ld.global.f64 	%fd63, [%rd11+1040408];
	ld.global.f64 	%fd64, [%rd13+152];
	mul.f64 	%fd65, %fd63, %fd64;
	fma.rn.f64 	%fd66, %fd61, %fd62, %fd65;
	ld.global.f64 	%fd67, [%rd11+1040416];
	ld.global.f64 	%fd68, [%rd13+160];
	fma.rn.f64 	%fd69, %fd67, %fd68, %fd66;
	add.f64 	%fd70, %fd60, %fd69;
	ld.global.f64 	%fd71, [%rd11+1042200];
	ld.global.f64 	%fd72, [%rd13+168];
	ld.global.f64 	%fd73, [%rd11+1042208];
	ld.global.f64 	%fd74, [%rd13+176];
	mul.f64 	%fd75, %fd73, %fd74;
	fma.rn.f64 	%fd76, %fd71, %fd72, %fd75;
	ld.global.f64 	%fd77, [%rd11+1042216];
	ld.global.f64 	%fd78, [%rd13+184];
	fma.rn.f64 	%fd79, %fd77, %fd78, %fd76;
	add.f64 	%fd80, %fd70, %fd79;
	ld.global.f64 	%fd81, [%rd11+1044000];
	ld.global.f64 	%fd82, [%rd13+192];
	ld.global.f64 	%fd83, [%rd11+1044008];
	ld.global.f64 	%fd84, [%rd13+200];
	mul.f64 	%fd85, %fd83, %fd84;
	fma.rn.f64 	%fd86, %fd81, %fd82, %fd85;
	ld.global.f64 	%fd87, [%rd11+1044016];
	ld.global.f64 	%fd88, [%rd13+208];
	fma.rn.f64 	%fd89, %fd87, %fd88, %fd86;
	add.f64 	%fd90, %fd80, %fd89;
	cvta.to.global.u64 	%rd14, %rd4;
	cvta.to.global.u64 	%rd15, %rd5;
	cvta.to.global.u64 	%rd16, %rd6;
	cvta.to.global.u64 	%rd17, %rd7;
	cvta.to.global.u64 	%rd18, %rd3;
	mul.wide.u32 	%rd19, %r1, 8;
	add.s64 	%rd20, %rd14, %rd19;
	ld.global.f64 	%fd91, [%rd20];
	sub.f64 	%fd92, %fd90, %fd91;
	add.s64 	%rd21, %rd15, %rd19;
	ld.global.f64 	%fd93, [%rd21];
	div.rn.f64 	%fd94, %fd92, %fd93;
	add.s64 	%rd22, %rd16, %rd19;
	ld.global.f64 	%fd95, [%rd22];
	add.s64 	%rd23, %rd17, %rd19;
	ld.global.f64 	%fd96, [%rd23];
	fma.rn.f64 	%fd97, %fd94, %fd95, %fd96;
	setp.lt.f64 	%p1, %fd97, 0d0000000000000000;
	selp.f64 	%fd98, 0d0000000000000000, %fd97, %p1;
	setp.gt.f64 	%p2, %fd98, 0d4018000000000000;
	selp.f64 	%fd99, 0d4018000000000000, %fd98, %p2;
	mad.lo.s32 	%r13, %r2, 1824, %r5;
	mad.lo.s32 	%r14, %r1, 12996, %r13;
	add.s32 	%r15, %r14, %r3;
	mad.lo.s32 	%r16, %r4, 114, %r15;
	add.s32 	%r17, %r16, 179;
	mul.wide.s32 	%rd24, %r17, 8;
	add.s64 	%rd25, %rd18, %rd24;
	st.global.f64 	[%rd25], %fd99;
	ret;

}
	// .globl	_Z30executeFirstLayer_CONV3D_partDPdS_S_S_S_S_S_
.visible .entry _Z30executeFirstLayer_CONV3D_partDPdS_S_S_S_S_S_(
	.param .u64 .ptr .align 1 _Z30executeFirstLayer_CONV3D_partDPdS_S_S_S_S_S__param_0,
	.param .u64 .ptr .align 1 _Z30executeFirstLayer_CONV3D_partDPdS_S_S_S_S_S__param_1,
	.param .u64 .ptr .align 1 _Z30executeFirstLayer_CONV3D_partDPdS_S_S_S_S_S__param_2,
	.param .u64 .ptr .align 1 _Z30executeFirstLayer_CONV3D_partDPdS_S_S_S_S_S__param_3,
	.param .u64 .ptr .align 1 _Z30executeFirstLayer_CONV3D_partDPdS_S_S_S_S_S__param_4,
	.param .u64 .ptr .align 1 _Z30executeFirstLayer_CONV3D_partDPdS_S_S_S_S_S__param_5,
	.param .u64 .ptr .align 1 _Z30executeFirstLayer_CONV3D_partDPdS_S_S_S_S_S__param_6
)
{
	.reg .pred 	%p<3>;
	.reg .b32 	%r<18>;
	.reg .b64 	%rd<26>;
	.reg .b64 	%fd<100>;

	ld.param.u64 	%rd1, [_Z30executeFirstLayer_CONV3D_partDPdS_S_S_S_S_S__param_0];
	ld.param.u64 	%rd2, [_Z30executeFirstLayer_CONV3D_partDPdS_S_S_S_S_S__param_1];
	ld.param.u64 	%rd3, [_Z30executeFirstLayer_CONV3D_partDPdS_S_S_S_S_S__param_2];
	ld.param.u64 	%rd4, [_Z30executeFirstLayer_CONV3D_partDPdS_S_S_S_S_S__param_3];
	ld.param.u64 	%rd5, [_Z30executeFirstLayer_CONV3D_partDPdS_S_S_S_S_S__param_4];
	ld.param.u64 	%rd6, [_Z30executeFirstLayer_CONV3D_partDPdS_S_S_S_S_S__param_5];
	ld.param.u64 	%rd7, [_Z30executeFirstLayer_CONV3D_partDPdS_S_S_S_S_S__param_6];
	cvta.to.global.u64 	%rd8, %rd2;
	cvta.to.global.u64 	%rd9, %rd1;
	mov.u32 	%r1, %ctaid.x;
	mov.u32 	%r2, %ctaid.y;
	mov.u32 	%r3, %ctaid.z;
	mov.u32 	%r4, %tid.x;
	mov.u32 	%r5, %tid.y;
	mul.lo.s32 	%r6, %r1, 27;
	add.s32 	%r7, %r2, %r3;
	shl.b32 	%r8, %r7, 5;
	shl.b32 	%r9, %r5, 1;
	mad.lo.s32 	%r10, %r4, 450, %r9;
	add.s32 	%r11, %r10, %r8;
	mul.wide.u32 	%rd10, %r11, 8;
	add.s64 	%rd11, %rd9, %rd10;
	ld.global.f64 	%fd1, [%rd11+14745600];
	mul.wide.u32 	%rd12, %r6, 8;
	add.s64 	%rd13, %rd8, %rd12;
	ld.global.f64 	%fd2, [%rd13];
	ld.global.f64 	%fd3, [%rd11+14745608];
	ld.global.f64 	%fd4, [%rd13+8];
	mul.f64 	%fd5, %fd3, %fd4;
	fma.rn.f64 	%fd6, %fd1, %fd2, %fd5;
	ld.global.f64 	%fd7, [%rd11+14745616];
	ld.global.f64 	%fd8, [%rd13+16];
	fma.rn.f64 	%fd9, %fd7, %fd8, %fd6;
	add.f64 	%fd10, %fd9, 0d0000000000000000;
	ld.global.f64 	%fd11, [%rd11+14747400];
	ld.global.f64 	%fd12, [%rd13+24];
	ld.global.f64 	%fd13, [%rd11+14747408];
	ld.global.f64 	%fd14, [%rd13+32];
	mul.f64 	%fd15, %fd13, %fd14;
	fma.rn.f64 	%fd16, %fd11, %fd12, %fd15;
	ld.global.f64 	%fd17, [%rd11+14747416];
	ld.global.f64 	%fd18, [%rd13+40];
	fma.rn.f64 	%fd19, %fd17, %fd18, %fd16;
	add.f64 	%fd20, %fd10, %fd19;
	ld.global.f64 	%fd21, [%rd11+14749200];
	ld.global.f64 	%fd22, [%rd13+48];
	ld.global.f64 	%fd23, [%rd11+14749208];
	ld.global.f64 	%fd24, [%rd13+56];
	mul.f64 	%fd25, %fd23, %fd24;
	fma.rn.f64 	%fd26, %fd21, %fd22, %fd25;
	ld.global.f64 	%fd27, [%rd11+14749216];
	ld.global.f64 	%fd28, [%rd13+64];
	fma.rn.f64 	%fd29, %fd27, %fd28, %fd26;
	add.f64 	%fd30, %fd20, %fd29;
	ld.global.f64 	%fd31, [%rd11+15150600];
	ld.global.f64 	%fd32, [%rd13+72];
	ld.global.f64 	%fd33, [%rd11+15150608];
	ld.global.f64 	%fd34, [%rd13+80];
	mul.f64 	%fd35, %fd33, %fd34;
	fma.rn.f64 	%fd36, %fd31, %fd32, %fd35;
	ld.global.f64 	%fd37, [%rd11+15150616];
	ld.global.f64 	%fd38, [%rd13+88];
	fma.rn.f64 	%fd39, %fd37, %fd38, %fd36;
	add.f64 	%fd40, %fd30, %fd39;
	ld.global.f64 	%fd41, [%rd11+15152400];
	ld.global.f64 	%fd42, [%rd13+96];
	ld.global.f64 	%fd43, [%rd11+15152408];
	ld.global.f64 	%fd44, [%rd13+104];
	mul.f64 	%fd45, %fd43, %fd44;
	fma.rn.f64 	%fd46, %fd41, %fd42, %fd45;
	ld.global.f64 	%fd47, [%rd11+15152416];
	ld.global.f64 	%fd48, [%rd13+112];
	fma.rn.f64 	%fd49, %fd47, %fd48, %fd46;
	add.f64 	%fd50, %fd40, %fd49;
	ld.global.f64 	%fd51, [%rd11+15154200];
	ld.global.f64 	%fd52, [%rd13+120];
	ld.global.f64 	%fd53, [%rd11+15154208];
	ld.global.f64 	%fd54, [%rd13+128];
	mul.f64 	%fd55, %fd53, %fd54;
	fma.rn.f64 	%fd56, %fd51, %fd52, %fd55;
	ld.global.f64 	%fd57, [%rd11+15154216];
	ld.global.f64 	%fd58, [%rd13+136];
	fma.rn.f64 	%fd59, %fd57, %fd58, %fd56;
	add.f64 	%fd60, %fd50, %fd59;
	ld.global.f64 	%fd61, [%rd11+15555600];
	ld.global.f64 	%fd62, [%rd13+144];
	ld.global.f64 	%fd63, [%rd11+15555608];
	ld.global.f64 	%fd64, [%rd13+152];
	mul.f64 	%fd65, %fd63, %fd64;
	fma.rn.f64 	%fd66, %fd61, %fd62, %fd65;
	ld.global.f64 	%fd67, [%rd11+15555616];
	ld.global.f64 	%fd68, [%rd13+160];
	fma.rn.f64 	%fd69, %fd67, %fd68, %fd66;
	add.f64 	%fd70, %fd60, %fd69;
	ld.global.f64 	%fd71, [%rd11+15557400];
	ld.global.f64 	%fd72, [%rd13+168];
	ld.global.f64 	%fd73, [%rd11+15557408];
	ld.global.f64 	%fd74, [%rd13+176];
	mul.f64 	%fd75, %fd73, %fd74;
	fma.rn.f64 	%fd76, %fd71, %fd72, %fd75;
	ld.global.f64 	%fd77, [%rd11+15557416];
	ld.global.f64 	%fd78, [%rd13+184];
	fma.rn.f64 	%fd79, %fd77, %fd78, %fd76;
	add.f64 	%fd80, %fd70, %fd79;
	ld.global.f64 	%fd81, [%rd11+15559200];
	ld.global.f64 	%fd82, [%rd13+192];
	ld.global.f64 	%fd83, [%rd11+15559208];
	ld.global.f64 	%fd84, [%rd13+200];
	mul.f64 	%fd85, %fd83, %fd84;
	fma.rn.f64 	%fd86, %fd81, %fd82, %fd85;
	ld.global.f64 	%fd87, [%rd11+15559216];
	ld.global.f64 	%fd88, [%rd13+208];
	fma.rn.f64 	%fd89, %fd87, %fd88, %fd86;
	add.f64 	%fd90, %fd80, %fd89;
	shl.b32 	%r12, %r3, 4;
	cvta.to.global.u64 	%rd14, %rd4;
	cvta.to.global.u64 	%rd15, %rd5;
	cvta.to.global.u64 	%rd16, %rd6;
	cvta.to.global.u64 	%rd17, %rd7;
	cvta.to.global.u64 	%rd18, %rd3;
	mul.wide.u32 	%rd19, %r1, 8;
	add.s64 	%rd20, %rd14, %rd19;
	ld.global.f64 	%fd91, [%rd20];
	sub.f64 	%fd92, %fd90, %fd91;
	add.s64 	%rd21, %rd15, %rd19;
	ld.global.f64 	%fd93, [%rd21];
	div.rn.f64 	%fd94, %fd92, %fd93;
	add.s64 	%rd22, %rd16, %rd19;
	ld.global.f64 	%fd95, [%rd22];
	add.s64 	%rd23, %rd17, %rd19;
	ld.global.f64 	%fd96, [%rd23];
	fma.rn.f64 	%fd97, %fd94, %fd95, %fd96;
	setp.lt.f64 	%p1, %fd97, 0d0000000000000000;
	selp.f64 	%fd98, 0d0000000000000000, %fd97, %p1;
	setp.gt.f64 	%p2, %fd98, 0d4018000000000000;
	selp.f64 	%fd99, 0d4018000000000000, %fd98, %p2;
	mad.lo.s32 	%r13, %r1, 12996, %r5;
	mad.lo.s32 	%r14, %r2, 1824, %r13;
	add.s32 	%r15, %r14, %r12;
	mad.lo.s32 	%r16, %r4, 114, %r15;
	add.s32 	%r17, %r16, 7475;
	mul.wide.s32 	%rd24, %r17, 8;
	add.s64 	%rd25, %rd18, %rd24;
	st.global.f64 	[%rd25], %fd99;
	ret;

}
	// .globl	_Z28executeSecondLayer_DSC_partAPdS_S_S_S_S_S_
.visible .entry _Z28executeSecondLayer_DSC_partAPdS_S_S_S_S_S_(
	.param .u64 .ptr .align 1 _Z28executeSecondLayer_DSC_partAPdS_S_S_S_S_S__param_0,
	.param .u64 .ptr .align 1 _Z28executeSecondLayer_DSC_partAPdS_S_S_S_S_S__param_1,
	.param .u64 .ptr .align 1 _Z28executeSecondLayer_DSC_partAPdS_S_S_S_S_S__param_2,
	.param .u64 .ptr .align 1 _Z28executeSecondLayer_DSC_partAPdS_S_S_S_S_S__param_3,
	.param .u64 .ptr .align 1 _Z28executeSecondLayer_DSC_partAPdS_S_S_S_S_S__param_4,
	.param .u64 .ptr .align 1 _Z28executeSecondLayer_DSC_partAPdS_S_S_S_S_S__param_5,
	.param .u64 .ptr .align 1 _Z28executeSecondLayer_DSC_partAPdS_S_S_S_S_S__param_6
)
{
	.reg .pred 	%p<3>;
	.reg .b32 	%r<16>;
	.reg .b64 	%rd<26>;
	.reg .b64 	%fd<40>;

	ld.param.u64 	%rd1, [_Z28executeSecondLayer_DSC_partAPdS_S_S_S_S_S__param_0];
	ld.param.u64 	%rd2, [_Z28executeSecondLayer_DSC_partAPdS_S_S_S_S_S__param_1];
	ld.param.u64 	%rd3, [_Z28executeSecondLayer_DSC_partAPdS_S_S_S_S_S__param_2];
	ld.param.u64 	%rd4, [_Z28executeSecondLayer_DSC_partAPdS_S_S_S_S_S__param_3];
	ld.param.u64 	%rd5, [_Z28executeSecondLayer_DSC_partAPdS_S_S_S_S_S__param_4];
	ld.param.u64 	%rd6, [_Z28executeSecondLayer_DSC_partAPdS_S_S_S_S_S__param_5];
	ld.param.u64 	%rd7, [_Z28executeSecondLayer_DSC_partAPdS_S_S_S_S_S__param_6];
	mov.u32 	%r1, %ctaid.x;
	mov.u32 	%r2, %ctaid.y;
	mov.u32 	%r3, %ctaid.z;
	shl.b32 	%r4, %r3, 5;
	mov.u32 	%r5, %tid.x;
	mov.u32 	%r6, %tid.y;
	mad.lo.s32 	%r7, %r2, 3584, %r6;
	mad.lo.s32 	%r8, %r1, 12544, %r7;
	add.s32 	%r9, %r8, %r4;
	mad.lo.s32 	%r10, %r5, 112, %r9;
	add.s32 	%r11, %r4, %r6;
	mad.lo.s32 	%r12, %r2, 3648, %r11;
	mad.lo.s32 	%r13, %r1, 12996, %r12;
	mul.lo.s32 	%r14, %r1, 9;
	cvta.to.global.u64 	%rd8, %rd1;
	cvta.to.global.u64 	%rd9, %rd2;
	mad.lo.s32 	%r15, %r5, 114, %r13;
	mul.wide.u32 	%rd10, %r15, 8;
	add.s64 	%rd11, %rd8, %rd10;
	ld.global.f64 	%fd1, [%rd11];
	mul.wide.u32 	%rd12, %r14, 8;
	add.s64 	%rd13, %rd9, %rd12;
	ld.global.f64 	%fd2, [%rd13];
	ld.global.f64 	%fd3, [%rd11+8];
	ld.global.f64 	%fd4, [%rd13+8];
	mul.f64 	%fd5, %fd3, %fd4;
	fma.rn.f64 	%fd6, %fd1, %fd2, %fd5;
	ld.global.f64 	%fd7, [%rd11+16];
	ld.global.f64 	%fd8, [%rd13+16];
	fma.rn.f64 	%fd9, %fd7, %fd8, %fd6;
	add.f64 	%fd10, %fd9, 0d0000000000000000;
	ld.global.f64 	%fd11, [%rd11+912];
	ld.global.f64 	%fd12, [%rd13+24];
	ld.global.f64 	%fd13, [%rd11+920];
	ld.global.f64 	%fd14, [%rd13+32];
	mul.f64 	%fd15, %fd13, %fd14;
	fma.rn.f64 	%fd16, %fd11, %fd12, %fd15;
	ld.global.f64 	%fd17, [%rd11+928];
	ld.global.f64 	%fd18, [%rd13+40];
	fma.rn.f64 	%fd19, %fd17, %fd18, %fd16;
	add.f64 	%fd20, %fd10, %fd19;
	ld.global.f64 	%fd21, [%rd11+1824];
	ld.global.f64 	%fd22, [%rd13+48];
	ld.global.f64 	%fd23, [%rd11+1832];
	ld.global.f64 	%fd24, [%rd13+56];
	mul.f64 	%fd25, %fd23, %fd24;
	fma.rn.f64 	%fd26, %fd21, %fd22, %fd25;
	ld.global.f64 	%fd27, [%rd11+1840];
	ld.global.f64 	%fd28, [%rd13+64];
	fma.rn.f64 	%fd29, %fd27, %fd28, %fd26;
	add.f64 	%fd30, %fd20, %fd29;
	cvta.to.global.u64 	%rd14, %rd4;
	cvta.to.global.u64 	%rd15, %rd5;
	cvta.to.global.u64 	%rd16, %rd6;
	cvta.to.global.u64 	%rd17, %rd7;
	cvta.to.global.u64 	%rd18, %rd3;
	mul.wide.u32 	%rd19, %r1, 8;
	add.s64 	%rd20, %rd14, %rd19;
	ld.global.f64 	%fd31, [%rd20];
	sub.f64 	%fd32, %fd30, %fd31;
	add.s64 	%rd21, %rd15, %rd19;
	ld.global.f64 	%fd33, [%rd21];
	div.rn.f64 	%fd34, %fd32, %fd33;
	add.s64 	%rd22, %rd16, %rd19;
	ld.global.f64 	%fd35, [%rd22];
	add.s64 	%rd23, %rd17, %rd19;
	ld.global.f64 	%fd36, [%rd23];
	fma.rn.f64 	%fd37, %fd34, %fd35, %fd36;
	setp.lt.f64 	%p1, %fd37, 0d0000000000000000;
	selp.f64 	%fd38, 0d0000000000000000, %fd37, %p1;
	setp.gt.f64 	%p2, %fd38, 0d4018000000000000;
	selp.f64 	%fd39, 0d4018000000000000, %fd38, %p2;
	mul.wide.s32 	%rd24, %r10, 8;
	add.s64 	%rd25, %rd18, %rd24;
	st.global.f64 	[%rd25], %fd39;
	ret;

}
	// .globl	_Z28executeSecondLayer_DSC_partBPdS_S_S_S_S_S_
.visible .entry _Z28executeSecondLayer_DSC_partBPdS_S_S_S_S_S_(
	.param .u64 .ptr .align 1 _Z28executeSecondLayer_DSC_partBPdS_S_S_S_S_S__param_0,
	.param .u64 .ptr .align 1 _Z28executeSecondLayer_DSC_partBPdS_S_S_S_S_S__param_1,
	.param .u64 .ptr .align 1 _Z28executeSecondLayer_DSC_partBPdS_S_S_S_S_S__param_2,
	.param .u64 .ptr .align 1 _Z28executeSecondLayer_DSC_partBPdS_S_S_S_S_S__param_3,
	.param .u64 .ptr .align 1 _Z28executeSecondLayer_DSC_partBPdS_S_S_S_S_S__param_4,
	.param .u64 .ptr .align 1 _Z28executeSecondLayer_DSC_partBPdS_S_S_S_S_S__param_5,
	.param .u64 .ptr .align 1 _Z28executeSecondLayer_DSC_partBPdS_S_S_S_S_S__param_6
)
{
	.reg .pred 	%p<3>;
	.reg .b32 	%r<13>;
	.reg .b64 	%rd<29>;
	.reg .b64 	%fd<40>;

	ld.param.u64 	%rd1, [_Z28executeSecondLayer_DSC_partBPdS_S_S_S_S_S__param_0];
	ld.param.u64 	%rd2, [_Z28executeSecondLayer_DSC_partBPdS_S_S_S_S_S__param_1];
	ld.param.u64 	%rd3, [_Z28executeSecondLayer_DSC_partBPdS_S_S_S_S_S__param_2];
	ld.param.u64 	%rd4, [_Z28executeSecondLayer_DSC_partBPdS_S_S_S_S_S__param_3];
	ld.param.u64 	%rd5, [_Z28executeSecondLayer_DSC_partBPdS_S_S_S_S_S__param_4];
	ld.param.u64 	%rd6, [_Z28executeSecondLayer_DSC_partBPdS_S_S_S_S_S__param_5];
	ld.param.u64 	%rd7, [_Z28executeSecondLayer_DSC_partBPdS_S_S_S_S_S__param_6];
	mov.u32 	%r1, %ctaid.x;
	mov.u32 	%r2, %ctaid.y;
	mov.u32 	%r3, %tid.x;
	mov.u32 	%r4, %tid.y;
	mad.lo.s32 	%r5, %r2, 1792, %r4;
	mad.lo.s32 	%r6, %r1, 12544, %r5;
	mad.lo.s32 	%r7, %r3, 112, %r6;
	add.s32 	%r8, %r7, 96;
	mul.lo.s32 	%r9, %r1, 9;
	cvta.to.global.u64 	%rd8, %rd1;
	cvta.to.global.u64 	%rd9, %rd2;
	mul.lo.s32 	%r10, %r3, 114;
	cvt.u64.u32 	%rd10, %r10;
	mad.lo.s32 	%r11, %r2, 1824, %r4;
	mad.lo.s32 	%r12, %r1, 12996, %r11;
	cvt.u64.u32 	%rd11, %r12;
	add.s64 	%rd12, %rd11, %rd10;
	shl.b64 	%rd13, %rd12, 3;
	add.s64 	%rd14, %rd8, %rd13;
	ld.global.f64 	%fd1, [%rd14+768];
	mul.wide.u32 	%rd15, %r9, 8;
	add.s64 	%rd16, %rd9, %rd15;
	ld.global.f64 	%fd2, [%rd16];
	ld.global.f64 	%fd3, [%rd14+776];
	ld.global.f64 	%fd4, [%rd16+8];
	mul.f64 	%fd5, %fd3, %fd4;
	fma.rn.f64 	%fd6, %fd1, %fd2, %fd5;
	ld.global.f64 	%fd7, [%rd14+784];
	ld.global.f64 	%fd8, [%rd16+16];
	fma.rn.f64 	%fd9, %fd7, %fd8, %fd6;
	add.f64 	%fd10, %fd9, 0d0000000000000000;
	ld.global.f64 	%fd11, [%rd14+1680];
	ld.global.f64 	%fd12, [%rd16+24];
	ld.global.f64 	%fd13, [%rd14+1688];
	ld.global.f64 	%fd14, [%rd16+32];
	mul.f64 	%fd15, %fd13, %fd14;
	fma.rn.f64 	%fd16, %fd11, %fd12, %fd15;
	ld.global.f64 	%fd17, [%rd14+1696];
	ld.global.f64 	%fd18, [%rd16+40];
	fma.rn.f64 	%fd19, %fd17, %fd18, %fd16;
	add.f64 	%fd20, %fd10, %fd19;
	ld.global.f64 	%fd21, [%rd14+2592];
	ld.global.f64 	%fd22, [%rd16+48];
	ld.global.f64 	%fd23, [%rd14+2600];
	ld.global.f64 	%fd24, [%rd16+56];
	mul.f64 	%fd25, %fd23, %fd24;
	fma.rn.f64 	%fd26, %fd21, %fd22, %fd25;
	ld.global.f64 	%fd27, [%rd14+2608];
	ld.global.f64 	%fd28, [%rd16+64];
	fma.rn.f64 	%fd29, %fd27, %fd28, %fd26;
	add.f64 	%fd30, %fd20, %fd29;
	cvta.to.global.u64 	%rd17, %rd4;
	cvta.to.global.u64 	%rd18, %rd5;
	cvta.to.global.u64 	%rd19, %rd6;
	cvta.to.global.u64 	%rd20, %rd7;
	cvta.to.global.u64 	%rd21, %rd3;
	mul.wide.u32 	%rd22, %r1, 8;
	add.s64 	%rd23, %rd17, %rd22;
	ld.global.f64 	%fd31, [%rd23];
	sub.f64 	%fd32, %fd30, %fd31;
	add.s64 	%rd24, %rd18, %rd22;
	ld.global.f64 	%fd33, [%rd24];
	div.rn.f64 	%fd34, %fd32, %fd33;
	add.s64 	%rd25, %rd19, %rd22;
	ld.global.f64 	%fd35, [%rd25];
	add.s64 	%rd26, %rd20, %rd22;
	ld.global.f64 	%fd36, [%rd26];
	fma.rn.f64 	%fd37, %fd34, %fd35, %fd36;
	setp.lt.f64 	%p1, %fd37, 0d0000000000000000;
	selp.f64 	%fd38, 0d0000000000000000, %fd37, %p1;
	setp.gt.f64 	%p2, %fd38, 0d4018000000000000;
	selp.f64 	%fd39, 0d4018000000000000, %fd38, %p2;
	mul.wide.s32 	%rd27, %r8, 8;
	add.s64 	%rd28, %rd21, %rd27;
	st.global.f64 	[%rd28], %fd39;
	ret;

}
	// .globl	_Z28executeSecondLayer_DSC_partCPdS_S_S_S_S_S_
.visible .entry _Z28executeSecondLayer_DSC_partCPdS_S_S_S_S_S_(
	.param .u64 .ptr .align 1 _Z28executeSecondLayer_DSC_partCPdS_S_S_S_S_S__param_0,
	.param .u64 .ptr .align 1 _Z28executeSecondLayer_DSC_partCPdS_S_S_S_S_S__param_1,
	.param .u64 .ptr .align 1 _Z28executeSecondLayer_DSC_partCPdS_S_S_S_S_S__param_2,
	.param .u64 .ptr .align 1 _Z28executeSecondLayer_DSC_partCPdS_S_S_S_S_S__param_3,
	.param .u64 .ptr .align 1 _Z28executeSecondLayer_DSC_partCPdS_S_S_S_S_S__param_4,
	.param .u64 .ptr .align 1 _Z28executeSecondLayer_DSC_partCPdS_S_S_S_S_S__param_5,
	.param .u64 .ptr .align 1 _Z28executeSecondLayer_DSC_partCPdS_S_S_S_S_S__param_6
)
{
	.reg .pred 	%p<3>;
	.reg .b32 	%r<13>;
	.reg .b64 	%rd<29>;
	.reg .b64 	%fd<40>;

	ld.param.u64 	%rd1, [_Z28executeSecondLayer_DSC_partCPdS_S_S_S_S_S__param_0];
	ld.param.u64 	%rd2, [_Z28executeSecondLayer_DSC_partCPdS_S_S_S_S_S__param_1];
	ld.param.u64 	%rd3, [_Z28executeSecondLayer_DSC_partCPdS_S_S_S_S_S__param_2];
	ld.param.u64 	%rd4, [_Z28executeSecondLayer_DSC_partCPdS_S_S_S_S_S__param_3];
	ld.param.u64 	%rd5, [_Z28executeSecondLayer_DSC_partCPdS_S_S_S_S_S__param_4];
	ld.param.u64 	%rd6, [_Z28executeSecondLayer_DSC_partCPdS_S_S_S_S_S__param_5];
	ld.param.u64 	%rd7, [_Z28executeSecondLayer_DSC_partCPdS_S_S_S_S_S__param_6];
	mov.u32 	%r1, %ctaid.x;
	mov.u32 	%r2, %ctaid.y;
	shl.b32 	%r3, %r2, 4;
	mov.u32 	%r4, %tid.x;
	mov.u32 	%r5, %tid.y;
	add.s32 	%r6, %r5, %r3;
	mad.lo.s32 	%r7, %r1, 12544, %r6;
	mad.lo.s32 	%r8, %r4, 112, %r7;
	add.s32 	%r9, %r8, 10752;
	mul.lo.s32 	%r10, %r1, 9;
	cvta.to.global.u64 	%rd8, %rd1;
	cvta.to.global.u64 	%rd9, %rd2;
	mul.lo.s32 	%r11, %r4, 114;
	cvt.u64.u32 	%rd10, %r11;
	mad.lo.s32 	%r12, %r1, 12996, %r6;
	cvt.u64.u32 	%rd11, %r12;
	add.s64 	%rd12, %rd11, %rd10;
	shl.b64 	%rd13, %rd12, 3;
	add.s64 	%rd14, %rd8, %rd13;
	ld.global.f64 	%fd1, [%rd14+87552];
	mul.wide.u32 	%rd15, %r10, 8;
	add.s64 	%rd16, %rd9, %rd15;
	ld.global.f64 	%fd2, [%rd16];
	ld.global.f64 	%fd3, [%rd14+87560];
	ld.global.f64 	%fd4, [%rd16+8];
	mul.f64 	%fd5, %fd3, %fd4;
	fma.rn.f64 	%fd6, %fd1, %fd2, %fd5;
	ld.global.f64 	%fd7, [%rd14+87568];
	ld.global.f64 	%fd8, [%rd16+16];
	fma.rn.f64 	%fd9, %fd7, %fd8, %fd6;
	add.f64 	%fd10, %fd9, 0d0000000000000000;
	ld.global.f64 	%fd11, [%rd14+88464];
	ld.global.f64 	%fd12, [%rd16+24];
	ld.global.f64 	%fd13, [%rd14+88472];
	ld.global.f64 	%fd14, [%rd16+32];
	mul.f64 	%fd15, %fd13, %fd14;
	fma.rn.f64 	%fd16, %fd11, %fd12, %fd15;
	ld.global.f64 	%fd17, [%rd14+88480];
	ld.global.f64 	%fd18, [%rd16+40];
	fma.rn.f64 	%fd19, %fd17, %fd18, %fd16;
	add.f64 	%fd20, %fd10, %fd19;
	ld.global.f64 	%fd21, [%rd14+89376];
	ld.global.f64 	%fd22, [%rd16+48];
	ld.global.f64 	%fd23, [%rd14+89384];
	ld.global.f64 	%fd24, [%rd16+56];
	mul.f64 	%fd25, %fd23, %fd24;
	fma.rn.f64 	%fd26, %fd21, %fd22, %fd25;
	ld.global.f64 	%fd27, [%rd14+89392];
	ld.global.f64 	%fd28, [%rd16+64];
	fma.rn.f64 	%fd29, %fd27, %fd28, %fd26;
	add.f64 	%fd30, %fd20, %fd29;
	cvta.to.global.u64 	%rd17, %rd4;
	cvta.to.global.u64 	%rd18, %rd5;
	cvta.to.global.u64 	%rd19, %rd6;
	cvta.to.global.u64 	%rd20, %rd7;
	cvta.to.global.u64 	%rd21, %rd3;
	mul.wide.u32 	%rd22, %r1, 8;
	add.s64 	%rd23, %rd17, %rd22;
	ld.global.f64 	%fd31, [%rd23];
	sub.f64 	%fd32, %fd30, %fd31;
	add.s64 	%rd24, %rd18, %rd22;
	ld.global.f64 	%fd33, [%rd24];
	div.rn.f64 	%fd34, %fd32, %fd33;
	add.s64 	%rd25, %rd19, %rd22;
	ld.global.f64 	%fd35, [%rd25];
	add.s64 	%rd26, %rd20, %rd22;
	ld.global.f64 	%fd36, [%rd26];
	fma.rn.f64 	%fd37, %fd34, %fd35, %fd36;
	setp.lt.f64 	%p1, %fd37, 0d0000000000000000;
	selp.f64 	%fd38, 0d0000000000000000, %fd37, %p1;
	setp.gt.f64 	%p2, %fd38, 0d4018000000000000;
	selp.f64 	%fd39, 0d4018000000000000, %fd38, %p2;
	mul.wide.s32 	%rd27, %r9, 8;
	add.s64 	%rd28, %rd21, %rd27;
	st.global.f64 	[%rd28], %fd39;
	ret;

}
	// .globl	_Z27executeThirdLayer_PSC_partAPdS_S_S_S_S_S_
.visible .entry _Z27executeThirdLayer_PSC_partAPdS_S_S_S_S_S_(
	.param .u64 .ptr .align 1 _Z27executeThirdLayer_PSC_partAPdS_S_S_S_S_S__param_0,
	.param .u64 .ptr .align 1 _Z27executeThirdLayer_PSC_partAPdS_S_S_S_S_S__param_1,
	.param .u64 .ptr .align 1 _Z27executeThirdLayer_PSC_partAPdS_S_S_S_S_S__param_2,
	.param .u64 .ptr .align 1 _Z27executeThirdLayer_PSC_partAPdS_S_S_S_S_S__param_3,
	.param .u64 .ptr .align 1 _Z27executeThirdLayer_PSC_partAPdS_S_S_S_S_S__param_4,
	.param .u64 .ptr .align 1 _Z27executeThirdLayer_PSC_partAPdS_S_S_S_S_S__param_5,
	.param .u64 .ptr .align 1 _Z27executeThirdLayer_PSC_partAPdS_S_S_S_S_S__param_6
)
{
	.reg .pred 	%p<3>;
	.reg .b32 	%r<15>;
	.reg .b64 	%rd<26>;
	.reg .b64 	%fd<106>;

	ld.param.u64 	%rd1, [_Z27executeThirdLayer_PSC_partAPdS_S_S_S_S_S__param_0];
	ld.param.u64 	%rd2, [_Z27executeThirdLayer_PSC_partAPdS_S_S_S_S_S__param_1];
	ld.param.u64 	%rd3, [_Z27executeThirdLayer_PSC_partAPdS_S_S_S_S_S__param_2];
	ld.param.u64 	%rd4, [_Z27executeThirdLayer_PSC_partAPdS_S_S_S_S_S__param_3];
	ld.param.u64 	%rd5, [_Z27executeThirdLayer_PSC_partAPdS_S_S_S_S_S__param_4];
	ld.param.u64 	%rd6, [_Z27executeThirdLayer_PSC_partAPdS_S_S_S_S_S__param_5];
	ld.param.u64 	%rd7, [_Z27executeThirdLayer_PSC_partAPdS_S_S_S_S_S__param_6];
	mov.u32 	%r1, %ctaid.x;
	mov.u32 	%r2, %ctaid.y;
	mov.u32 	%r3, %ctaid.z;
	shl.b32 	%r4, %r3, 5;
	mov.u32 	%r5, %tid.x;
	mov.u32 	%r6, %tid.y;
	mad.lo.s32 	%r7, %r2, 3616, %r6;
	mad.lo.s32 	%r8, %r1, 12769, %r7;
	add.s32 	%r9, %r8, %r4;
	mad.lo.s32 	%r10, %r5, 113, %r9;
	add.s32 	%r11, %r4, %r6;
	mad.lo.s32 	%r12, %r2, 3584, %r11;
	mad.lo.s32 	%r13, %r5, 112, %r12;
	shl.b32 	%r14, %r1, 5;
	cvta.to.global.u64 	%rd8, %rd1;
	cvta.to.global.u64 	%rd9, %rd2;
	mul.wide.u32 	%rd10, %r13, 8;
	add.s64 	%rd11, %rd8, %rd10;
	ld.global.f64 	%fd1, [%rd11];
	mul.wide.u32 	%rd12, %r14, 8;
	add.s64 	%rd13, %rd9, %rd12;
	ld.global.f64 	%fd2, [%rd13];
	fma.rn.f64 	%fd3, %fd1, %fd2, 0d0000000000000000;
	ld.global.f64 	%fd4, [%rd11+100352];
	ld.global.f64 	%fd5, [%rd13+8];
	fma.rn.f64 	%fd6, %fd4, %fd5, %fd3;
	ld.global.f64 	%fd7, [%rd11+200704];
	ld.global.f64 	%fd8, [%rd13+16];
	fma.rn.f64 	%fd9, %fd7, %fd8, %fd6;
	ld.global.f64 	%fd10, [%rd11+301056];
	ld.global.f64 	%fd11, [%rd13+24];
	fma.rn.f64 	%fd12, %fd10, %fd11, %fd9;
	ld.global.f64 	%fd13, [%rd11+401408];
	ld.global.f64 	%fd14, [%rd13+32];
	fma.rn.f64 	%fd15, %fd13, %fd14, %fd12;
	ld.global.f64 	%fd16, [%rd11+501760];
	ld.global.f64 	%fd17, [%rd13+40];
	fma.rn.f64 	%fd18, %fd16, %fd17, %fd15;
	ld.global.f64 	%fd19, [%rd11+602112];
	ld.global.f64 	%fd20, [%rd13+48];
	fma.rn.f64 	%fd21, %fd19, %fd20, %fd18;
	ld.global.f64 	%fd22, [%rd11+702464];
	ld.global.f64 	%fd23, [%rd13+56];
	fma.rn.f64 	%fd24, %fd22, %fd23, %fd21;
	ld.global.f64 	%fd25, [%rd11+802816];
	ld.global.f64 	%fd26, [%rd13+64];
	fma.rn.f64 	%fd27, %fd25, %fd26, %fd24;
	ld.global.f64 	%fd28, [%rd11+903168];
	ld.global.f64 	%fd29, [%rd13+72];
	fma.rn.f64 	%fd30, %fd28, %fd29, %fd27;
	ld.global.f64 	%fd31, [%rd11+1003520];
	ld.global.f64 	%fd32, [%rd13+80];
	fma.rn.f64 	%fd33, %fd31, %fd32, %fd30;
	ld.global.f64 	%fd34, [%rd11+1103872];
	ld.global.f64 	%fd35, [%rd13+88];
	fma.rn.f64 	%fd36, %fd34, %fd35, %fd33;
	ld.global.f64 	%fd37, [%rd11+1204224];
	ld.global.f64 	%fd38, [%rd13+96];
	fma.rn.f64 	%fd39, %fd37, %fd38, %fd36;
	ld.global.f64 	%fd40, [%rd11+1304576];
	ld.global.f64 	%fd41, [%rd13+104];
	fma.rn.f64 	%fd42, %fd40, %fd41, %fd39;
	ld.global.f64 	%fd43, [%rd11+1404928];
	ld.global.f64 	%fd44, [%rd13+112];
	fma.rn.f64 	%fd45, %fd43, %fd44, %fd42;
	ld.global.f64 	%fd46, [%rd11+1505280];
	ld.global.f64 	%fd47, [%rd13+120];
	fma.rn.f64 	%fd48, %fd46, %fd47, %fd45;
	ld.global.f64 	%fd49, [%rd11+1605632];
	ld.global.f64 	%fd50, [%rd13+128];
	fma.rn.f64 	%fd51, %fd49, %fd50, %fd48;
	ld.global.f64 	%fd52, [%rd11+1705984];
	ld.global.f64 	%fd53, [%rd13+136];
	fma.rn.f64 	%fd54, %fd52, %fd53, %fd51;
	ld.global.f64 	%fd55, [%rd11+1806336];
	ld.global.f64 	%fd56, [%rd13+144];
	fma.rn.f64 	%fd57, %fd55, %fd56, %fd54;
	ld.global.f64 	%fd58, [%rd11+1906688];
	ld.global.f64 	%fd59, [%rd13+152];
	fma.rn.f64 	%fd60, %fd58, %fd59, %fd57;
	ld.global.f64 	%fd61, [%rd11+2007040];
	ld.global.f64 	%fd62, [%rd13+160];
	fma.rn.f64 	%fd63, %fd61, %fd62, %fd60;
	ld.global.f64 	%fd64, [%rd11+2107392];
	ld.global.f64 	%fd65, [%rd13+168];
	fma.rn.f64 	%fd66, %fd64, %fd65, %fd63;
	ld.global.f64 	%fd67, [%rd11+2207744];
	ld.global.f64 	%fd68, [%rd13+176];
	fma.rn.f64 	%fd69, %fd67, %fd68, %fd66;
	ld.global.f64 	%fd70, [%rd11+2308096];
	ld.global.f64 	%fd71, [%rd13+184];
	fma.rn.f64 	%fd72, %fd70, %fd71, %fd69;
	ld.global.f64 	%fd73, [%rd11+2408448];
	ld.global.f64 	%fd74, [%rd13+192];
	fma.rn.f64 	%fd75, %fd73, %fd74, %fd72;
	ld.global.f64 	%fd76, [%rd11+2508800];
	ld.global.f64 	%fd77, [%rd13+200];
	fma.rn.f64 	%fd78, %fd76, %fd77, %fd75;
	ld.global.f64 	%fd79, [%rd11+2609152];
	ld.global.f64 	%fd80, [%rd13+208];
	fma.rn.f64 	%fd81, %fd79, %fd80, %fd78;
	ld.global.f64 	%fd82, [%rd11+2709504];
	ld.global.f64 	%fd83, [%rd13+216];
	fma.rn.f64 	%fd84, %fd82, %fd83, %fd81;
	ld.global.f64 	%fd85, [%rd11+2809856];
	ld.global.f64 	%fd86, [%rd13+224];
	fma.rn.f64 	%fd87, %fd85, %fd86, %fd84;
	ld.global.f64 	%fd88, [%rd11+2910208];
	ld.global.f64 	%fd89, [%rd13+232];
	fma.rn.f64 	%fd90, %fd88, %fd89, %fd87;
	ld.global.f64 	%fd91, [%rd11+3010560];
	ld.global.f64 	%fd92, [%rd13+240];
	fma.rn.f64 	%fd93, %fd91, %fd92, %fd90;
	ld.global.f64 	%fd94, [%rd11+3110912];
	ld.global.f64 	%fd95, [%rd13+248];
	fma.rn.f64 	%fd96, %fd94, %fd95, %fd93;
	cvta.to.global.u64 	%rd14, %rd4;
	cvta.to.global.u64 	%rd15, %rd5;
	cvta.to.global.u64 	%rd16, %rd6;
	cvta.to.global.u64 	%rd17, %rd7;
	cvta.to.global.u64 	%rd18, %rd3;
	mul.wide.u32 	%rd19, %r1, 8;
	add.s64 	%rd20, %rd14, %rd19;
	ld.global.f64 	%fd97, [%rd20];
	sub.f64 	%fd98, %fd96, %fd97;
	add.s64 	%rd21, %rd15, %rd19;
	ld.global.f64 	%fd99, [%rd21];
	div.rn.f64 	%fd100, %fd98, %fd99;
	add.s64 	%rd22, %rd16, %rd19;
	ld.global.f64 	%fd101, [%rd22];
	add.s64 	%rd23, %rd17, %rd19;
	ld.global.f64 	%fd102, [%rd23];
	fma.rn.f64 	%fd103, %fd100, %fd101, %fd102;
	setp.lt.f64 	%p1, %fd103, 0d0000000000000000;
	selp.f64 	%fd104, 0d0000000000000000, %fd103, %p1;
	setp.gt.f64 	%p2, %fd104, 0d4018000000000000;
	selp.f64 	%fd105, 0d4018000000000000, %fd104, %p2;
	mul.wide.s32 	%rd24, %r10, 8;
	add.s64 	%rd25, %rd18, %rd24;
	st.global.f64 	[%rd25], %fd105;
	ret;

}
	// .globl	_Z27executeThirdLayer_PSC_partBPdS_S_S_S_S_S_
.visible .entry _Z27executeThirdLayer_PSC_partBPdS_S_S_S_S_S_(
	.param .u64 .ptr .align 1 _Z27executeThirdLayer_PSC_partBPdS_S_S_S_S_S__param_0,
	.param .u64 .ptr .align 1 _Z27executeThirdLayer_PSC_partBPdS_S_S_S_S_S__param_1,
	.param .u64 .ptr .align 1 _Z27executeThirdLayer_PSC_partBPdS_S_S_S_S_S__param_2,
	.param .u64 .ptr .align 1 _Z27executeThirdLayer_PSC_partBPdS_S_S_S_S_S__param_3,
	.param .u64 .ptr .align 1 _Z27executeThirdLayer_PSC_partBPdS_S_S_S_S_S__param_4,
	.param .u64 .ptr .align 1 _Z27executeThirdLayer_PSC_partBPdS_S_S_S_S_S__param_5,
	.param .u64 .ptr .align 1 _Z27executeThirdLayer_PSC_partBPdS_S_S_S_S_S__param_6
)
{
	.reg .pred 	%p<3>;
	.reg .b32 	%r<12>;
	.reg .b64 	%rd<26>;
	.reg .b64 	%fd<106>;

	ld.param.u64 	%rd1, [_Z27executeThirdLayer_PSC_partBPdS_S_S_S_S_S__param_0];
	ld.param.u64 	%rd2, [_Z27executeThirdLayer_PSC_partBPdS_S_S_S_S_S__param_1];
	ld.param.u64 	%rd3, [_Z27executeThirdLayer_PSC_partBPdS_S_S_S_S_S__param_2];
	ld.param.u64 	%rd4, [_Z27executeThirdLayer_PSC_partBPdS_S_S_S_S_S__param_3];
	ld.param.u64 	%rd5, [_Z27executeThirdLayer_PSC_partBPdS_S_S_S_S_S__param_4];
	ld.param.u64 	%rd6, [_Z27executeThirdLayer_PSC_partBPdS_S_S_S_S_S__param_5];
	ld.param.u64 	%rd7, [_Z27executeThirdLayer_PSC_partBPdS_S_S_S_S_S__param_6];
	mov.u32 	%r1, %ctaid.x;
	mov.u32 	%r2, %ctaid.y;
	mov.u32 	%r3, %tid.x;
	mov.u32 	%r4, %tid.y;
	mad.lo.s32 	%r5, %r2, 1808, %r4;
	mad.lo.s32 	%r6, %r1, 12769, %r5;
	mad.lo.s32 	%r7, %r3, 113, %r6;
	add.s32 	%r8, %r7, 96;
	shl.b32 	%r9, %r1, 5;
	cvta.to.global.u64 	%rd8, %rd1;
	cvta.to.global.u64 	%rd9, %rd2;
	mad.lo.s32 	%r10, %r2, 1792, %r4;
	mad.lo.s32 	%r11, %r3, 112, %r10;
	mul.wide.u32 	%rd10, %r11, 8;
	add.s64 	%rd11, %rd8, %rd10;
	ld.global.f64 	%fd1, [%rd11+768];
	mul.wide.u32 	%rd12, %r9, 8;
	add.s64 	%rd13, %rd9, %rd12;
	ld.global.f64 	%fd2, [%rd13];
	fma.rn.f64 	%fd3, %fd1, %fd2, 0d0000000000000000;
	ld.global.f64 	%fd4, [%rd11+101120];
	ld.global.f64 	%fd5, [%rd13+8];
	fma.rn.f64 	%fd6, %fd4, %fd5, %fd3;
	ld.global.f64 	%fd7, [%rd11+201472];
	ld.global.f64 	%fd8, [%rd13+16];
	fma.rn.f64 	%fd9, %fd7, %fd8, %fd6;
	ld.global.f64 	%fd10, [%rd11+301824];
	ld.global.f64 	%fd11, [%rd13+24];
	fma.rn.f64 	%fd12, %fd10, %fd11, %fd9;
	ld.global.f64 	%fd13, [%rd11+402176];
	ld.global.f64 	%fd14, [%rd13+32];
	fma.rn.f64 	%fd15, %fd13, %fd14, %fd12;
	ld.global.f64 	%fd16, [%rd11+502528];
	ld.global.f64 	%fd17, [%rd13+40];
	fma.rn.f64 	%fd18, %fd16, %fd17, %fd15;
	ld.global.f64 	%fd19, [%rd11+602880];
	ld.global.f64 	%fd20, [%rd13+48];
	fma.rn.f64 	%fd21, %fd19, %fd20, %fd18;
	ld.global.f64 	%fd22, [%rd11+703232];
	ld.global.f64 	%fd23, [%rd13+56];
	fma.rn.f64 	%fd24, %fd22, %fd23, %fd21;
	ld.global.f64 	%fd25, [%rd11+803584];
	ld.global.f64 	%fd26, [%rd13+64];
	fma.rn.f64 	%fd27, %fd25, %fd26, %fd24;
	ld.global.f64 	%fd28, [%rd11+903936];
	ld.global.f64 	%fd29, [%rd13+72];
	fma.rn.f64 	%fd30, %fd28, %fd29, %fd27;
	ld.global.f64 	%fd31, [%rd11+1004288];
	ld.global.f64 	%fd32, [%rd13+80];
	fma.rn.f64 	%fd33, %fd31, %fd32, %fd30;
	ld.global.f64 	%fd34, [%rd11+1104640];
	ld.global.f64 	%fd35, [%rd13+88];
	fma.rn.f64 	%fd36, %fd34, %fd35, %fd33;
	ld.global.f64 	%fd37, [%rd11+1204992];
	ld.global.f64 	%fd38, [%rd13+96];
	fma.rn.f64 	%fd39, %fd37, %fd38, %fd36;
	ld.global.f64 	%fd40, [%rd11+1305344];
	ld.global.f64 	%fd41, [%rd13+104];
	fma.rn.f64 	%fd42, %fd40, %fd41, %fd39;
	ld.global.f64 	%fd43, [%rd11+1405696];
	ld.global.f64 	%fd44, [%rd13+112];
	fma.rn.f64 	%fd45, %fd43, %fd44, %fd42;
	ld.global.f64 	%fd46, [%rd11+1506048];
	ld.global.f64 	%fd47, [%rd13+120];
	fma.rn.f64 	%fd48, %fd46, %fd47, %fd45;
	ld.global.f64 	%fd49, [%rd11+1606400];
	ld.global.f64 	%fd50, [%rd13+128];
	fma.rn.f64 	%fd51, %fd49, %fd50, %fd48;
	ld.global.f64 	%fd52, [%rd11+1706752];
	ld.global.f64 	%fd53, [%rd13+136];
	fma.rn.f64 	%fd54, %fd52, %fd53, %fd51;
	ld.global.f64 	%fd55, [%rd11+1807104];
	ld.global.f64 	%fd56, [%rd13+144];
	fma.rn.f64 	%fd57, %fd55, %fd56, %fd54;
	ld.global.f64 	%fd58, [%rd11+1907456];
	ld.global.f64 	%fd59, [%rd13+152];
	fma.rn.f64 	%fd60, %fd58, %fd59, %fd57;
	ld.global.f64 	%fd61, [%rd11+2007808];
	ld.global.f64 	%fd62, [%rd13+160];
	fma.rn.f64 	%fd63, %fd61, %fd62, %fd60;
	ld.global.f64 	%fd64, [%rd11+2108160];
	ld.global.f64 	%fd65, [%rd13+168];
	fma.rn.f64 	%fd66, %fd64, %fd65, %fd63;
	ld.global.f64 	%fd67, [%rd11+2208512];
	ld.global.f64 	%fd68, [%rd13+176];
	fma.rn.f64 	%fd69, %fd67, %fd68, %fd66;
	ld.global.f64 	%fd70, [%rd11+2308864];
	ld.global.f64 	%fd71, [%rd13+184];
	fma.rn.f64 	%fd72, %fd70, %fd71, %fd69;
	ld.global.f64 	%fd73, [%rd11+2409216];
	ld.global.f64 	%fd74, [%rd13+192];
	fma.rn.f64 	%fd75, %fd73, %fd74, %fd72;
	ld.global.f64 	%fd76, [%rd11+2509568];
	ld.global.f64 	%fd77, [%rd13+200];
	fma.rn.f64 	%fd78, %fd76, %fd77, %fd75;
	ld.global.f64 	%fd79, [%rd11+2609920];
	ld.global.f64 	%fd80, [%rd13+208];
	fma.rn.f64 	%fd81, %fd79, %fd80, %fd78;
	ld.global.f64 	%fd82, [%rd11+2710272];
	ld.global.f64 	%fd83, [%rd13+216];
	fma.rn.f64 	%fd84, %fd82, %fd83, %fd81;
	ld.global.f64 	%fd85, [%rd11+2810624];
	ld.global.f64 	%fd86, [%rd13+224];
	fma.rn.f64 	%fd87, %fd85, %fd86, %fd84;
	ld.global.f64 	%fd88, [%rd11+2910976];
	ld.global.f64 	%fd89, [%rd13+232];
	fma.rn.f64 	%fd90, %fd88, %fd89, %fd87;
	ld.global.f64 	%fd91, [%rd11+3011328];
	ld.global.f64 	%fd92, [%rd13+240];
	fma.rn.f64 	%fd93, %fd91, %fd92, %fd90;
	ld.global.f64 	%fd94, [%rd11+3111680];
	ld.global.f64 	%fd95, [%rd13+248];
	fma.rn.f64 	%fd96, %fd94, %fd95, %fd93;
	cvta.to.global.u64 	%rd14, %rd4;
	cvta.to.global.u64 	%rd15, %rd5;
	cvta.to.global.u64 	%rd16, %rd6;
	cvta.to.global.u64 	%rd17, %rd7;
	cvta.to.global.u64 	%rd18, %rd3;
	mul.wide.u32 	%rd19, %r1, 8;
	add.s64 	%rd20, %rd14, %rd19;
	ld.global.f64 	%fd97, [%rd20];
	sub.f64 	%fd98, %fd96, %fd97;
	add.s64 	%rd21, %rd15, %rd19;
	ld.global.f64 	%fd99, [%rd21];
	div.rn.f64 	%fd100, %fd98, %fd99;
	add.s64 	%rd22, %rd16, %rd19;
	ld.global.f64 	%fd101, [%rd22];
	add.s64 	%rd23, %rd17, %rd19;
	ld.global.f64 	%fd102, [%rd23];
	fma.rn.f64 	%fd103, %fd100, %fd101, %fd102;
	setp.lt.f64 	%p1, %fd103, 0d0000000000000000;
	selp.f64 	%fd104, 0d0000000000000000, %fd103, %p1;
	setp.gt.f64 	%p2, %fd104, 0d4018000000000000;
	selp.f64 	%fd105, 0d4018000000000000, %fd104, %p2;
	mul.wide.s32 	%rd24, %r8, 8;
	add.s64 	%rd25, %rd18, %rd24;
	st.global.f64 	[%rd25], %fd105;
	ret;

}
	// .globl	_Z27executeThirdLayer_PSC_partCPdS_S_S_S_S_S_
.visible .entry _Z27executeThirdLayer_PSC_partCPdS_S_S_S_S_S_(
	.param .u64 .ptr .align 1 _Z27executeThirdLayer_PSC_partCPdS_S_S_S_S_S__param_0,
	.param .u64 .ptr .align 1 _Z27executeThirdLayer_PSC_partCPdS_S_S_S_S_S__param_1,
	.param .u64 .ptr .align 1 _Z27executeThirdLayer_PSC_partCPdS_S_S_S_S_S__param_2,
	.param .u64 .ptr .align 1 _Z27executeThirdLayer_PSC_partCPdS_S_S_S_S_S__param_3,
	.param .u64 .ptr .align 1 _Z27executeThirdLayer_PSC_partCPdS_S_S_S_S_S__param_4,
	.param .u64 .ptr .align 1 _Z27executeThirdLayer_PSC_partCPdS_S_S_S_S_S__param_5,
	.param .u64 .ptr .align 1 _Z27executeThirdLayer_PSC_partCPdS_S_S_S_S_S__param_6
)
{
	.reg .pred 	%p<3>;
	.reg .b32 	%r<12>;
	.reg .b64 	%rd<26>;
	.reg .b64 	%fd<106>;

	ld.param.u64 	%rd1, [_Z27executeThirdLayer_PSC_partCPdS_S_S_S_S_S__param_0];
	ld.param.u64 	%rd2, [_Z27executeThirdLayer_PSC_partCPdS_S_S_S_S_S__param_1];
	ld.param.u64 	%rd3, [_Z27executeThirdLayer_PSC_partCPdS_S_S_S_S_S__param_2];
	ld.param.u64 	%rd4, [_Z27executeThirdLayer_PSC_partCPdS_S_S_S_S_S__param_3];
	ld.param.u64 	%rd5, [_Z27executeThirdLayer_PSC_partCPdS_S_S_S_S_S__param_4];
	ld.param.u64 	%rd6, [_Z27executeThirdLayer_PSC_partCPdS_S_S_S_S_S__param_5];
	ld.param.u64 	%rd7, [_Z27executeThirdLayer_PSC_partCPdS_S_S_S_S_S__param_6];
	mov.u32 	%r1, %ctaid.x;
	mov.u32 	%r2, %ctaid.y;
	shl.b32 	%r3, %r2, 4;
	mov.u32 	%r4, %tid.x;
	mov.u32 	%r5, %tid.y;
	add.s32 	%r6, %r5, %r3;
	mad.lo.s32 	%r7, %r1, 12769, %r6;
	mad.lo.s32 	%r8, %r4, 113, %r7;
	add.s32 	%r9, %r8, 10848;
	shl.b32 	%r10, %r1, 5;
	cvta.to.global.u64 	%rd8, %rd1;
	cvta.to.global.u64 	%rd9, %rd2;
	mad.lo.s32 	%r11, %r4, 112, %r6;
	mul.wide.u32 	%rd10, %r11, 8;
	add.s64 	%rd11, %rd8, %rd10;
	ld.global.f64 	%fd1, [%rd11+86016];
	mul.wide.u32 	%rd12, %r10, 8;
	add.s64 	%rd13, %rd9, %rd12;
	ld.global.f64 	%fd2, [%rd13];
	fma.rn.f64 	%fd3, %fd1, %fd2, 0d0000000000000000;
	ld.global.f64 	%fd4, [%rd11+186368];
	ld.global.f64 	%fd5, [%rd13+8];
	fma.rn.f64 	%fd6, %fd4, %fd5, %fd3;
	ld.global.f64 	%fd7, [%rd11+286720];
	ld.global.f64 	%fd8, [%rd13+16];
	fma.rn.f64 	%fd9, %fd7, %fd8, %fd6;
	ld.global.f64 	%fd10, [%rd11+387072];
	ld.global.f64 	%fd11, [%rd13+24];
	fma.rn.f64 	%fd12, %fd10, %fd11, %fd9;
	ld.global.f64 	%fd13, [%rd11+487424];
	ld.global.f64 	%fd14, [%rd13+32];
	fma.rn.f64 	%fd15, %fd13, %fd14, %fd12;
	ld.global.f64 	%fd16, [%rd11+587776];
	ld.global.f64 	%fd17, [%rd13+40];
	fma.rn.f64 	%fd18, %fd16, %fd17, %fd15;
	ld.global.f64 	%fd19, [%rd11+688128];
	ld.global.f64 	%fd20, [%rd13+48];
	fma.rn.f64 	%fd21, %fd19, %fd20, %fd18;
	ld.global.f64 	%fd22, [%rd11+788480];
	ld.global.f64 	%fd23, [%rd13+56];
	fma.rn.f64 	%fd24, %fd22, %fd23, %fd21;
	ld.global.f64 	%fd25, [%rd11+888832];
	ld.global.f64 	%fd26, [%rd13+64];
	fma.rn.f64 	%fd27, %fd25, %fd26, %fd24;
	ld.global.f64 	%fd28, [%rd11+989184];
	ld.global.f64 	%fd29, [%rd13+72];
	fma.rn.f64 	%fd30, %fd28, %fd29, %fd27;
	ld.global.f64 	%fd31, [%rd11+1089536];
	ld.global.f64 	%fd32, [%rd13+80];
	fma.rn.f64 	%fd33, %fd31, %fd32, %fd30;
	ld.global.f64 	%fd34, [%rd11+1189888];
	ld.global.f64 	%fd35, [%rd13+88];
	fma.rn.f64 	%fd36, %fd34, %fd35, %fd33;
	ld.global.f64 	%fd37, [%rd11+1290240];
	ld.global.f64 	%fd38, [%rd13+96];
	fma.rn.f64 	%fd39, %fd37, %fd38, %fd36;
	ld.global.f64 	%fd40, [%rd11+1390592];
	ld.global.f64 	%fd41, [%rd13+104];
	fma.rn.f64 	%fd42, %fd40, %fd41, %fd39;
	ld.global.f64 	%fd43, [%rd11+1490944];
	ld.global.f64 	%fd44, [%rd13+112];
	fma.rn.f64 	%fd45, %fd43, %fd44, %fd42;
	ld.global.f64 	%fd46, [%rd11+1591296];
	ld.global.f64 	%fd47, [%rd13+120];
	fma.rn.f64 	%fd48, %fd46, %fd47, %fd45;
	ld.global.f64 	%fd49, [%rd11+1691648];
	ld.global.f64 	%fd50, [%rd13+128];
	fma.rn.f64 	%fd51, %fd49, %fd50, %fd48;
	ld.global.f64 	%fd52, [%rd11+1792000];
	ld.global.f64 	%fd53, [%rd13+136];
	fma.rn.f64 	%fd54, %fd52, %fd53, %fd51;
	ld.global.f64 	%fd55, [%rd11+1892352];
	ld.global.f64 	%fd56, [%rd13+144];
	fma.rn.f64 	%fd57, %fd55, %fd56, %fd54;
	ld.global.f64 	%fd58, [%rd11+1992704];
	ld.global.f64 	%fd59, [%rd13+152];
	fma.rn.f64 	%fd60, %fd58, %fd59, %fd57;
	ld.global.f64 	%fd61, [%rd11+2093056];
	ld.global.f64 	%fd62, [%rd13+160];
	fma.rn.f64 	%fd63, %fd61, %fd62, %fd60;
	ld.global.f64 	%fd64, [%rd11+2193408];
	ld.global.f64 	%fd65, [%rd13+168];
	fma.rn.f64 	%fd66, %fd64, %fd65, %fd63;
	ld.global.f64 	%fd67, [%rd11+2293760];
	ld.global.f64 	%fd68, [%rd13+176];
	fma.rn.f64 	%fd69, %fd67, %fd68, %fd66;
	ld.global.f64 	%fd70, [%rd11+2394112];
	ld.global.f64 	%fd71, [%rd13+184];
	fma.rn.f64 	%fd72, %fd70, %fd71, %fd69;
	ld.global.f64 	%fd73, [%rd11+2494464];
	ld.global.f64 	%fd74, [%rd13+192];
	fma.rn.f64 	%fd75, %fd73, %fd74, %fd72;
	ld.global.f64 	%fd76, [%rd11+2594816];
	ld.global.f64 	%fd77, [%rd13+200];
	fma.rn.f64 	%fd78, %fd76, %fd77, %fd75;
	ld.global.f64 	%fd79, [%rd11+2695168];
	ld.global.f64 	%fd80, [%rd13+208];
	fma.rn.f64 	%fd81, %fd79, %fd80, %fd78;
	ld.global.f64 	%fd82, [%rd11+2795520];
	ld.global.f64 	%fd83, [%rd13+216];
	fma.rn.f64 	%fd84, %fd82, %fd83, %fd81;
	ld.global.f64 	%fd85, [%rd11+2895872];
	ld.global.f64 	%fd86, [%rd13+224];
	fma.rn.f64 	%fd87, %fd85, %fd86, %fd84;
	ld.global.f64 	%fd88, [%rd11+2996224];
	ld.global.f64 	%fd89, [%rd13+232];
	fma.rn.f64 	%fd90, %fd88, %fd89, %fd87;
	ld.global.f64 	%fd91, [%rd11+3096576];
	ld.global.f64 	%fd92, [%rd13+240];
	fma.rn.f64 	%fd93, %fd91, %fd92, %fd90;
	ld.global.f64 	%fd94, [%rd11+3196928];
	ld.global.f64 	%fd95, [%rd13+248];
	fma.rn.f64 	%fd96, %fd94, %fd95, %fd93;
	cvta.to.global.u64 	%rd14, %rd4;
	cvta.to.global.u64 	%rd15, %rd5;
	cvta.to.global.u64 	%rd16, %rd6;
	cvta.to.global.u64 	%rd17, %rd7;
	cvta.to.global.u64 	%rd18, %rd3;
	mul.wide.u32 	%rd19, %r1, 8;
	add.s64 	%rd20, %rd14, %rd19;
	ld.global.f64 	%fd97, [%rd20];
	sub.f64 	%fd98, %fd96, %fd97;
	add.s64 	%rd21, %rd15, %rd19;
	ld.global.f64 	%fd99, [%rd21];
	div.rn.f64 	%fd100, %fd98, %fd99;
	add.s64 	%rd22, %rd16, %rd19;
	ld.global.f64 	%fd101, [%rd22];
	add.s64 	%rd23, %rd17, %rd19;
	ld.global.f64 	%fd102, [%rd23];
	fma.rn.f64 	%fd103, %fd100, %fd101, %fd102;
	setp.lt.f64 	%p1, %fd103, 0d0000000000000000;
	selp.f64 	%fd104, 0d0000000000000000, %fd103, %p1;
	setp.gt.f64 	%p2, %fd104, 0d4018000000000000;
	selp.f64 	%fd105, 0d4018000000000000, %fd104, %p2;
	mul.wide.s32 	%rd24, %r9, 8;
	add.s64 	%rd25, %rd18, %rd24;
	st.global.f64 	[%rd25], %fd105;
	ret;

}
	// .globl	_Z28executeFourthLayer_DSC_partAPdS_S_S_S_S_S_
.visible .entry _Z28executeFourthLayer_DSC_partAPdS_S_S_S_S_S_(
	.param .u64 .ptr .align 1 _Z28executeFourthLayer_DSC_partAPdS_S_S_S_S_S__param_0,
	.param .u64 .ptr .align 1 _Z28executeFourthLayer_DSC_partAPdS_S_S_S_S_S__param_1,
	.param .u64 .ptr .align 1 _Z28executeFourthLayer_DSC_partAPdS_S_S_S_S_S__param_2,
	.param .u64 .ptr .align 1 _Z28executeFourthLayer_DSC_partAPdS_S_S_S_S_S__param_3,
	.param .u64 .ptr .align 1 _Z28executeFourthLayer_DSC_partAPdS_S_S_S_S_S__param_4,
	.param .u64 .ptr .align 1 _Z28executeFourthLayer_DSC_partAPdS_S_S_S_S_S__param_5,
	.param .u64 .ptr .align 1 _Z28executeFourthLayer_DSC_partAPdS_S_S_S_S_S__param_6
)
{
	.reg .pred 	%p<3>;
	.reg .b32 	%r<10>;
	.reg .b64 	%rd<26>;
	.reg .b64 	%fd<40>;

	ld.param.u64 	%rd1, [_Z28executeFourthLayer_DSC_partAPdS_S_S_S_S_S__param_0];
	ld.param.u64 	%rd2, [_Z28executeFourthLayer_DSC_partAPdS_S_S_S_S_S__param_1];
	ld.param.u64 	%rd3, [_Z28executeFourthLayer_DSC_partAPdS_S_S_S_S_S__param_2];
	ld.param.u64 	%rd4, [_Z28executeFourthLayer_DSC_partAPdS_S_S_S_S_S__param_3];
	ld.param.u64 	%rd5, [_Z28executeFourthLayer_DSC_partAPdS_S_S_S_S_S__param_4];
	ld.param.u64 	%rd6, [_Z28executeFourthLayer_DSC_partAPdS_S_S_S_S_S__param_5];
	ld.param.u64 	%rd7, [_Z28executeFourthLayer_DSC_partAPdS_S_S_S_S_S__param_6];
	mov.u32 	%r1, %ctaid.x;
	mov.u32 	%r2, %tid.x;
	mov.u32 	%r3, %tid.y;
	mad.lo.s32 	%r4, %r2, 56, %r3;
	mad.lo.s32 	%r5, %r1, 3136, %r4;
	shl.b32 	%r6, %r3, 1;
	mad.lo.s32 	%r7, %r2, 226, %r6;
	mad.lo.s32 	%r8, %r1, 12769, %r7;
	mul.lo.s32 	%r9, %r1, 9;
	cvta.to.global.u64 	%rd8, %rd1;
	cvta.to.global.u64 	%rd9, %rd2;
	mul.wide.u32 	%rd10, %r8, 8;
	add.s64 	%rd11, %rd8, %rd10;
	ld.global.f64 	%fd1, [%rd11];
	mul.wide.u32 	%rd12, %r9, 8;
	add.s64 	%rd13, %rd9, %rd12;
	ld.global.f64 	%fd2, [%rd13];
	ld.global.f64 	%fd3, [%rd11+8];
	ld.global.f64 	%fd4, [%rd13+8];
	mul.f64 	%fd5, %fd3, %fd4;
	fma.rn.f64 	%fd6, %fd1, %fd2, %fd5;
	ld.global.f64 	%fd7, [%rd11+16];
	ld.global.f64 	%fd8, [%rd13+16];
	fma.rn.f64 	%fd9, %fd7, %fd8, %fd6;
	add.f64 	%fd10, %fd9, 0d0000000000000000;
	ld.global.f64 	%fd11, [%rd11+904];
	ld.global.f64 	%fd12, [%rd13+24];
	ld.global.f64 	%fd13, [%rd11+912];
	ld.global.f64 	%fd14, [%rd13+32];
	mul.f64 	%fd15, %fd13, %fd14;
	fma.rn.f64 	%fd16, %fd11, %fd12, %fd15;
	ld.global.f64 	%fd17, [%rd11+920];
	ld.global.f64 	%fd18, [%rd13+40];
	fma.rn.f64 	%fd19, %fd17, %fd18, %fd16;
	add.f64 	%fd20, %fd10, %fd19;
	ld.global.f64 	%fd21, [%rd11+1808];
	ld.global.f64 	%fd22, [%rd13+48];
	ld.global.f64 	%fd23, [%rd11+1816];
	ld.global.f64 	%fd24, [%rd13+56];
	mul.f64 	%fd25, %fd23, %fd24;
	fma.rn.f64 	%fd26, %fd21, %fd22, %fd25;
	ld.global.f64 	%fd27, [%rd11+1824];
	ld.global.f64 	%fd28, [%rd13+64];
	fma.rn.f64 	%fd29, %fd27, %fd28, %fd26;
	add.f64 	%fd30, %fd20, %fd29;
	cvta.to.global.u64 	%rd14, %rd4;
	cvta.to.global.u64 	%rd15, %rd5;
	cvta.to.global.u64 	%rd16, %rd6;
	cvta.to.global.u64 	%rd17, %rd7;
	cvta.to.global.u64 	%rd18, %rd3;
	mul.wide.u32 	%rd19, %r1, 8;
	add.s64 	%rd20, %rd14, %rd19;
	ld.global.f64 	%fd31, [%rd20];
	sub.f64 	%fd32, %fd30, %fd31;
	add.s64 	%rd21, %rd15, %rd19;
	ld.global.f64 	%fd33, [%rd21];
	div.rn.f64 	%fd34, %fd32, %fd33;
	add.s64 	%rd22, %rd16, %rd19;
	ld.global.f64 	%fd35, [%rd22];
	add.s64 	%rd23, %rd17, %rd19;
	ld.global.f64 	%fd36, [%rd23];
	fma.rn.f64 	%fd37, %fd34, %fd35, %fd36;
	setp.lt.f64 	%p1, %fd37, 0d0000000000000000;
	selp.f64 	%fd38, 0d0000000000000000, %fd37, %p1;
	setp.gt.f64 	%p2, %fd38, 0d4018000000000000;
	selp.f64 	%fd39, 0d4018000000000000, %fd38, %p2;
	mul.wide.s32 	%rd24, %r5, 8;
	add.s64 	%rd25, %rd18, %rd24;
	st.global.f64 	[%rd25], %fd39;
	ret;

}
	// .globl	_Z28executeFourthLayer_DSC_partBPdS_S_S_S_S_S_
.visible .entry _Z28executeFourthLayer_DSC_partBPdS_S_S_S_S_S_(
	.param .u64 .ptr .align 1 _Z28executeFourthLayer_DSC_partBPdS_S_S_S_S_S__param_0,
	.param .u64 .ptr .align 1 _Z28executeFourthLayer_DSC_partBPdS_S_S_S_S_S__param_1,
	.param .u64 .ptr .align 1 _Z28executeFourthLayer_DSC_partBPdS_S_S_S_S_S__param_2,
	.param .u64 .ptr .align 1 _Z28executeFourthLayer_DSC_partBPdS_S_S_S_S_S__param_3,
	.param .u64 .ptr .align 1 _Z28executeFourthLayer_DSC_partBPdS_S_S_S_S_S__param_4,
	.param .u64 .ptr .align 1 _Z28executeFourthLayer_DSC_partBPdS_S_S_S_S_S__param_5,
	.param .u64 .ptr .align 1 _Z28executeFourthLayer_DSC_partBPdS_S_S_S_S_S__param_6
)
{
	.reg .pred 	%p<3>;
	.reg .b32 	%r<11>;
	.reg .b64 	%rd<26>;
	.reg .b64 	%fd<40>;

	ld.param.u64 	%rd1, [_Z28executeFourthLayer_DSC_partBPdS_S_S_S_S_S__param_0];
	ld.param.u64 	%rd2, [_Z28executeFourthLayer_DSC_partBPdS_S_S_S_S_S__param_1];
	ld.param.u64 	%rd3, [_Z28executeFourthLayer_DSC_partBPdS_S_S_S_S_S__param_2];
	ld.param.u64 	%rd4, [_Z28executeFourthLayer_DSC_partBPdS_S_S_S_S_S__param_3];
	ld.param.u64 	%rd5, [_Z28executeFourthLayer_DSC_partBPdS_S_S_S_S_S__param_4];
	ld.param.u64 	%rd6, [_Z28executeFourthLayer_DSC_partBPdS_S_S_S_S_S__param_5];
	ld.param.u64 	%rd7, [_Z28executeFourthLayer_DSC_partBPdS_S_S_S_S_S__param_6];
	mov.u32 	%r1, %ctaid.x;
	mov.u32 	%r2, %tid.x;
	mov.u32 	%r3, %tid.y;
	mad.lo.s32 	%r4, %r2, 56, %r3;
	mad.lo.s32 	%r5, %r1, 3136, %r4;
	add.s32 	%r6, %r5, 32;
	shl.b32 	%r7, %r3, 1;
	mul.lo.s32 	%r8, %r1, 9;
	cvta.to.global.u64 	%rd8, %rd1;
	cvta.to.global.u64 	%rd9, %rd2;
	mad.lo.s32 	%r9, %r2, 226, %r7;
	mad.lo.s32 	%r10, %r1, 12769, %r9;
	mul.wide.u32 	%rd10, %r10, 8;
	add.s64 	%rd11, %rd8, %rd10;
	ld.global.f64 	%fd1, [%rd11+512];
	mul.wide.u32 	%rd12, %r8, 8;
	add.s64 	%rd13, %rd9, %rd12;
	ld.global.f64 	%fd2, [%rd13];
	ld.global.f64 	%fd3, [%rd11+520];
	ld.global.f64 	%fd4, [%rd13+8];
	mul.f64 	%fd5, %fd3, %fd4;
	fma.rn.f64 	%fd6, %fd1, %fd2, %fd5;
	ld.global.f64 	%fd7, [%rd11+528];
	ld.global.f64 	%fd8, [%rd13+16];
	fma.rn.f64 	%fd9, %fd7, %fd8, %fd6;
	add.f64 	%fd10, %fd9, 0d0000000000000000;
	ld.global.f64 	%fd11, [%rd11+1416];
	ld.global.f64 	%fd12, [%rd13+24];
	ld.global.f64 	%fd13, [%rd11+1424];
	ld.global.f64 	%fd14, [%rd13+32];
	mul.f64 	%fd15, %fd13, %fd14;
	fma.rn.f64 	%fd16, %fd11, %fd12, %fd15;
	ld.global.f64 	%fd17, [%rd11+1432];
	ld.global.f64 	%fd18, [%rd13+40];
	fma.rn.f64 	%fd19, %fd17, %fd18, %fd16;
	add.f64 	%fd20, %fd10, %fd19;
	ld.global.f64 	%fd21, [%rd11+2320];
	ld.global.f64 	%fd22, [%rd13+48];
	ld.global.f64 	%fd23, [%rd11+2328];
	ld.global.f64 	%fd24, [%rd13+56];
	mul.f64 	%fd25, %fd23, %fd24;
	fma.rn.f64 	%fd26, %fd21, %fd22, %fd25;
	ld.global.f64 	%fd27, [%rd11+2336];
	ld.global.f64 	%fd28, [%rd13+64];
	fma.rn.f64 	%fd29, %fd27, %fd28, %fd26;
	add.f64 	%fd30, %fd20, %fd29;
	cvta.to.global.u64 	%rd14, %rd4;
	cvta.to.global.u64 	%rd15, %rd5;
	cvta.to.global.u64 	%rd16, %rd6;
	cvta.to.global.u64 	%rd17, %rd7;
	cvta.to.global.u64 	%rd18, %rd3;
	mul.wide.u32 	%rd19, %r1, 8;
	add.s64 	%rd20, %rd14, %rd19;
	ld.global.f64 	%fd31, [%rd20];
	sub.f64 	%fd32, %fd30, %fd31;
	add.s64 	%rd21, %rd15, %rd19;
	ld.global.f64 	%fd33, [%rd21];
	div.rn.f64 	%fd34, %fd32, %fd33;
	add.s64 	%rd22, %rd16, %rd19;
	ld.global.f64 	%fd35, [%rd22];
	add.s64 	%rd23, %rd17, %rd19;
	ld.global.f64 	%fd36, [%rd23];
	fma.rn.f64 	%fd37, %fd34, %fd35, %fd36;
	setp.lt.f64 	%p1, %fd37, 0d0000000000000000;
	selp.f64 	%fd38, 0d0000000000000000, %fd37, %p1;
	setp.gt.f64 	%p2, %fd38, 0d4018000000000000;
	selp.f64 	%fd39, 0d4018000000000000, %fd38, %p2;
	mul.wide.s32 	%rd24, %r6, 8;
	add.s64 	%rd25, %rd18, %rd24;
	st.global.f64 	[%rd25], %fd39;
	ret;

}
	// .globl	_Z28executeFourthLayer_DSC_partCPdS_S_S_S_S_S_
.visible .entry _Z28executeFourthLayer_DSC_partCPdS_S_S_S_S_S_(
	.param .u64 .ptr .align 1 _Z28executeFourthLayer_DSC_partCPdS_S_S_S_S_S__param_0,
	.param .u64 .ptr .align 1 _Z28executeFourthLayer_DSC_partCPdS_S_S_S_S_S__param_1,
	.param .u64 .ptr .align 1 _Z28executeFourthLayer_DSC_partCPdS_S_S_S_S_S__param_2,
	.param .u64 .ptr .align 1 _Z28executeFourthLayer_DSC_partCPdS_S_S_S_S_S__param_3,
	.param .u64 .ptr .align 1 _Z28executeFourthLayer_DSC_partCPdS_S_S_S_S_S__param_4,
	.param .u64 .ptr .align 1 _Z28executeFourthLayer_DSC_partCPdS_S_S_S_S_S__param_5,
	.param .u64 .ptr .align 1 _Z28executeFourthLayer_DSC_partCPdS_S_S_S_S_S__param_6
)
{
	.reg .pred 	%p<3>;
	.reg .b32 	%r<11>;
	.reg .b64 	%rd<26>;
	.reg .b64 	%fd<40>;

	ld.param.u64 	%rd1, [_Z28executeFourthLayer_DSC_partCPdS_S_S_S_S_S__param_0];
	ld.param.u64 	%rd2, [_Z28executeFourthLayer_DSC_partCPdS_S_S_S_S_S__param_1];
	ld.param.u64 	%rd3, [_Z28executeFourthLayer_DSC_partCPdS_S_S_S_S_S__param_2];
	ld.param.u64 	%rd4, [_Z28executeFourthLayer_DSC_partCPdS_S_S_S_S_S__param_3];
	ld.param.u64 	%rd5, [_Z28executeFourthLayer_DSC_partCPdS_S_S_S_S_S__param_4];
	ld.param.u64 	%rd6, [_Z28executeFourthLayer_DSC_partCPdS_S_S_S_S_S__param_5];
	ld.param.u64 	%rd7, [_Z28executeFourthLayer_DSC_partCPdS_S_S_S_S_S__param_6];
	mov.u32 	%r1, %ctaid.x;
	mov.u32 	%r2, %tid.x;
	mov.u32 	%r3, %tid.y;
	mad.lo.s32 	%r4, %r1, 3136, %r3;
	mad.lo.s32 	%r5, %r2, 56, %r4;
	add.s32 	%r6, %r5, 1792;
	shl.b32 	%r7, %r3, 1;
	mul.lo.s32 	%r8, %r1, 9;
	cvta.to.global.u64 	%rd8, %rd1;
	cvta.to.global.u64 	%rd9, %rd2;
	mad.lo.s32 	%r9, %r2, 226, %r7;
	mad.lo.s32 	%r10, %r1, 12769, %r9;
	mul.wide.u32 	%rd10, %r10, 8;
	add.s64 	%rd11, %rd8, %rd10;
	ld.global.f64 	%fd1, [%rd11+57856];
	mul.wide.u32 	%rd12, %r8, 8;
	add.s64 	%rd13, %rd9, %rd12;
	ld.global.f64 	%fd2, [%rd13];
	ld.global.f64 	%fd3, [%rd11+57864];
	ld.global.f64 	%fd4, [%rd13+8];
	mul.f64 	%fd5, %fd3, %fd4;
	fma.rn.f64 	%fd6, %fd1, %fd2, %fd5;
	ld.global.f64 	%fd7, [%rd11+57872];
	ld.global.f64 	%fd8, [%rd13+16];
	fma.rn.f64 	%fd9, %fd7, %fd8, %fd6;
	add.f64 	%fd10, %fd9, 0d0000000000000000;
	ld.global.f64 	%fd11, [%rd11+58760];
	ld.global.f64 	%fd12, [%rd13+24];
	ld.global.f64 	%fd13, [%rd11+58768];
	ld.global.f64 	%fd14, [%rd13+32];
	mul.f64 	%fd15, %fd13, %fd14;
	fma.rn.f64 	%fd16, %fd11, %fd12, %fd15;
	ld.global.f64 	%fd17, [%rd11+58776];
	ld.global.f64 	%fd18, [%rd13+40];
	fma.rn.f64 	%fd19, %fd17, %fd18, %fd16;
	add.f64 	%fd20, %fd10, %fd19;
	ld.global.f64 	%fd21, [%rd11+59664];
	ld.global.f64 	%fd22, [%rd13+48];
	ld.global.f64 	%fd23, [%rd11+59672];
	ld.global.f64 	%fd24, [%rd13+56];
	mul.f64 	%fd25, %fd23, %fd24;
	fma.rn.f64 	%fd26, %fd21, %fd22, %fd25;
	ld.global.f64 	%fd27, [%rd11+59680];
	ld.global.f64 	%fd28, [%rd13+64];
	fma.rn.f64 	%fd29, %fd27, %fd28, %fd26;
	add.f64 	%fd30, %fd20, %fd29;
	cvta.to.global.u64 	%rd14, %rd4;
	cvta.to.global.u64 	%rd15, %rd5;
	cvta.to.global.u64 	%rd16, %rd6;
	cvta.to.global.u64 	%rd17, %rd7;
	cvta.to.global.u64 	%rd18, %rd3;
	mul.wide.u32 	%rd19, %r1, 8;
	add.s64 	%rd20, %rd14, %rd19;
	ld.global.f64 	%fd31, [%rd20];
	sub.f64 	%fd32, %fd30, %fd31;
	add.s64 	%rd21, %rd15, %rd19;
	ld.global.f64 	%fd33, [%rd21];
	div.rn.f64 	%fd34, %fd32, %fd33;
	add.s64 	%rd22, %rd16, %rd19;
	ld.global.f64 	%fd35, [%rd22];
	add.s64 	%rd23, %rd17, %rd19;
	ld.global.f64 	%fd36, [%rd23];
	fma.rn.f64 	%fd37, %fd34, %fd35, %fd36;
	setp.lt.f64 	%p1, %fd37, 0d0000000000000000;
	selp.f64 	%fd38, 0d0000000000000000, %fd37, %p1;
	setp.gt.f64 	%p2, %fd38, 0d4018000000000000;
	selp.f64 	%fd39, 0d4018000000000000, %fd38, %p2;
	mul.wide.s32 	%rd24, %r6, 8;
	add.s64 	%rd25, %rd18, %rd24;
	st.global.f64 	[%rd25], %fd39;
	ret;

}
	// .globl	_Z28executeFourthLayer_DSC_partDPdS_S_S_S_S_S_
.visible .entry _Z28executeFourthLayer_DSC_partDPdS_S_S_S_S_S_(
	.param .u64 .ptr .align 1 _Z28executeFourthLayer_DSC_partDPdS_S_S_S_S_S__param_0,
	.param .u64 .ptr .align 1 _Z28executeFourthLayer_DSC_partDPdS_S_S_S_S_S__param_1,
	.param .u64 .ptr .align 1 _Z28executeFourthLayer_DSC_partDPdS_S_S_S_S_S__param_2,
	.param .u64 .ptr .align 1 _Z28executeFourthLayer_DSC_partDPdS_S_S_S_S_S__param_3,
	.param .u64 .ptr .align 1 _Z28executeFourthLayer_DSC_partDPdS_S_S_S_S_S__param_4,
	.param .u64 .ptr .align 1 _Z28executeFourthLayer_DSC_partDPdS_S_S_S_S_S__param_5,
	.param .u64 .ptr .align 1 _Z28executeFourthLayer_DSC_partDPdS_S_S_S_S_S__param_6
)
{
	.reg .pred 	%p<3>;
	.reg .b32 	%r<11>;
	.reg .b64 	%rd<26>;
	.reg .b64 	%fd<40>;

	ld.param.u64 	%rd1, [_Z28executeFourthLayer_DSC_partDPdS_S_S_S_S_S__param_0];
	ld.param.u64 	%rd2, [_Z28executeFourthLayer_DSC_partDPdS_S_S_S_S_S__param_1];
	ld.param.u64 	%rd3, [_Z28executeFourthLayer_DSC_partDPdS_S_S_S_S_S__param_2];
	ld.param.u64 	%rd4, [_Z28executeFourthLayer_DSC_partDPdS_S_S_S_S_S__param_3];
	ld.param.u64 	%rd5, [_Z28executeFourthLayer_DSC_partDPdS_S_S_S_S_S__param_4];
	ld.param.u64 	%rd6, [_Z28executeFourthLayer_DSC_partDPdS_S_S_S_S_S__param_5];
	ld.param.u64 	%rd7, [_Z28executeFourthLayer_DSC_partDPdS_S_S_S_S_S__param_6];
	mov.u32 	%r1, %ctaid.x;
	mov.u32 	%r2, %tid.x;
	mov.u32 	%r3, %tid.y;
	mad.lo.s32 	%r4, %r1, 3136, %r3;
	mad.lo.s32 	%r5, %r2, 56, %r4;
	add.s32 	%r6, %r5, 1824;
	shl.b32 	%r7, %r3, 1;
	mul.lo.s32 	%r8, %r1, 9;
	cvta.to.global.u64 	%rd8, %rd1;
	cvta.to.global.u64 	%rd9, %rd2;
	mad.lo.s32 	%r9, %r2, 226, %r7;
	mad.lo.s32 	%r10, %r1, 12769, %r9;
	mul.wide.u32 	%rd10, %r10, 8;
	add.s64 	%rd11, %rd8, %rd10;
	ld.global.f64 	%fd1, [%rd11+58368];
	mul.wide.u32 	%rd12, %r8, 8;
	add.s64 	%rd13, %rd9, %rd12;
	ld.global.f64 	%fd2, [%rd13];
	ld.global.f64 	%fd3, [%rd11+58376];
	ld.global.f64 	%fd4, [%rd13+8];
	mul.f64 	%fd5, %fd3, %fd4;
	fma.rn.f64 	%fd6, %fd1, %fd2, %fd5;
	ld.global.f64 	%fd7, [%rd11+58384];
	ld.global.f64 	%fd8, [%rd13+16];
	fma.rn.f64 	%fd9, %fd7, %fd8, %fd6;
	add.f64 	%fd10, %fd9, 0d0000000000000000;
	ld.global.f64 	%fd11, [%rd11+59272];
	ld.global.f64 	%fd12, [%rd13+24];
	ld.global.f64 	%fd13, [%rd11+59280];
	ld.global.f64 	%fd14, [%rd13+32];
	mul.f64 	%fd15, %fd13, %fd14;
	fma.rn.f64 	%fd16, %fd11, %fd12, %fd15;
	ld.global.f64 	%fd17, [%rd11+59288];
	ld.global.f64 	%fd18, [%rd13+40];
	fma.rn.f64 	%fd19, %fd17, %fd18, %fd16;
	add.f64 	%fd20, %fd10, %fd19;
	ld.global.f64 	%fd21, [%rd11+60176];
	ld.global.f64 	%fd22, [%rd13+48];
	ld.global.f64 	%fd23, [%rd11+60184];
	ld.global.f64 	%fd24, [%rd13+56];
	mul.f64 	%fd25, %fd23, %fd24;
	fma.rn.f64 	%fd26, %fd21, %fd22, %fd25;
	ld.global.f64 	%fd27, [%rd11+60192];
	ld.global.f64 	%fd28, [%rd13+64];
	fma.rn.f64 	%fd29, %fd27, %fd28, %fd26;
	add.f64 	%fd30, %fd20, %fd29;
	cvta.to.global.u64 	%rd14, %rd4;
	cvta.to.global.u64 	%rd15, %rd5;
	cvta.to.global.u64 	%rd16, %rd6;
	cvta.to.global.u64 	%rd17, %rd7;
	cvta.to.global.u64 	%rd18, %rd3;
	mul.wide.u32 	%rd19, %r1, 8;
	add.s64 	%rd20, %rd14, %rd19;
	ld.global.f64 	%fd31, [%rd20];
	sub.f64 	%fd32, %fd30, %fd31;
	add.s64 	%rd21, %rd15, %rd19;
	ld.global.f64 	%fd33, [%rd21];
	div.rn.f64 	%fd34, %fd32, %fd33;
	add.s64 	%rd22, %rd16, %rd19;
	ld.global.f64 	%fd35, [%rd22];
	add.s64 	%rd23, %rd17, %rd19;
	ld.global.f64 	%fd36, [%rd23];
	fma.rn.f64 	%fd37, %fd34, %fd35, %fd36;
	setp.lt.f64 	%p1, %fd37, 0d0000000000000000;
	selp.f64 	%fd38, 0d0000000000000000, %fd37, %p1;
	setp.gt.f64 	%p2, %fd38, 0d4018000000000000;
	selp.f64 	%fd39, 0d4018000000000000, %fd38, %p2;
	mul.wide.s32 	%rd24, %r6, 8;
	add.s64 	%rd25, %rd18, %rd24;
	st.global.f64 	[%rd25], %fd39;
	ret;

}
	// .globl	_Z27executeFifthLayer_PSC_partAPdS_S_S_S_S_S_
.visible .entry _Z27executeFifthLayer_PSC_partAPdS_S_S_S_S_S_(
	.param .u64 .ptr .align 1 _Z27executeFifthLayer_PSC_partAPdS_S_S_S_S_S__param_0,
	.param .u64 .ptr .align 1 _Z27executeFifthLayer_PSC_partAPdS_S_S_S_S_S__param_1,
	.param .u64 .ptr .align 1 _Z27executeFifthLayer_PSC_partAPdS_S_S_S_S_S__param_2,
	.param .u64 .ptr .align 1 _Z27executeFifthLayer_PSC_partAPdS_S_S_S_S_S__param_3,
	.param .u64 .ptr .align 1 _Z27executeFifthLayer_PSC_partAPdS_S_S_S_S_S__param_4,
	.param .u64 .ptr .align 1 _Z27executeFifthLayer_PSC_partAPdS_S_S_S_S_S__param_5,
	.param .u64 .ptr .align 1 _Z27executeFifthLayer_PSC_partAPdS_S_S_S_S_S__param_6
)
{
	.reg .pred 	%p<4>;
	.reg .b32 	%r<11>;
	.reg .b64 	%rd<36>;
	.reg .b64 	%fd<61>;

	ld.param.u64 	%rd12, [_Z27executeFifthLayer_PSC_partAPdS_S_S_S_S_S__param_0];
	ld.param.u64 	%rd13, [_Z27executeFifthLayer_PSC_partAPdS_S_S_S_S_S__param_1];
	ld.param.u64 	%rd7, [_Z27executeFifthLayer_PSC_partAPdS_S_S_S_S_S__param_2];
	ld.param.u64 	%rd8, [_Z27executeFifthLayer_PSC_partAPdS_S_S_S_S_S__param_3];
	ld.param.u64 	%rd9, [_Z27executeFifthLayer_PSC_partAPdS_S_S_S_S_S__param_4];
	ld.param.u64 	%rd10, [_Z27executeFifthLayer_PSC_partAPdS_S_S_S_S_S__param_5];
	ld.param.u64 	%rd11, [_Z27executeFifthLayer_PSC_partAPdS_S_S_S_S_S__param_6];
	cvta.to.global.u64 	%rd14, %rd13;
	cvta.to.global.u64 	%rd15, %rd12;
	mov.u32 	%r1, %ctaid.x;
	mov.u32 	%r2, %tid.x;
	mov.u32 	%r3, %tid.y;
	mul.wide.u32 	%rd16, %r2, 448;
	mul.wide.u32 	%rd17, %r3, 8;
	add.s64 	%rd18, %rd16, %rd17;
	add.s64 	%rd19, %rd18, %rd15;
	add.s64 	%rd35, %rd19, 200704;
	mul.wide.u32 	%rd20, %r1, 512;
	add.s64 	%rd21, %rd20, %rd14;
	add.s64 	%rd34, %rd21, 64;
	mov.f64 	%fd60, 0d0000000000000000;
	mov.b32 	%r10, 0;
$L__BB14_1:
	ld.global.f64 	%fd4, [%rd35+-200704];
	ld.global.f64 	%fd5, [%rd34+-64];
	fma.rn.f64 	%fd6, %fd4, %fd5, %fd60;
	ld.global.f64 	%fd7, [%rd35+-175616];
	ld.global.f64 	%fd8, [%rd34+-56];
	fma.rn.f64 	%fd9, %fd7, %fd8, %fd6;
	ld.global.f64 	%fd10, [%rd35+-150528];
	ld.global.f64 	%fd11, [%rd34+-48];
	fma.rn.f64 	%fd12, %fd10, %fd11, %fd9;
	ld.global.f64 	%fd13, [%rd35+-125440];
	ld.global.f64 	%fd14, [%rd34+-40];
	fma.rn.f64 	%fd15, %fd13, %fd14, %fd12;
	ld.global.f64 	%fd16, [%rd35+-100352];
	ld.global.f64 	%fd17, [%rd34+-32];
	fma.rn.f64 	%fd18, %fd16, %fd17, %fd15;
	ld.global.f64 	%fd19, [%rd35+-75264];
	ld.global.f64 	%fd20, [%rd34+-24];
	fma.rn.f64 	%fd21, %fd19, %fd20, %fd18;
	ld.global.f64 	%fd22, [%rd35+-50176];
	ld.global.f64 	%fd23, [%rd34+-16];
	fma.rn.f64 	%fd24, %fd22, %fd23, %fd21;
	ld.global.f64 	%fd25, [%rd35+-25088];
	ld.global.f64 	%fd26, [%rd34+-8];
	fma.rn.f64 	%fd27, %fd25, %fd26, %fd24;
	ld.global.f64 	%fd28, [%rd35];
	ld.global.f64 	%fd29, [%rd34];
	fma.rn.f64 	%fd30, %fd28, %fd29, %fd27;
	ld.global.f64 	%fd31, [%rd35+25088];
	ld.global.f64 	%fd32, [%rd34+8];
	fma.rn.f64 	%fd33, %fd31, %fd32, %fd30;
	ld.global.f64 	%fd34, [%rd35+50176];
	ld.global.f64 	%fd35, [%rd34+16];
	fma.rn.f64 	%fd36, %fd34, %fd35, %fd33;
	ld.global.f64 	%fd37, [%rd35+75264];
	ld.global.f64 	%fd38, [%rd34+24];
	fma.rn.f64 	%fd39, %fd37, %fd38, %fd36;
	ld.global.f64 	%fd40, [%rd35+100352];
	ld.global.f64 	%fd41, [%rd34+32];
	fma.rn.f64 	%fd42, %fd40, %fd41, %fd39;
	ld.global.f64 	%fd43, [%rd35+125440];
	ld.global.f64 	%fd44, [%rd34+40];
	fma.rn.f64 	%fd45, %fd43, %fd44, %fd42;
	ld.global.f64 	%fd46, [%rd35+150528];
	ld.global.f64 	%fd47, [%rd34+48];
	fma.rn.f64 	%fd48, %fd46, %fd47, %fd45;
	ld.global.f64 	%fd49, [%rd35+175616];
	ld.global.f64 	%fd50, [%rd34+56];
	fma.rn.f64 	%fd60, %fd49, %fd50, %fd48;
	add.s32 	%r10, %r10, 16;
	add.s64 	%rd35, %rd35, 401408;
	add.s64 	%rd34, %rd34, 128;
	setp.ne.s32 	%p1, %r10, 64;
	@%p1 bra 	$L__BB14_1;
	cvta.to.global.u64 	%rd22, %rd8;
	cvta.to.global.u64 	%rd23, %rd9;
	cvta.to.global.u64 	%rd24, %rd10;
	cvta.to.global.u64 	%rd25, %rd11;
	cvta.to.global.u64 	%rd26, %rd7;
	mul.wide.u32 	%rd27, %r1, 8;
	add.s64 	%rd28, %rd22, %rd27;
	ld.global.f64 	%fd51, [%rd28];
	sub.f64 	%fd52, %fd60, %fd51;
	add.s64 	%rd29, %rd23, %rd27;
	ld.global.f64 	%fd53, [%rd29];
	div.rn.f64 	%fd54, %fd52, %fd53;
	add.s64 	%rd30, %rd24, %rd27;
	ld.global.f64 	%fd55, [%rd30];
	add.s64 	%rd31, %rd25, %rd27;
	ld.global.f64 	%fd56, [%rd31];
	fma.rn.f64 	%fd57, %fd54, %fd55, %fd56;
	setp.lt.f64 	%p2, %fd57, 0d0000000000000000;
	selp.f64 	%fd58, 0d0000000000000000, %fd57, %p2;
	setp.gt.f64 	%p3, %fd58, 0d4018000000000000;
	selp.f64 	%fd59, 0d4018000000000000, %fd58, %p3;
	mad.lo.s32 	%r7, %r2, 58, %r3;
	mad.lo.s32 	%r8, %r1, 3364, %r7;
	add.s32 	%r9, %r8, 59;
	mul.wide.s32 	%rd32, %r9, 8;
	add.s64 	%rd33, %rd26, %rd32;
	st.global.f64 	[%rd33], %fd59;
	ret;

}
	// .globl	_Z27executeFifthLayer_PSC_partBPdS_S_S_S_S_S_
.visible .entry _Z27executeFifthLayer_PSC_partBPdS_S_S_S_S_S_(
	.param .u64 .ptr .align 1 _Z27executeFifthLayer_PSC_partBPdS_S_S_S_S_S__param_0,
	.param .u64 .ptr .align 1 _Z27executeFifthLayer_PSC_partBPdS_S_S_S_S_S__param_1,
	.param .u64 .ptr .align 1 _Z27executeFifthLayer_PSC_partBPdS_S_S_S_S_S__param_2,
	.param .u64 .ptr .align 1 _Z27executeFifthLayer_PSC_partBPdS_S_S_S_S_S__param_3,
	.param .u64 .ptr .align 1 _Z27executeFifthLayer_PSC_partBPdS_S_S_S_S_S__param_4,
	.param .u64 .ptr .align 1 _Z27executeFifthLayer_PSC_partBPdS_S_S_S_S_S__param_5,
	.param .u64 .ptr .align 1 _Z27executeFifthLayer_PSC_partBPdS_S_S_S_S_S__param_6
)
{
	.reg .pred 	%p<4>;
	.reg .b32 	%r<11>;
	.reg .b64 	%rd<36>;
	.reg .b64 	%fd<61>;

	ld.param.u64 	%rd12, [_Z27executeFifthLayer_PSC_partBPdS_S_S_S_S_S__param_0];
	ld.param.u64 	%rd13, [_Z27executeFifthLayer_PSC_partBPdS_S_S_S_S_S__param_1];
	ld.param.u64 	%rd7, [_Z27executeFifthLayer_PSC_partBPdS_S_S_S_S_S__param_2];
	ld.param.u64 	%rd8, [_Z27executeFifthLayer_PSC_partBPdS_S_S_S_S_S__param_3];
	ld.param.u64 	%rd9, [_Z27executeFifthLayer_PSC_partBPdS_S_S_S_S_S__param_4];
	ld.param.u64 	%rd10, [_Z27executeFifthLayer_PSC_partBPdS_S_S_S_S_S__param_5];
	ld.param.u64 	%rd11, [_Z27executeFifthLayer_PSC_partBPdS_S_S_S_S_S__param_6];
	cvta.to.global.u64 	%rd14, %rd13;
	cvta.to.global.u64 	%rd15, %rd12;
	mov.u32 	%r1, %ctaid.x;
	mov.u32 	%r2, %tid.x;
	mov.u32 	%r3, %tid.y;
	mul.wide.u32 	%rd16, %r2, 448;
	mul.wide.u32 	%rd17, %r3, 8;
	add.s64 	%rd18, %rd16, %rd17;
	add.s64 	%rd19, %rd18, %rd15;
	add.s64 	%rd35, %rd19, 200960;
	mul.wide.u32 	%rd20, %r1, 512;
	add.s64 	%rd21, %rd20, %rd14;
	add.s64 	%rd34, %rd21, 64;
	mov.f64 	%fd60, 0d0000000000000000;
	mov.b32 	%r10, 0;
$L__BB15_1:
	ld.global.f64 	%fd4, [%rd35+-200704];
	ld.global.f64 	%fd5, [%rd34+-64];
	fma.rn.f64 	%fd6, %fd4, %fd5, %fd60;
	ld.global.f64 	%fd7, [%rd35+-175616];
	ld.global.f64 	%fd8, [%rd34+-56];
	fma.rn.f64 	%fd9, %fd7, %fd8, %fd6;
	ld.global.f64 	%fd10, [%rd35+-150528];
	ld.global.f64 	%fd11, [%rd34+-48];
	fma.rn.f64 	%fd12, %fd10, %fd11, %fd9;
	ld.global.f64 	%fd13, [%rd35+-125440];
	ld.global.f64 	%fd14, [%rd34+-40];
	fma.rn.f64 	%fd15, %fd13, %fd14, %fd12;
	ld.global.f64 	%fd16, [%rd35+-100352];
	ld.global.f64 	%fd17, [%rd34+-32];
	fma.rn.f64 	%fd18, %fd16, %fd17, %fd15;
	ld.global.f64 	%fd19, [%rd35+-75264];
	ld.global.f64 	%fd20, [%rd34+-24];
	fma.rn.f64 	%fd21, %fd19, %fd20, %fd18;
	ld.global.f64 	%fd22, [%rd35+-50176];
	ld.global.f64 	%fd23, [%rd34+-16];
	fma.rn.f64 	%fd24, %fd22, %fd23, %fd21;
	ld.global.f64 	%fd25, [%rd35+-25088];
	ld.global.f64 	%fd26, [%rd34+-8];
	fma.rn.f64 	%fd27, %fd25, %fd26, %fd24;
	ld.global.f64 	%fd28, [%rd35];
	ld.global.f64 	%fd29, [%rd34];
	fma.rn.f64 	%fd30, %fd28, %fd29, %fd27;
	ld.global.f64 	%fd31, [%rd35+25088];
	ld.global.f64 	%fd32, [%rd34+8];
	fma.rn.f64 	%fd33, %fd31, %fd32, %fd30;
	ld.global.f64 	%fd34, [%rd35+50176];
	ld.global.f64 	%fd35, [%rd34+16];
	fma.rn.f64 	%fd36, %fd34, %fd35, %fd33;
	ld.global.f64 	%fd37, [%rd35+75264];
	ld.global.f64 	%fd38, [%rd34+24];
	fma.rn.f64 	%fd39, %fd37, %fd38, %fd36;
	ld.global.f64 	%fd40, [%rd35+100352];
	ld.global.f64 	%fd41, [%rd34+32];
	fma.rn.f64 	%fd42, %fd40, %fd41, %fd39;
	ld.global.f64 	%fd43, [%rd35+125440];
	ld.global.f64 	%fd44, [%rd34+40];
	fma.rn.f64 	%fd45, %fd43, %fd44, %fd42;
	ld.global.f64 	%fd46, [%rd35+150528];
	ld.global.f64 	%fd47, [%rd34+48];
	fma.rn.f64 	%fd48, %fd46, %fd47, %fd45;
	ld.global.f64 	%fd49, [%rd35+175616];
	ld.global.f64 	%fd50, [%rd34+56];
	fma.rn.f64 	%fd60, %fd49, %fd50, %fd48;
	add.s32 	%r10, %r10, 16;
	add.s64 	%rd35, %rd35, 401408;
	add.s64 	%rd34, %rd34, 128;
	setp.ne.s32 	%p1, %r10, 64;
	@%p1 bra 	$L__BB15_1;
	cvta.to.global.u64 	%rd22, %rd8;
	cvta.to.global.u64 	%rd23, %rd9;
	cvta.to.global.u64 	%rd24, %rd10;
	cvta.to.global.u64 	%rd25, %rd11;
	cvta.to.global.u64 	%rd26, %rd7;
	mul.wide.u32 	%rd27, %r1, 8;
	add.s64 	%rd28, %rd22, %rd27;
	ld.global.f64 	%fd51, [%rd28];
	sub.f64 	%fd52, %fd60, %fd51;
	add.s64 	%rd29, %rd23, %rd27;
	ld.global.f64 	%fd53, [%rd29];
	div.rn.f64 	%fd54, %fd52, %fd53;
	add.s64 	%rd30, %rd24, %rd27;
	ld.global.f64 	%fd55, [%rd30];
	add.s64 	%rd31, %rd25, %rd27;
	ld.global.f64 	%fd56, [%rd31];
	fma.rn.f64 	%fd57, %fd54, %fd55, %fd56;
	setp.lt.f64 	%p2, %fd57, 0d0000000000000000;
	selp.f64 	%fd58, 0d0000000000000000, %fd57, %p2;
	setp.gt.f64 	%p3, %fd58, 0d4018000000000000;
	selp.f64 	%fd59, 0d4018000000000000, %fd58, %p3;
	mad.lo.s32 	%r7, %r2, 58, %r3;
	mad.lo.s32 	%r8, %r1, 3364, %r7;
	add.s32 	%r9, %r8, 91;
	mul.wide.s32 	%rd32, %r9, 8;
	add.s64 	%rd33, %rd26, %rd32;
	st.global.f64 	[%rd33], %fd59;
	ret;

}
	// .globl	_Z27executeFifthLayer_PSC_partCPdS_S_S_S_S_S_
.visible .entry _Z27executeFifthLayer_PSC_partCPdS_S_S_S_S_S_(
	.param .u64 .ptr .align 1 _Z27executeFifthLayer_PSC_partCPdS_S_S_S_S_S__param_0,
	.param .u64 .ptr .align 1 _Z27executeFifthLayer_PSC_partCPdS_S_S_S_S_S__param_1,
	.param .u64 .ptr .align 1 _Z27executeFifthLayer_PSC_partCPdS_S_S_S_S_S__param_2,
	.param .u64 .ptr .align 1 _Z27executeFifthLayer_PSC_partCPdS_S_S_S_S_S__param_3,
	.param .u64 .ptr .align 1 _Z27executeFifthLayer_PSC_partCPdS_S_S_S_S_S__param_4,
	.param .u64 .ptr .align 1 _Z27executeFifthLayer_PSC_partCPdS_S_S_S_S_S__param_5,
	.param .u64 .ptr .align 1 _Z27executeFifthLayer_PSC_partCPdS_S_S_S_S_S__param_6
)
{
	.reg .pred 	%p<4>;
	.reg .b32 	%r<11>;
	.reg .b64 	%rd<36>;
	.reg .b64 	%fd<61>;

	ld.param.u64 	%rd12, [_Z27executeFifthLayer_PSC_partCPdS_S_S_S_S_S__param_0];
	ld.param.u64 	%rd13, [_Z27executeFifthLayer_PSC_partCPdS_S_S_S_S_S__param_1];
	ld.param.u64 	%rd7, [_Z27executeFifthLayer_PSC_partCPdS_S_S_S_S_S__param_2];
	ld.param.u64 	%rd8, [_Z27executeFifthLayer_PSC_partCPdS_S_S_S_S_S__param_3];
	ld.param.u64 	%rd9, [_Z27executeFifthLayer_PSC_partCPdS_S_S_S_S_S__param_4];
	ld.param.u64 	%rd10, [_Z27executeFifthLayer_PSC_partCPdS_S_S_S_S_S__param_5];
	ld.param.u64 	%rd11, [_Z27executeFifthLayer_PSC_partCPdS_S_S_S_S_S__param_6];
	cvta.to.global.u64 	%rd14, %rd13;
	cvta.to.global.u64 	%rd15, %rd12;
	mov.u32 	%r1, %ctaid.x;
	mov.u32 	%r2, %tid.x;
	mov.u32 	%r3, %tid.y;
	mul.wide.u32 	%rd16, %r2, 448;
	mul.wide.u32 	%rd17, %r3, 8;
	add.s64 	%rd18, %rd16, %rd17;
	add.s64 	%rd19, %rd18, %rd15;
	add.s64 	%rd35, %rd19, 215040;
	mul.wide.u32 	%rd20, %r1, 512;
	add.s64 	%rd21, %rd20, %rd14;
	add.s64 	%rd34, %rd21, 64;
	mov.f64 	%fd60, 0d0000000000000000;
	mov.b32 	%r10, 0;
$L__BB16_1:
	ld.global.f64 	%fd4, [%rd35+-200704];
	ld.global.f64 	%fd5, [%rd34+-64];
	fma.rn.f64 	%fd6, %fd4, %fd5, %fd60;
	ld.global.f64 	%fd7, [%rd35+-175616];
	ld.global.f64 	%fd8, [%rd34+-56];
	fma.rn.f64 	%fd9, %fd7, %fd8, %fd6;
	ld.global.f64 	%fd10, [%rd35+-150528];
	ld.global.f64 	%fd11, [%rd34+-48];
	fma.rn.f64 	%fd12, %fd10, %fd11, %fd9;
	ld.global.f64 	%fd13, [%rd35+-125440];
	ld.global.f64 	%fd14, [%rd34+-40];
	fma.rn.f64 	%fd15, %fd13, %fd14, %fd12;
	ld.global.f64 	%fd16, [%rd35+-100352];
	ld.global.f64 	%fd17, [%rd34+-32];
	fma.rn.f64 	%fd18, %fd16, %fd17, %fd15;
	ld.global.f64 	%fd19, [%rd35+-75264];
	ld.global.f64 	%fd20, [%rd34+-24];
	fma.rn.f64 	%fd21, %fd19, %fd20, %fd18;
	ld.global.f64 	%fd22, [%rd35+-50176];
	ld.global.f64 	%fd23, [%rd34+-16];
	fma.rn.f64 	%fd24, %fd22, %fd23, %fd21;
	ld.global.f64 	%fd25, [%rd35+-25088];
	ld.global.f64 	%fd26, [%rd34+-8];
	fma.rn.f64 	%fd27, %fd25, %fd26, %fd24;
	ld.global.f64 	%fd28, [%rd35];
	ld.global.f64 	%fd29, [%rd34];
	fma.rn.f64 	%fd30, %fd28, %fd29, %fd27;
	ld.global.f64 	%fd31, [%rd35+25088];
	ld.global.f64 	%fd32, [%rd34+8];
	fma.rn.f64 	%fd33, %fd31, %fd32, %fd30;
	ld.global.f64 	%fd34, [%rd35+50176];
	ld.global.f64 	%fd35, [%rd34+16];
	fma.rn.f64 	%fd36, %fd34, %fd35, %fd33;
	ld.global.f64 	%fd37, [%rd35+75264];
	ld.global.f64 	%fd38, [%rd34+24];
	fma.rn.f64 	%fd39, %fd37, %fd38, %fd36;
	ld.global.f64 	%fd40, [%rd35+100352];
	ld.global.f64 	%fd41, [%rd34+32];
	fma.rn.f64 	%fd42, %fd40, %fd41, %fd39;
	ld.global.f64 	%fd43, [%rd35+125440];
	ld.global.f64 	%fd44, [%rd34+40];
	fma.rn.f64 	%fd45, %fd43, %fd44, %fd42;
	ld.global.f64 	%fd46, [%rd35+150528];
	ld.global.f64 	%fd47, [%rd34+48];
	fma.rn.f64 	%fd48, %fd46, %fd47, %fd45;
	ld.global.f64 	%fd49, [%rd35+175616];
	ld.global.f64 	%fd50, [%rd34+56];
	fma.rn.f64 	%fd60, %fd49, %fd50, %fd48;
	add.s32 	%r10, %r10, 16;
	add.s64 	%rd35, %rd35, 401408;
	add.s64 	%rd34, %rd34, 128;
	setp.ne.s32 	%p1, %r10, 64;
	@%p1 bra 	$L__BB16_1;
	cvta.to.global.u64 	%rd22, %rd8;
	cvta.to.global.u64 	%rd23, %rd9;
	cvta.to.global.u64 	%rd24, %rd10;
	cvta.to.global.u64 	%rd25, %rd11;
	cvta.to.global.u64 	%rd26, %rd7;
	mul.wide.u32 	%rd27, %r1, 8;
	add.s64 	%rd28, %rd22, %rd27;
	ld.global.f64 	%fd51, [%rd28];
	sub.f64 	%fd52, %fd60, %fd51;
	add.s64 	%rd29, %rd23, %rd27;
	ld.global.f64 	%fd53, [%rd29];
	div.rn.f64 	%fd54, %fd52, %fd53;
	add.s64 	%rd30, %rd24, %rd27;
	ld.global.f64 	%fd55, [%rd30];
	add.s64 	%rd31, %rd25, %rd27;
	ld.global.f64 	%fd56, [%rd31];
	fma.rn.f64 	%fd57, %fd54, %fd55, %fd56;
	setp.lt.f64 	%p2, %fd57, 0d0000000000000000;
	selp.f64 	%fd58, 0d0000000000000000, %fd57, %p2;
	setp.gt.f64 	%p3, %fd58, 0d4018000000000000;
	selp.f64 	%fd59, 0d4018000000000000, %fd58, %p3;
	mad.lo.s32 	%r7, %r1, 3364, %r3;
	mad.lo.s32 	%r8, %r2, 58, %r7;
	add.s32 	%r9, %r8, 1915;
	mul.wide.s32 	%rd32, %r9, 8;
	add.s64 	%rd33, %rd26, %rd32;
	st.global.f64 	[%rd33], %fd59;
	ret;

}
	// .globl	_Z27executeFifthLayer_PSC_partDPdS_S_S_S_S_S_
.visible .entry _Z27executeFifthLayer_PSC_partDPdS_S_S_S_S_S_(
	.param .u64 .ptr .align 1 _Z27executeFifthLayer_PSC_partDPdS_S_S_S_S_S__param_0,
	.param .u64 .ptr .align 1 _Z27executeFifthLayer_PSC_partDPdS_S_S_S_S_S__param_1,
	.param .u64 .ptr .align 1 _Z27executeFifthLayer_PSC_partDPdS_S_S_S_S_S__param_2,
	.param .u64 .ptr .align 1 _Z27executeFifthLayer_PSC_partDPdS_S_S_S_S_S__param_3,
	.param .u64 .ptr .align 1 _Z27executeFifthLayer_PSC_partDPdS_S_S_S_S_S__param_4,
	.param .u64 .ptr .align 1 _Z27executeFifthLayer_PSC_partDPdS_S_S_S_S_S__param_5,
	.param .u64 .ptr .align 1 _Z27executeFifthLayer_PSC_partDPdS_S_S_S_S_S__param_6
)
{
	.reg .pred 	%p<4>;
	.reg .b32 	%r<11>;
	.reg .b64 	%rd<36>;
	.reg .b64 	%fd<61>;

	ld.param.u64 	%rd12, [_Z27executeFifthLayer_PSC_partDPdS_S_S_S_S_S__param_0];
	ld.param.u64 	%rd13, [_Z27executeFifthLayer_PSC_partDPdS_S_S_S_S_S__param_1];
	ld.param.u64 	%rd7, [_Z27executeFifthLayer_PSC_partDPdS_S_S_S_S_S__param_2];
	ld.param.u64 	%rd8, [_Z27executeFifthLayer_PSC_partDPdS_S_S_S_S_S__param_3];
	ld.param.u64 	%rd9, [_Z27executeFifthLayer_PSC_partDPdS_S_S_S_S_S__param_4];
	ld.param.u64 	%rd10, [_Z27executeFifthLayer_PSC_partDPdS_S_S_S_S_S__param_5];
	ld.param.u64 	%rd11, [_Z27executeFifthLayer_PSC_partDPdS_S_S_S_S_S__param_6];
	cvta.to.global.u64 	%rd14, %rd13;
	cvta.to.global.u64 	%rd15, %rd12;
	mov.u32 	%r1, %ctaid.x;
	mov.u32 	%r2, %tid.x;
	mov.u32 	%r3, %tid.y;
	mul.wide.u32 	%rd16, %r2, 448;
	mul.wide.u32 	%rd17, %r3, 8;
	add.s64 	%rd18, %rd16, %rd17;
	add.s64 	%rd19, %rd18, %rd15;
	add.s64 	%rd35, %rd19, 215296;
	mul.wide.u32 	%rd20, %r1, 512;
	add.s64 	%rd21, %rd20, %rd14;
	add.s64 	%rd34, %rd21, 64;
	mov.f64 	%fd60, 0d0000000000000000;
	mov.b32 	%r10, 0;
$L__BB17_1:
	ld.global.f64 	%fd4, [%rd35+-200704];
	ld.global.f64 	%fd5, [%rd34+-64];
	fma.rn.f64 	%fd6, %fd4, %fd5, %fd60;
	ld.global.f64 	%fd7, [%rd35+-175616];
	ld.global.f64 	%fd8, [%rd34+-56];
	fma.rn.f64 	%fd9, %fd7, %fd8, %fd6;
	ld.global.f64 	%fd10, [%rd35+-150528];
	ld.global.f64 	%fd11, [%rd34+-48];
	fma.rn.f64 	%fd12, %fd10, %fd11, %fd9;
	ld.global.f64 	%fd13, [%rd35+-125440];
	ld.global.f64 	%fd14, [%rd34+-40];
	fma.rn.f64 	%fd15, %fd13, %fd14, %fd12;
	ld.global.f64 	%fd16, [%rd35+-100352];
	ld.global.f64 	%fd17, [%rd34+-32];
	fma.rn.f64 	%fd18, %fd16, %fd17, %fd15;
	ld.global.f64 	%fd19, [%rd35+-75264];
	ld.global.f64 	%fd20, [%rd34+-24];
	fma.rn.f64 	%fd21, %fd19, %fd20, %fd18;
	ld.global.f64 	%fd22, [%rd35+-50176];
	ld.global.f64 	%fd23, [%rd34+-16];
	fma.rn.f64 	%fd24, %fd22, %fd23, %fd21;
	ld.global.f64 	%fd25, [%rd35+-25088];
	ld.global.f64 	%fd26, [%rd34+-8];
	fma.rn.f64 	%fd27, %fd25, %fd26, %fd24;
	ld.global.f64 	%fd28, [%rd35];
	ld.global.f64 	%fd29, [%rd34];
	fma.rn.f64 	%fd30, %fd28, %fd29, %fd27;
	ld.global.f64 	%fd31, [%rd35+25088];
	ld.global.f64 	%fd32, [%rd34+8];
	fma.rn.f64 	%fd33, %fd31, %fd32, %fd30;
	ld.global.f64 	%fd34, [%rd35+50176];
	ld.global.f64 	%fd35, [%rd34+16];
	fma.rn.f64 	%fd36, %fd34, %fd35, %fd33;
	ld.global.f64 	%fd37, [%rd35+75264];
	ld.global.f64 	%fd38, [%rd34+24];
	fma.rn.f64 	%fd39, %fd37, %fd38, %fd36;
	ld.global.f64 	%fd40, [%rd35+100352];
	ld.global.f64 	%fd41, [%rd34+32];
	fma.rn.f64 	%fd42, %fd40, %fd41, %fd39;
	ld.global.f64 	%fd43, [%rd35+125440];
	ld.global.f64 	%fd44, [%rd34+40];
	fma.rn.f64 	%fd45, %fd43, %fd44, %fd42;
	ld.global.f64 	%fd46, [%rd35+150528];
	ld.global.f64 	%fd47, [%rd34+48];
	fma.rn.f64 	%fd48, %fd46, %fd47, %fd45;
	ld.global.f64 	%fd49, [%rd35+175616];
	ld.global.f64 	%fd50, [%rd34+56];
	fma.rn.f64 	%fd60, %fd49, %fd50, %fd48;
	add.s32 	%r10, %r10, 16;
	add.s64 	%rd35, %rd35, 401408;
	add.s64 	%rd34, %rd34, 128;
	setp.ne.s32 	%p1, %r10, 64;
	@%p1 bra 	$L__BB17_1;
	cvta.to.global.u64 	%rd22, %rd8;
	cvta.to.global.u64 	%rd23, %rd9;
	cvta.to.global.u64 	%rd24, %rd10;
	cvta.to.global.u64 	%rd25, %rd11;
	cvta.to.global.u64 	%rd26, %rd7;
	mul.wide.u32 	%rd27, %r1, 8;
	add.s64 	%rd28, %rd22, %rd27;
	ld.global.f64 	%fd51, [%rd28];
	sub.f64 	%fd52, %fd60, %fd51;
	add.s64 	%rd29, %rd23, %rd27;
	ld.global.f64 	%fd53, [%rd29];
	div.rn.f64 	%fd54, %fd52, %fd53;
	add.s64 	%rd30, %rd24, %rd27;
	ld.global.f64 	%fd55, [%rd30];
	add.s64 	%rd31, %rd25, %rd27;
	ld.global.f64 	%fd56, [%rd31];
	fma.rn.f64 	%fd57, %fd54, %fd55, %fd56;
	setp.lt.f64 	%p2, %fd57, 0d0000000000000000;
	selp.f64 	%fd58, 0d0000000000000000, %fd57, %p2;
	setp.gt.f64 	%p3, %fd58, 0d4018000000000000;
	selp.f64 	%fd59, 0d4018000000000000, %fd58, %p3;
	mad.lo.s32 	%r7, %r1, 3364, %r3;
	mad.lo.s32 	%r8, %r2, 58, %r7;
	add.s32 	%r9, %r8, 1947;
	mul.wide.s32 	%rd32, %r9, 8;
	add.s64 	%rd33, %rd26, %rd32;
	st.global.f64 	[%rd33], %fd59;
	ret;

}
	// .globl	_Z27executeSixthLayer_DSC_partAPdS_S_S_S_S_S_
.visible .entry _Z27executeSixthLayer_DSC_partAPdS_S_S_S_S_S_(
	.param .u64 .ptr .align 1 _Z27executeSixthLayer_DSC_partAPdS_S_S_S_S_S__param_0,
	.param .u64 .ptr .align 1 _Z27executeSixthLayer_DSC_partAPdS_S_S_S_S_S__param_1,
	.param .u64 .ptr .align 1 _Z27executeSixthLayer_DSC_partAPdS_S_S_S_S_S__param_2,
	.param .u64 .ptr .align 1 _Z27executeSixthLayer_DSC_partAPdS_S_S_S_S_S__param_3,
	.param .u64 .ptr .align 1 _Z27executeSixthLayer_DSC_partAPdS_S_S_S_S_S__param_4,
	.param .u64 .ptr .align 1 _Z27executeSixthLayer_DSC_partAPdS_S_S_S_S_S__param_5,
	.param .u64 .ptr .align 1 _Z27executeSixthLayer_DSC_partAPdS_S_S_S_S_S__param_6
)
{
	.reg .pred 	%p<3>;
	.reg .b32 	%r<9>;
	.reg .b64 	%rd<26>;
	.reg .b64 	%fd<40>;

	ld.param.u64 	%rd1, [_Z27executeSixthLayer_DSC_partAPdS_S_S_S_S_S__param_0];
	ld.param.u64 	%rd2, [_Z27executeSixthLayer_DSC_partAPdS_S_S_S_S_S__param_1];
	ld.param.u64 	%rd3, [_Z27executeSixthLayer_DSC_partAPdS_S_S_S_S_S__param_2];
	ld.param.u64 	%rd4, [_Z27executeSixthLayer_DSC_partAPdS_S_S_S_S_S__param_3];
	ld.param.u64 	%rd5, [_Z27executeSixthLayer_DSC_partAPdS_S_S_S_S_S__param_4];
	ld.param.u64 	%rd6, [_Z27executeSixthLayer_DSC_partAPdS_S_S_S_S_S__param_5];
	ld.param.u64 	%rd7, [_Z27executeSixthLayer_DSC_partAPdS_S_S_S_S_S__param_6];
	mov.u32 	%r1, %ctaid.x;
	mov.u32 	%r2, %tid.x;
	mov.u32 	%r3, %tid.y;
	mad.lo.s32 	%r4, %r2, 56, %r3;
	mad.lo.s32 	%r5, %r1, 3136, %r4;
	mad.lo.s32 	%r6, %r1, 3364, %r3;
	mul.lo.s32 	%r7, %r1, 9;
	cvta.to.global.u64 	%rd8, %rd1;
	cvta.to.global.u64 	%rd9, %rd2;
	mad.lo.s32 	%r8, %r2, 58, %r6;
	mul.wide.u32 	%rd10, %r8, 8;
	add.s64 	%rd11, %rd8, %rd10;
	ld.global.f64 	%fd1, [%rd11];
	mul.wide.u32 	%rd12, %r7, 8;
	add.s64 	%rd13, %rd9, %rd12;
	ld.global.f64 	%fd2, [%rd13];
	ld.global.f64 	%fd3, [%rd11+8];
	ld.global.f64 	%fd4, [%rd13+8];
	mul.f64 	%fd5, %fd3, %fd4;
	fma.rn.f64 	%fd6, %fd1, %fd2, %fd5;
	ld.global.f64 	%fd7, [%rd11+16];
	ld.global.f64 	%fd8, [%rd13+16];
	fma.rn.f64 	%fd9, %fd7, %fd8, %fd6;
	add.f64 	%fd10, %fd9, 0d0000000000000000;
	ld.global.f64 	%fd11, [%rd11+464];
	ld.global.f64 	%fd12, [%rd13+24];
	ld.global.f64 	%fd13, [%rd11+472];
	ld.global.f64 	%fd14, [%rd13+32];
	mul.f64 	%fd15, %fd13, %fd14;
	fma.rn.f64 	%fd16, %fd11, %fd12, %fd15;
	ld.global.f64 	%fd17, [%rd11+480];
	ld.global.f64 	%fd18, [%rd13+40];
	fma.rn.f64 	%fd19, %fd17, %fd18, %fd16;
	add.f64 	%fd20, %fd10, %fd19;
	ld.global.f64 	%fd21, [%rd11+928];
	ld.global.f64 	%fd22, [%rd13+48];
	ld.global.f64 	%fd23, [%rd11+936];
	ld.global.f64 	%fd24, [%rd13+56];
	mul.f64 	%fd25, %fd23, %fd24;
	fma.rn.f64 	%fd26, %fd21, %fd22, %fd25;
	ld.global.f64 	%fd27, [%rd11+944];
	ld.global.f64 	%fd28, [%rd13+64];
	fma.rn.f64 	%fd29, %fd27, %fd28, %fd26;
	add.f64 	%fd30, %fd20, %fd29;
	cvta.to.global.u64 	%rd14, %rd4;
	cvta.to.global.u64 	%rd15, %rd5;
	cvta.to.global.u64 	%rd16, %rd6;
	cvta.to.global.u64 	%rd17, %rd7;
	cvta.to.global.u64 	%rd18, %rd3;
	mul.wide.u32 	%rd19, %r1, 8;
	add.s64 	%rd20, %rd14, %rd19;
	ld.global.f64 	%fd31, [%rd20];
	sub.f64 	%fd32, %fd30, %fd31;
	add.s64 	%rd21, %rd15, %rd19;
	ld.global.f64 	%fd33, [%rd21];
	div.rn.f64 	%fd34, %fd32, %fd33;
	add.s64 	%rd22, %rd16, %rd19;
	ld.global.f64 	%fd35, [%rd22];
	add.s64 	%rd23, %rd17, %rd19;
	ld.global.f64 	%fd36, [%rd23];
	fma.rn.f64 	%fd37, %fd34, %fd35, %fd36;
	setp.lt.f64 	%p1, %fd37, 0d0000000000000000;
	selp.f64 	%fd38, 0d0000000000000000, %fd37, %p1;
	setp.gt.f64 	%p2, %fd38, 0d4018000000000000;
	selp.f64 	%fd39, 0d4018000000000000, %fd38, %p2;
	mul.wide.s32 	%rd24, %r5, 8;
	add.s64 	%rd25, %rd18, %rd24;
	st.global.f64 	[%rd25], %fd39;
	ret;

}
	// .globl	_Z27executeSixthLayer_DSC_partBPdS_S_S_S_S_S_
.visible .entry _Z27executeSixthLayer_DSC_partBPdS_S_S_S_S_S_(
	.param .u64 .ptr .align 1 _Z27executeSixthLayer_DSC_partBPdS_S_S_S_S_S__param_0,
	.param .u64 .ptr .align 1 _Z27executeSixthLayer_DSC_partBPdS_S_S_S_S_S__param_1,
	.param .u64 .ptr .align 1 _Z27executeSixthLayer_DSC_partBPdS_S_S_S_S_S__param_2,
	.param .u64 .ptr .align 1 _Z27executeSixthLayer_DSC_partBPdS_S_S_S_S_S__param_3,
	.param .u64 .ptr .align 1 _Z27executeSixthLayer_DSC_partBPdS_S_S_S_S_S__param_4,
	.param .u64 .ptr .align 1 _Z27executeSixthLayer_DSC_partBPdS_S_S_S_S_S__param_5,
	.param .u64 .ptr .align 1 _Z27executeSixthLayer_DSC_partBPdS_S_S_S_S_S__param_6
)
{
	.reg .pred 	%p<3>;
	.reg .b32 	%r<10>;
	.reg .b64 	%rd<29>;
	.reg .b64 	%fd<40>;

	ld.param.u64 	%rd1, [_Z27executeSixthLayer_DSC_partBPdS_S_S_S_S_S__param_0];
	ld.param.u64 	%rd2, [_Z27executeSixthLayer_DSC_partBPdS_S_S_S_S_S__param_1];
	ld.param.u64 	%rd3, [_Z27executeSixthLayer_DSC_partBPdS_S_S_S_S_S__param_2];
	ld.param.u64 	%rd4, [_Z27executeSixthLayer_DSC_partBPdS_S_S_S_S_S__param_3];
	ld.param.u64 	%rd5, [_Z27executeSixthLayer_DSC_partBPdS_S_S_S_S_S__param_4];
	ld.param.u64 	%rd6, [_Z27executeSixthLayer_DSC_partBPdS_S_S_S_S_S__param_5];
	ld.param.u64 	%rd7, [_Z27executeSixthLayer_DSC_partBPdS_S_S_S_S_S__param_6];
	mov.u32 	%r1, %ctaid.x;
	mov.u32 	%r2, %tid.x;
	mov.u32 	%r3, %tid.y;
	mad.lo.s32 	%r4, %r2, 56, %r3;
	mad.lo.s32 	%r5, %r1, 3136, %r4;
	add.s32 	%r6, %r5, 32;
	mul.lo.s32 	%r7, %r1, 9;
	cvta.to.global.u64 	%rd8, %rd1;
	cvta.to.global.u64 	%rd9, %rd2;
	mul.lo.s32 	%r8, %r2, 58;
	cvt.u64.u32 	%rd10, %r8;
	mad.lo.s32 	%r9, %r1, 3364, %r3;
	cvt.u64.u32 	%rd11, %r9;
	add.s64 	%rd12, %rd11, %rd10;
	shl.b64 	%rd13, %rd12, 3;
	add.s64 	%rd14, %rd8, %rd13;
	ld.global.f64 	%fd1, [%rd14+256];
	mul.wide.u32 	%rd15, %r7, 8;
	add.s64 	%rd16, %rd9, %rd15;
	ld.global.f64 	%fd2, [%rd16];
	ld.global.f64 	%fd3, [%rd14+264];
	ld.global.f64 	%fd4, [%rd16+8];
	mul.f64 	%fd5, %fd3, %fd4;
	fma.rn.f64 	%fd6, %fd1, %fd2, %fd5;
	ld.global.f64 	%fd7, [%rd14+272];
	ld.global.f64 	%fd8, [%rd16+16];
	fma.rn.f64 	%fd9, %fd7, %fd8, %fd6;
	add.f64 	%fd10, %fd9, 0d0000000000000000;
	ld.global.f64 	%fd11, [%rd14+720];
	ld.global.f64 	%fd12, [%rd16+24];
	ld.global.f64 	%fd13, [%rd14+728];
	ld.global.f64 	%fd14, [%rd16+32];
	mul.f64 	%fd15, %fd13, %fd14;
	fma.rn.f64 	%fd16, %fd11, %fd12, %fd15;
	ld.global.f64 	%fd17, [%rd14+736];
	ld.global.f64 	%fd18, [%rd16+40];
	fma.rn.f64 	%fd19, %fd17, %fd18, %fd16;
	add.f64 	%fd20, %fd10, %fd19;
	ld.global.f64 	%fd21, [%rd14+1184];
	ld.global.f64 	%fd22, [%rd16+48];
	ld.global.f64 	%fd23, [%rd14+1192];
	ld.global.f64 	%fd24, [%rd16+56];
	mul.f64 	%fd25, %fd23, %fd24;
	fma.rn.f64 	%fd26, %fd21, %fd22, %fd25;
	ld.global.f64 	%fd27, [%rd14+1200];
	ld.global.f64 	%fd28, [%rd16+64];
	fma.rn.f64 	%fd29, %fd27, %fd28, %fd26;
	add.f64 	%fd30, %fd20, %fd29;
	cvta.to.global.u64 	%rd17, %rd4;
	cvta.to.global.u64 	%rd18, %rd5;
	cvta.to.global.u64 	%rd19, %rd6;
	cvta.to.global.u64 	%rd20, %rd7;
	cvta.to.global.u64 	%rd21, %rd3;
	mul.wide.u32 	%rd22, %r1, 8;
	add.s64 	%rd23, %rd17, %rd22;
	ld.global.f64 	%fd31, [%rd23];
	sub.f64 	%fd32, %fd30, %fd31;
	add.s64 	%rd24, %rd18, %rd22;
	ld.global.f64 	%fd33, [%rd24];
	div.rn.f64 	%fd34, %fd32, %fd33;
	add.s64 	%rd25, %rd19, %rd22;
	ld.global.f64 	%fd35, [%rd25];
	add.s64 	%rd26, %rd20, %rd22;
	ld.global.f64 	%fd36, [%rd26];
	fma.rn.f64 	%fd37, %fd34, %fd35, %fd36;
	setp.lt.f64 	%p1, %fd37, 0d0000000000000000;
	selp.f64 	%fd38, 0d0000000000000000, %fd37, %p1;
	setp.gt.f64 	%p2, %fd38, 0d4018000000000000;
	selp.f64 	%fd39, 0d4018000000000000, %fd38, %p2;
	mul.wide.s32 	%rd27, %r6, 8;
	add.s64 	%rd28, %rd21, %rd27;
	st.global.f64 	[%rd28], %fd39;
	ret;

}
	// .globl	_Z27executeSixthLayer_DSC_partCPdS_S_S_S_S_S_
.visible .entry _Z27executeSixthLayer_DSC_partCPdS_S_S_S_S_S_(
	.param .u64 .ptr .align 1 _Z27executeSixthLayer_DSC_partCPdS_S_S_S_S_S__param_0,
	.param .u64 .ptr .align 1 _Z27executeSixthLayer_DSC_partCPdS_S_S_S_S_S__param_1,
	.param .u64 .ptr .align 1 _Z27executeSixthLayer_DSC_partCPdS_S_S_S_S_S__param_2,
	.param .u64 .ptr .align 1 _Z27executeSixthLayer_DSC_partCPdS_S_S_S_S_S__param_3,
	.param .u64 .ptr .align 1 _Z27executeSixthLayer_DSC_partCPdS_S_S_S_S_S__param_4,
	.param .u64 .ptr .align 1 _Z27executeSixthLayer_DSC_partCPdS_S_S_S_S_S__param_5,
	.param .u64 .ptr .align 1 _Z27executeSixthLayer_DSC_partCPdS_S_S_S_S_S__param_6
)
{
	.reg .pred 	%p<3>;
	.reg .b32 	%r<10>;
	.reg .b64 	%rd<29>;
	.reg .b64 	%fd<40>;

	ld.param.u64 	%rd1, [_Z27executeSixthLayer_DSC_partCPdS_S_S_S_S_S__param_0];
	ld.param.u64 	%rd2, [_Z27executeSixthLayer_DSC_partCPdS_S_S_S_S_S__param_1];
	ld.param.u64 	%rd3, [_Z27executeSixthLayer_DSC_partCPdS_S_S_S_S_S__param_2];
	ld.param.u64 	%rd4, [_Z27executeSixthLayer_DSC_partCPdS_S_S_S_S_S__param_3];
	ld.param.u64 	%rd5, [_Z27executeSixthLayer_DSC_partCPdS_S_S_S_S_S__param_4];
	ld.param.u64 	%rd6, [_Z27executeSixthLayer_DSC_partCPdS_S_S_S_S_S__param_5];
	ld.param.u64 	%rd7, [_Z27executeSixthLayer_DSC_partCPdS_S_S_S_S_S__param_6];
	mov.u32 	%r1, %ctaid.x;
	mov.u32 	%r2, %tid.x;
	mov.u32 	%r3, %tid.y;
	mad.lo.s32 	%r4, %r1, 3136, %r3;
	mad.lo.s32 	%r5, %r2, 56, %r4;
	add.s32 	%r6, %r5, 1792;
	mul.lo.s32 	%r7, %r1, 9;
	cvta.to.global.u64 	%rd8, %rd1;
	cvta.to.global.u64 	%rd9, %rd2;
	mul.lo.s32 	%r8, %r2, 58;
	cvt.u64.u32 	%rd10, %r8;
	mad.lo.s32 	%r9, %r1, 3364, %r3;
	cvt.u64.u32 	%rd11, %r9;
	add.s64 	%rd12, %rd11, %rd10;
	shl.b64 	%rd13, %rd12, 3;
	add.s64 	%rd14, %rd8, %rd13;
	ld.global.f64 	%fd1, [%rd14+14848];
	mul.wide.u32 	%rd15, %r7, 8;
	add.s64 	%rd16, %rd9, %rd15;
	ld.global.f64 	%fd2, [%rd16];
	ld.global.f64 	%fd3, [%rd14+14856];
	ld.global.f64 	%fd4, [%rd16+8];
	mul.f64 	%fd5, %fd3, %fd4;
	fma.rn.f64 	%fd6, %fd1, %fd2, %fd5;
	ld.global.f64 	%fd7, [%rd14+14864];
	ld.global.f64 	%fd8, [%rd16+16];
	fma.rn.f64 	%fd9, %fd7, %fd8, %fd6;
	add.f64 	%fd10, %fd9, 0d0000000000000000;
	ld.global.f64 	%fd11, [%rd14+15312];
	ld.global.f64 	%fd12, [%rd16+24];
	ld.global.f64 	%fd13, [%rd14+15320];
	ld.global.f64 	%fd14, [%rd16+32];
	mul.f64 	%fd15, %fd13, %fd14;
	fma.rn.f64 	%fd16, %fd11, %fd12, %fd15;
	ld.global.f64 	%fd17, [%rd14+15328];
	ld.global.f64 	%fd18, [%rd16+40];
	fma.rn.f64 	%fd19, %fd17, %fd18, %fd16;
	add.f64 	%fd20, %fd10, %fd19;
	ld.global.f64 	%fd21, [%rd14+15776];
	ld.global.f64 	%fd22, [%rd16+48];
	ld.global.f64 	%fd23, [%rd14+15784];
	ld.global.f64 	%fd24, [%rd16+56];
	mul.f64 	%fd25, %fd23, %fd24;
	fma.rn.f64 	%fd26, %fd21, %fd22, %fd25;
	ld.global.f64 	%fd27, [%rd14+15792];
	ld.global.f64 	%fd28, [%rd16+64];
	fma.rn.f64 	%fd29, %fd27, %fd28, %fd26;
	add.f64 	%fd30, %fd20, %fd29;
	cvta.to.global.u64 	%rd17, %rd4;
	cvta.to.global.u64 	%rd18, %rd5;
	cvta.to.global.u64 	%rd19, %rd6;
	cvta.to.global.u64 	%rd20, %rd7;
	cvta.to.global.u64 	%rd21, %rd3;
	mul.wide.u32 	%rd22, %r1, 8;
	add.s64 	%rd23, %rd17, %rd22;
	ld.global.f64 	%fd31, [%rd23];
	sub.f64 	%fd32, %fd30, %fd31;
	add.s64 	%rd24, %rd18, %rd22;
	ld.global.f64 	%fd33, [%rd24];
	div.rn.f64 	%fd34, %fd32, %fd33;
	add.s64 	%rd25, %rd19, %rd22;
	ld.global.f64 	%fd35, [%rd25];
	add.s64 	%rd26, %rd20, %rd22;
	ld.global.f64 	%fd36, [%rd26];
	fma.rn.f64 	%fd37, %fd34, %fd35, %fd36;
	setp.lt.f64 	%p1, %fd37, 0d0000000000000000;
	selp.f64 	%fd38, 0d0000000000000000, %fd37, %p1;
	setp.gt.f64 	%p2, %fd38, 0d4018000000000000;
	selp.f64 	%fd39, 0d4018000000000000, %fd38, %p2;
	mul.wide.s32 	%rd27, %r6, 8;
	add.s64 	%rd28, %rd21, %rd27;
	st.global.f64 	[%rd28], %fd39;
	ret;

}
	// .globl	_Z27executeSixthLayer_DSC_partDPdS_S_S_S_S_S_
.visible .entry _Z27executeSixthLayer_DSC_partDPdS_S_S_S_S_S_(
	.param .u64 .ptr .align 1 _Z27executeSixthLayer_DSC_partDPdS_S_S_S_S_S__param_0,
	.param .u64 .ptr .align 1 _Z27executeSixthLayer_DSC_partDPdS_S_S_S_S_S__param_1,
	.param .u64 .ptr .align 1 _Z27executeSixthLayer_DSC_partDPdS_S_S_S_S_S__param_2,
	.param .u64 .ptr .align 1 _Z27executeSixthLayer_DSC_partDPdS_S_S_S_S_S__param_3,
	.param .u64 .ptr .align 1 _Z27executeSixthLayer_DSC_partDPdS_S_S_S_S_S__param_4,
	.param .u64 .ptr .align 1 _Z27executeSixthLayer_DSC_partDPdS_S_S_S_S_S__param_5,
	.param .u64 .ptr .align 1 _Z27executeSixthLayer_DSC_partDPdS_S_S_S_S_S__param_6
)
{
	.reg .pred 	%p<3>;
	.reg .b32 	%r<10>;
	.reg .b64 	%rd<29>;
	.reg .b64 	%fd<40>;

	ld.param.u64 	%rd1, [_Z27executeSixthLayer_DSC_partDPdS_S_S_S_S_S__param_0];
	ld.param.u64 	%rd2, [_Z27executeSixthLayer_DSC_partDPdS_S_S_S_S_S__param_1];
	ld.param.u64 	%rd3, [_Z27executeSixthLayer_DSC_partDPdS_S_S_S_S_S__param_2];
	ld.param.u64 	%rd4, [_Z27executeSixthLayer_DSC_partDPdS_S_S_S_S_S__param_3];
	ld.param.u64 	%rd5, [_Z27executeSixthLayer_DSC_partDPdS_S_S_S_S_S__param_4];
	ld.param.u64 	%rd6, [_Z27executeSixthLayer_DSC_partDPdS_S_S_S_S_S__param_5];
	ld.param.u64 	%rd7, [_Z27executeSixthLayer_DSC_partDPdS_S_S_S_S_S__param_6];
	mov.u32 	%r1, %ctaid.x;
	mov.u32 	%r2, %tid.x;
	mov.u32 	%r3, %tid.y;
	mad.lo.s32 	%r4, %r1, 3136, %r3;
	mad.lo.s32 	%r5, %r2, 56, %r4;
	add.s32 	%r6, %r5, 1824;
	mul.lo.s32 	%r7, %r1, 9;
	cvta.to.global.u64 	%rd8, %rd1;
	cvta.to.global.u64 	%rd9, %rd2;
	mul.lo.s32 	%r8, %r2, 58;
	cvt.u64.u32 	%rd10, %r8;
	mad.lo.s32 	%r9, %r1, 3364, %r3;
	cvt.u64.u32 	%rd11, %r9;
	add.s64 	%rd12, %rd11, %rd10;
	shl.b64 	%rd13, %rd12, 3;
	add.s64 	%rd14, %rd8, %rd13;
	ld.global.f64 	%fd1, [%rd14+15104];
	mul.wide.u32 	%rd15, %r7, 8;
	add.s64 	%rd16, %rd9, %rd15;
	ld.global.f64 	%fd2, [%rd16];
	ld.global.f64 	%fd3, [%rd14+15112];
	ld.global.f64 	%fd4, [%rd16+8];
	mul.f64 	%fd5, %fd3, %fd4;
	fma.rn.f64 	%fd6, %fd1, %fd2, %fd5;
	ld.global.f64 	%fd7, [%rd14+15120];
	ld.global.f64 	%fd8, [%rd16+16];
	fma.rn.f64 	%fd9, %fd7, %fd8, %fd6;
	add.f64 	%fd10, %fd9, 0d0000000000000000;
	ld.global.f64 	%fd11, [%rd14+15568];
	ld.global.f64 	%fd12, [%rd16+24];
	ld.global.f64 	%fd13, [%rd14+15576];
	ld.global.f64 	%fd14, [%rd16+32];
	mul.f64 	%fd15, %fd13, %fd14;
	fma.rn.f64 	%fd16, %fd11, %fd12, %fd15;
	ld.global.f64 	%fd17, [%rd14+15584];
	ld.global.f64 	%fd18, [%rd16+40];
	fma.rn.f64 	%fd19, %fd17, %fd18, %fd16;
	add.f64 	%fd20, %fd10, %fd19;
	ld.global.f64 	%fd21, [%rd14+16032];
	ld.global.f64 	%fd22, [%rd16+48];
	ld.global.f64 	%fd23, [%rd14+16040];
	ld.global.f64 	%fd24, [%rd16+56];
	mul.f64 	%fd25, %fd23, %fd24;
	fma.rn.f64 	%fd26, %fd21, %fd22, %fd25;
	ld.global.f64 	%fd27, [%rd14+16048];
	ld.global.f64 	%fd28, [%rd16+64];
	fma.rn.f64 	%fd29, %fd27, %fd28, %fd26;
	add.f64 	%fd30, %fd20, %fd29;
	cvta.to.global.u64 	%rd17, %rd4;
	cvta.to.global.u64 	%rd18, %rd5;
	cvta.to.global.u64 	%rd19, %rd6;
	cvta.to.global.u64 	%rd20, %rd7;
	cvta.to.global.u64 	%rd21, %rd3;
	mul.wide.u32 	%rd22, %r1, 8;
	add.s64 	%rd23, %rd17, %rd22;
	ld.global.f64 	%fd31, [%rd23];
	sub.f64 	%fd32, %fd30, %fd31;
	add.s64 	%rd24, %rd18, %rd22;
	ld.global.f64 	%fd33, [%rd24];
	div.rn.f64 	%fd34, %fd32, %fd33;
	add.s64 	%rd25, %rd19, %rd22;
	ld.global.f64 	%fd35, [%rd25];
	add.s64 	%rd26, %rd20, %rd22;
	ld.global.f64 	%fd36, [%rd26];
	fma.rn.f64 	%fd37, %fd34, %fd35, %fd36;
	setp.lt.f64 	%p1, %fd37, 0d0000000000000000;
	selp.f64 	%fd38, 0d0000000000000000, %fd37, %p1;
	setp.gt.f64 	%p2, %fd38, 0d4018000000000000;
	selp.f64 	%fd39, 0d4018000000000000, %fd38, %p2;
	mul.wide.s32 	%rd27, %r6, 8;
	add.s64 	%rd28, %rd21, %rd27;
	st.global.f64 	[%rd28], %fd39;
	ret;

}
	// .globl	_Z29executeSeventhLayer_PSC_partAPdS_S_S_S_S_S_
.visible .entry _Z29executeSeventhLayer_PSC_partAPdS_S_S_S_S_S_(
	.param .u64 .ptr .align 1 _Z29executeSeventhLayer_PSC_partAPdS_S_S_S_S_S__param_0,
	.param .u64 .ptr .align 1 _Z29executeSeventhLayer_PSC_partAPdS_S_S_S_S_S__param_1,
	.param .u64 .ptr .align 1 _Z29executeSeventhLayer_PSC_partAPdS_S_S_S_S_S__param_2,
	.param .u64 .ptr .align 1 _Z29executeSeventhLayer_PSC_partAPdS_S_S_S_S_S__param_3,
	.param .u64 .ptr .align 1 _Z29executeSeventhLayer_PSC_partAPdS_S_S_S_S_S__param_4,
	.param .u64 .ptr .align 1 _Z29executeSeventhLayer_PSC_partAPdS_S_S_S_S_S__param_5,
	.param .u64 .ptr .align 1 _Z29executeSeventhLayer_PSC_partAPdS_S_S_S_S_S__param_6
)
{
	.reg .pred 	%p<4>;
	.reg .b32 	%r<25>;
	.reg .b64 	%rd<64>;
	.reg .b64 	%fd<61>;

	ld.param.u64 	%rd26, [_Z29executeSeventhLayer_PSC_partAPdS_S_S_S_S_S__param_0];
	ld.param.u64 	%rd27, [_Z29executeSeventhLayer_PSC_partAPdS_S_S_S_S_S__param_1];
	ld.param.u64 	%rd23, [_Z29executeSeventhLayer_PSC_partAPdS_S_S_S_S_S__param_4];
	cvta.to.global.u64 	%rd28, %rd27;
	cvta.to.global.u64 	%rd63, %rd26;
	mov.u32 	%r1, %ctaid.x;
	mov.u32 	%r6, %tid.x;
	mov.u32 	%r7, %tid.y;
	mad.lo.s32 	%r2, %r6, 57, %r7;
	sub.s32 	%r8, %r2, %r6;
	mul.wide.u32 	%rd29, %r8, 8;
	add.s64 	%rd2, %rd29, 25088;
	mad.lo.s32 	%r9, %r6, 56, %r7;
	add.s32 	%r10, %r9, 47040;
	mul.wide.u32 	%rd3, %r10, 8;
	add.s32 	%r11, %r9, 43904;
	mul.wide.u32 	%rd4, %r11, 8;
	add.s32 	%r12, %r9, 40768;
	mul.wide.u32 	%rd5, %r12, 8;
	add.s32 	%r13, %r9, 37632;
	mul.wide.u32 	%rd6, %r13, 8;
	add.s32 	%r14, %r9, 34496;
	mul.wide.u32 	%rd7, %r14, 8;
	add.s32 	%r15, %r9, 31360;
	mul.wide.u32 	%rd8, %r15, 8;
	add.s32 	%r16, %r9, 28224;
	mul.wide.u32 	%rd9, %r16, 8;
	add.s32 	%r17, %r9, 25088;
	mul.wide.u32 	%rd10, %r17, 8;
	add.s32 	%r18, %r9, 21952;
	mul.wide.u32 	%rd11, %r18, 8;
	add.s32 	%r19, %r9, 18816;
	mul.wide.u32 	%rd12, %r19, 8;
	add.s32 	%r20, %r9, 15680;
	mul.wide.u32 	%rd13, %r20, 8;
	add.s32 	%r21, %r9, 12544;
	mul.wide.u32 	%rd14, %r21, 8;
	add.s32 	%r22, %r9, 9408;
	mul.wide.u32 	%rd15, %r22, 8;
	mul.wide.u32 	%rd30, %r1, 1024;
	add.s64 	%rd31, %rd30, %rd28;
	add.s64 	%rd62, %rd31, 64;
	mov.f64 	%fd60, 0d0000000000000000;
	mov.b32 	%r24, 0;
$L__BB22_1:
	add.s64 	%rd32, %rd63, %rd2;
	ld.global.f64 	%fd4, [%rd32+-25088];
	ld.global.f64 	%fd5, [%rd62+-64];
	fma.rn.f64 	%fd6, %fd4, %fd5, %fd60;
	ld.global.f64 	%fd7, [%rd32];
	ld.global.f64 	%fd8, [%rd62+-56];
	fma.rn.f64 	%fd9, %fd7, %fd8, %fd6;
	ld.global.f64 	%fd10, [%rd32+25088];
	ld.global.f64 	%fd11, [%rd62+-48];
	fma.rn.f64 	%fd12, %fd10, %fd11, %fd9;
	add.s64 	%rd33, %rd63, %rd15;
	ld.global.f64 	%fd13, [%rd33];
	ld.global.f64 	%fd14, [%rd62+-40];
	fma.rn.f64 	%fd15, %fd13, %fd14, %fd12;
	add.s64 	%rd34, %rd63, %rd14;
	ld.global.f64 	%fd16, [%rd34];
	ld.global.f64 	%fd17, [%rd62+-32];
	fma.rn.f64 	%fd18, %fd16, %fd17, %fd15;
	add.s64 	%rd35, %rd63, %rd13;
	ld.global.f64 	%fd19, [%rd35];
	ld.global.f64 	%fd20, [%rd62+-24];
	fma.rn.f64 	%fd21, %fd19, %fd20, %fd18;
	add.s64 	%rd36, %rd63, %rd12;
	ld.global.f64 	%fd22, [%rd36];
	ld.global.f64 	%fd23, [%rd62+-16];
	fma.rn.f64 	%fd24, %fd22, %fd23, %fd21;
	add.s64 	%rd37, %rd63, %rd11;
	ld.global.f64 	%fd25, [%rd37];
	ld.global.f64 	%fd26, [%rd62+-8];
	fma.rn.f64 	%fd27, %fd25, %fd26, %fd24;
	add.s64 	%rd38, %rd63, %rd10;
	ld.global.f64 	%fd28, [%rd38];
	ld.global.f64 	%fd29, [%rd62];
	fma.rn.f64 	%fd30, %fd28, %fd29, %fd27;
	add.s64 	%rd39, %rd63, %rd9;
	ld.global.f64 	%fd31, [%rd39];
	ld.global.f64 	%fd32, [%rd62+8];
	fma.rn.f64 	%fd33, %fd31, %fd32, %fd30;
	add.s64 	%rd40, %rd63, %rd8;
	ld.global.f64 	%fd34, [%rd40];
	ld.global.f64 	%fd35, [%rd62+16];
	fma.rn.f64 	%fd36, %fd34, %fd35, %fd33;
	add.s64 	%rd41, %rd63, %rd7;
	ld.global.f64 	%fd37, [%rd41];
	ld.global.f64 	%fd38, [%rd62+24];
	fma.rn.f64 	%fd39, %fd37, %fd38, %fd36;
	add.s64 	%rd42, %rd63, %rd6;
	ld.global.f64 	%fd40, [%rd42];
	ld.global.f64 	%fd41, [%rd62+32];
	fma.rn.f64 	%fd42, %fd40, %fd41, %fd39;
	add.s64 	%rd43, %rd63, %rd5;
	ld.global.f64 	%fd43, [%rd43];
	ld.global.f64 	%fd44, [%rd62+40];
	fma.rn.f64 	%fd45, %fd43, %fd44, %fd42;
	add.s64 	%rd44, %rd63, %rd4;
	ld.global.f64 	%fd46, [%rd44];
	ld.global.f64 	%fd47, [%rd62+48];
	fma.rn.f64 	%fd48, %fd46, %fd47, %fd45;
	add.s64 	%rd45, %rd63, %rd3;
	ld.global.f64 	%fd49, [%rd45];
	ld.global.f64 	%fd50, [%rd62+56];
	fma.rn.f64 	%fd60, %fd49, %fd50, %fd48;
	add.s32 	%r24, %r24, 16;
	add.s64 	%rd63, %rd63, 401408;
	add.s64 	%rd62, %rd62, 128;
	setp.ne.s32 	%p1, %r24, 128;
	@%p1 bra 	$L__BB22_1;
	ld.param.u64 	%rd61, [_Z29executeSeventhLayer_PSC_partAPdS_S_S_S_S_S__param_6];
	ld.param.u64 	%rd60, [_Z29executeSeventhLayer_PSC_partAPdS_S_S_S_S_S__param_5];
	ld.param.u64 	%rd59, [_Z29executeSeventhLayer_PSC_partAPdS_S_S_S_S_S__param_3];
	ld.param.u64 	%rd58, [_Z29executeSeventhLayer_PSC_partAPdS_S_S_S_S_S__param_2];
	cvta.to.global.u64 	%rd46, %rd59;
	cvta.to.global.u64 	%rd47, %rd23;
	cvta.to.global.u64 	%rd48, %rd60;
	cvta.to.global.u64 	%rd49, %rd61;
	cvta.to.global.u64 	%rd50, %rd58;
	mul.wide.u32 	%rd51, %r1, 8;
	add.s64 	%rd52, %rd46, %rd51;
	ld.global.f64 	%fd51, [%rd52];
	sub.f64 	%fd52, %fd60, %fd51;
	add.s64 	%rd53, %rd47, %rd51;
	ld.global.f64 	%fd53, [%rd53];
	div.rn.f64 	%fd54, %fd52, %fd53;
	add.s64 	%rd54, %rd48, %rd51;
	ld.global.f64 	%fd55, [%rd54];
	add.s64 	%rd55, %rd49, %rd51;
	ld.global.f64 	%fd56, [%rd55];
	fma.rn.f64 	%fd57, %fd54, %fd55, %fd56;
	setp.lt.f64 	%p2, %fd57, 0d0000000000000000;
	selp.f64 	%fd58, 0d0000000000000000, %fd57, %p2;
	setp.gt.f64 	%p3, %fd58, 0d4018000000000000;
	selp.f64 	%fd59, 0d4018000000000000, %fd58, %p3;
	mad.lo.s32 	%r23, %r1, 3249, %r2;
	mul.wide.s32 	%rd56, %r23, 8;
	add.s64 	%rd57, %rd50, %rd56;
	st.global.f64 	[%rd57], %fd59;
	ret;

}
	// .globl	_Z29executeSeventhLayer_PSC_partBPdS_S_S_S_S_S_
.visible .entry _Z29executeSeventhLayer_PSC_partBPdS_S_S_S_S_S_(
	.param .u64 .ptr .align 1 _Z29executeSeventhLayer_PSC_partBPdS_S_S_S_S_S__param_0,
	.param .u64 .ptr .align 1 _Z29executeSeventhLayer_PSC_partBPdS_S_S_S_S_S__param_1,
	.param .u64 .ptr .align 1 _Z29executeSeventhLayer_PSC_partBPdS_S_S_S_S_S__param_2,
	.param .u64 .ptr .align 1 _Z29executeSeventhLayer_PSC_partBPdS_S_S_S_S_S__param_3,
	.param .u64 .ptr .align 1 _Z29executeSeventhLayer_PSC_partBPdS_S_S_S_S_S__param_4,
	.param .u64 .ptr .align 1 _Z29executeSeventhLayer_PSC_partBPdS_S_S_S_S_S__param_5,
	.param .u64 .ptr .align 1 _Z29executeSeventhLayer_PSC_partBPdS_S_S_S_S_S__param_6
)
{
	.reg .pred 	%p<4>;
	.reg .b32 	%r<11>;
	.reg .b64 	%rd<36>;
	.reg .b64 	%fd<61>;

	ld.param.u64 	%rd12, [_Z29executeSeventhLayer_PSC_partBPdS_S_S_S_S_S__param_0];
	ld.param.u64 	%rd13, [_Z29executeSeventhLayer_PSC_partBPdS_S_S_S_S_S__param_1];
	ld.param.u64 	%rd7, [_Z29executeSeventhLayer_PSC_partBPdS_S_S_S_S_S__param_2];
	ld.param.u64 	%rd8, [_Z29executeSeventhLayer_PSC_partBPdS_S_S_S_S_S__param_3];
	ld.param.u64 	%rd9, [_Z29executeSeventhLayer_PSC_partBPdS_S_S_S_S_S__param_4];
	ld.param.u64 	%rd10, [_Z29executeSeventhLayer_PSC_partBPdS_S_S_S_S_S__param_5];
	ld.param.u64 	%rd11, [_Z29executeSeventhLayer_PSC_partBPdS_S_S_S_S_S__param_6];
	cvta.to.global.u64 	%rd14, %rd13;
	cvta.to.global.u64 	%rd15, %rd12;
	mov.u32 	%r1, %ctaid.x;
	mov.u32 	%r6, %tid.x;
	mov.u32 	%r7, %tid.y;
	mad.lo.s32 	%r8, %r6, 57, %r7;
	mad.lo.s32 	%r9, %r1, 3249, %r8;
	add.s32 	%r2, %r9, 32;
	mul.wide.u32 	%rd16, %r6, 448;
	mul.wide.u32 	%rd17, %r7, 8;
	add.s64 	%rd18, %rd16, %rd17;
	add.s64 	%rd19, %rd18, %rd15;
	add.s64 	%rd35, %rd19, 200960;
	mul.wide.u32 	%rd20, %r1, 1024;
	add.s64 	%rd21, %rd20, %rd14;
	add.s64 	%rd34, %rd21, 64;
	mov.f64 	%fd60, 0d0000000000000000;
	mov.b32 	%r10, 0;
$L__BB23_1:
	ld.global.f64 	%fd4, [%rd35+-200704];
	ld.global.f64 	%fd5, [%rd34+-64];
	fma.rn.f64 	%fd6, %fd4, %fd5, %fd60;
	ld.global.f64 	%fd7, [%rd35+-175616];
	ld.global.f64 	%fd8, [%rd34+-56];
	fma.rn.f64 	%fd9, %fd7, %fd8, %fd6;
	ld.global.f64 	%fd10, [%rd35+-150528];
	ld.global.f64 	%fd11, [%rd34+-48];
	fma.rn.f64 	%fd12, %fd10, %fd11, %fd9;
	ld.global.f64 	%fd13, [%rd35+-125440];
	ld.global.f64 	%fd14, [%rd34+-40];
	fma.rn.f64 	%fd15, %fd13, %fd14, %fd12;
	ld.global.f64 	%fd16, [%rd35+-100352];
	ld.global.f64 	%fd17, [%rd34+-32];
	fma.rn.f64 	%fd18, %fd16, %fd17, %fd15;
	ld.global.f64 	%fd19, [%rd35+-75264];
	ld.global.f64 	%fd20, [%rd34+-24];
	fma.rn.f64 	%fd21, %fd19, %fd20, %fd18;
	ld.global.f64 	%fd22, [%rd35+-50176];
	ld.global.f64 	%fd23, [%rd34+-16];
	fma.rn.f64 	%fd24, %fd22, %fd23, %fd21;
	ld.global.f64 	%fd25, [%rd35+-25088];
	ld.global.f64 	%fd26, [%rd34+-8];
	fma.rn.f64 	%fd27, %fd25, %fd26, %fd24;
	ld.global.f64 	%fd28, [%rd35];
	ld.global.f64 	%fd29, [%rd34];
	fma.rn.f64 	%fd30, %fd28, %fd29, %fd27;
	ld.global.f64 	%fd31, [%rd35+25088];
	ld.global.f64 	%fd32, [%rd34+8];
	fma.rn.f64 	%fd33, %fd31, %fd32, %fd30;
	ld.global.f64 	%fd34, [%rd35+50176];
	ld.global.f64 	%fd35, [%rd34+16];
	fma.rn.f64 	%fd36, %fd34, %fd35, %fd33;
	ld.global.f64 	%fd37, [%rd35+75264];
	ld.global.f64 	%fd38, [%rd34+24];
	fma.rn.f64 	%fd39, %fd37, %fd38, %fd36;
	ld.global.f64 	%fd40, [%rd35+100352];
	ld.global.f64 	%fd41, [%rd34+32];
	fma.rn.f64 	%fd42, %fd40, %fd41, %fd39;
	ld.global.f64 	%fd43, [%rd35+125440];
	ld.global.f64 	%fd44, [%rd34+40];
	fma.rn.f64 	%fd45, %fd43, %fd44, %fd42;
	ld.global.f64 	%fd46, [%rd35+150528];
	ld.global.f64 	%fd47, [%rd34+48];
	fma.rn.f64 	%fd48, %fd46, %fd47, %fd45;
	ld.global.f64 	%fd49, [%rd35+175616];
	ld.global.f64 	%fd50, [%rd34+56];
	fma.rn.f64 	%fd60, %fd49, %fd50, %fd48;
	add.s32 	%r10, %r10, 16;
	add.s64 	%rd35, %rd35, 401408;
	add.s64 	%rd34, %rd34, 128;
	setp.ne.s32 	%p1, %r10, 128;
	@%p1 bra 	$L__BB23_1;
	cvta.to.global.u64 	%rd22, %rd8;
	cvta.to.global.u64 	%rd23, %rd9;
	cvta.to.global.u64 	%rd24, %rd10;
	cvta.to.global.u64 	%rd25, %rd11;
	cvta.to.global.u64 	%rd26, %rd7;
	mul.wide.u32 	%rd27, %r1, 8;
	add.s64 	%rd28, %rd22, %rd27;
	ld.global.f64 	%fd51, [%rd28];
	sub.f64 	%fd52, %fd60, %fd51;
	add.s64 	%rd29, %rd23, %rd27;
	ld.global.f64 	%fd53, [%rd29];
	div.rn.f64 	%fd54, %fd52, %fd53;
	add.s64 	%rd30, %rd24, %rd27;
	ld.global.f64 	%fd55, [%rd30];
	add.s64 	%rd31, %rd25, %rd27;
	ld.global.f64 	%fd56, [%rd31];
	fma.rn.f64 	%fd57, %fd54, %fd55, %fd56;
	setp.lt.f64 	%p2, %fd57, 0d0000000000000000;
	selp.f64 	%fd58, 0d0000000000000000, %fd57, %p2;
	setp.gt.f64 	%p3, %fd58, 0d4018000000000000;
	selp.f64 	%fd59, 0d4018000000000000, %fd58, %p3;
	mul.wide.s32 	%rd32, %r2, 8;
	add.s64 	%rd33, %rd26, %rd32;
	st.global.f64 	[%rd33], %fd59;
	ret;

}
	// .globl	_Z29executeSeventhLayer_PSC_partCPdS_S_S_S_S_S_
.visible .entry _Z29executeSeventhLayer_PSC_partCPdS_S_S_S_S_S_(
	.param .u64 .ptr .align 1 _Z29executeSeventhLayer_PSC_partCPdS_S_S_S_S_S__param_0,
	.param .u64 .ptr .align 1 _Z29executeSeventhLayer_PSC_partCPdS_S_S_S_S_S__param_1,
	.param .u64 .ptr .align 1 _Z29executeSeventhLayer_PSC_partCPdS_S_S_S_S_S__param_2,
	.param .u64 .ptr .align 1 _Z29executeSeventhLayer_PSC_partCPdS_S_S_S_S_S__param_3,
	.param .u64 .ptr .align 1 _Z29executeSeventhLayer_PSC_partCPdS_S_S_S_S_S__param_4,
	.param .u64 .ptr .align 1 _Z29executeSeventhLayer_PSC_partCPdS_S_S_S_S_S__param_5,
	.param .u64 .ptr .align 1 _Z29executeSeventhLayer_PSC_partCPdS_S_S_S_S_S__param_6
)
{
	.reg .pred 	%p<4>;
	.reg .b32 	%r<11>;
	.reg .b64 	%rd<36>;
	.reg .b64 	%fd<61>;

	ld.param.u64 	%rd12, [_Z29executeSeventhLayer_PSC_partCPdS_S_S_S_S_S__param_0];
	ld.param.u64 	%rd13, [_Z29executeSeventhLayer_PSC_partCPdS_S_S_S_S_S__param_1];
	ld.param.u64 	%rd7, [_Z29executeSeventhLayer_PSC_partCPdS_S_S_S_S_S__param_2];
	ld.param.u64 	%rd8, [_Z29executeSeventhLayer_PSC_partCPdS_S_S_S_S_S__param_3];
	ld.param.u64 	%rd9, [_Z29executeSeventhLayer_PSC_partCPdS_S_S_S_S_S__param_4];
	ld.param.u64 	%rd10, [_Z29executeSeventhLayer_PSC_partCPdS_S_S_S_S_S__param_5];
	ld.param.u64 	%rd11, [_Z29executeSeventhLayer_PSC_partCPdS_S_S_S_S_S__param_6];
	cvta.to.global.u64 	%rd14, %rd13;
	cvta.to.global.u64 	%rd15, %rd12;
	mov.u32 	%r1, %ctaid.x;
	mov.u32 	%r6, %tid.x;
	mov.u32 	%r7, %tid.y;
	mad.lo.s32 	%r8, %r1, 3249, %r7;
	mad.lo.s32 	%r9, %r6, 57, %r8;
	add.s32 	%r2, %r9, 1824;
	mul.wide.u32 	%rd16, %r6, 448;
	mul.wide.u32 	%rd17, %r7, 8;
	add.s64 	%rd18, %rd16, %rd17;
	add.s64 	%rd19, %rd18, %rd15;
	add.s64 	%rd35, %rd19, 215040;
	mul.wide.u32 	%rd20, %r1, 1024;
	add.s64 	%rd21, %rd20, %rd14;
	add.s64 	%rd34, %rd21, 64;
	mov.f64 	%fd60, 0d0000000000000000;
	mov.b32 	%r10, 0;
$L__BB24_1:
	ld.global.f64 	%fd4, [%rd35+-200704];
	ld.global.f64 	%fd5, [%rd34+-64];
	fma.rn.f64 	%fd6, %fd4, %fd5, %fd60;
	ld.global.f64 	%fd7, [%rd35+-175616];
	ld.global.f64 	%fd8, [%rd34+-56];
	fma.rn.f64 	%fd9, %fd7, %fd8, %fd6;
	ld.global.f64 	%fd10, [%rd35+-150528];
	ld.global.f64 	%fd11, [%rd34+-48];
	fma.rn.f64 	%fd12, %fd10, %fd11, %fd9;
	ld.global.f64 	%fd13, [%rd35+-125440];
	ld.global.f64 	%fd14, [%rd34+-40];
	fma.rn.f64 	%fd15, %fd13, %fd14, %fd12;
	ld.global.f64 	%fd16, [%rd35+-100352];
	ld.global.f64 	%fd17, [%rd34+-32];
	fma.rn.f64 	%fd18, %fd16, %fd17, %fd15;
	ld.global.f64 	%fd19, [%rd35+-75264];
	ld.global.f64 	%fd20, [%rd34+-24];
	fma.rn.f64 	%fd21, %fd19, %fd20, %fd18;
	ld.global.f64 	%fd22, [%rd35+-50176];
	ld.global.f64 	%fd23, [%rd34+-16];
	fma.rn.f64 	%fd24, %fd22, %fd23, %fd21;
	ld.global.f64 	%fd25, [%rd35+-25088];
	ld.global.f64 	%fd26, [%rd34+-8];
	fma.rn.f64 	%fd27, %fd25, %fd26, %fd24;
	ld.global.f64 	%fd28, [%rd35];
	ld.global.f64 	%fd29, [%rd34];
	fma.rn.f64 	%fd30, %fd28, %fd29, %fd27;
	ld.global.f64 	%fd31, [%rd35+25088];
	ld.global.f64 	%fd32, [%rd34+8];
	fma.rn.f64 	%fd33, %fd31, %fd32, %fd30;
	ld.global.f64 	%fd34, [%rd35+50176];
	ld.global.f64 	%fd35, [%rd34+16];
	fma.rn.f64 	%fd36, %fd34, %fd35, %fd33;
	ld.global.f64 	%fd37, [%rd35+75264];
	ld.global.f64 	%fd38, [%rd34+24];
	fma.rn.f64 	%fd39, %fd37, %fd38, %fd36;
	ld.global.f64 	%fd40, [%rd35+100352];
	ld.global.f64 	%fd41, [%rd34+32];
	fma.rn.f64 	%fd42, %fd40, %fd41, %fd39;
	ld.global.f64 	%fd43, [%rd35+125440];
	ld.global.f64 	%fd44, [%rd34+40];
	fma.rn.f64 	%fd45, %fd43, %fd44, %fd42;
	ld.global.f64 	%fd46, [%rd35+150528];
	ld.global.f64 	%fd47, [%rd34+48];
	fma.rn.f64 	%fd48, %fd46, %fd47, %fd45;
	ld.global.f64 	%fd49, [%rd35+175616];
	ld.global.f64 	%fd50, [%rd34+56];
	fma.rn.f64 	%fd60, %fd49, %fd50, %fd48;
	add.s32 	%r10, %r10, 16;
	add.s64 	%rd35, %rd35, 401408;
	add.s64 	%rd34, %rd34, 128;
	setp.ne.s32 	%p1, %r10, 128;
	@%p1 bra 	$L__BB24_1;
	cvta.to.global.u64 	%rd22, %rd8;
	cvta.to.global.u64 	%rd23, %rd9;
	cvta.to.global.u64 	%rd24, %rd10;
	cvta.to.global.u64 	%rd25, %rd11;
	cvta.to.global.u64 	%rd26, %rd7;
	mul.wide.u32 	%rd27, %r1, 8;
	add.s64 	%rd28, %rd22, %rd27;
	ld.global.f64 	%fd51, [%rd28];
	sub.f64 	%fd52, %fd60, %fd51;
	add.s64 	%rd29, %rd23, %rd27;
	ld.global.f64 	%fd53, [%rd29];
	div.rn.f64 	%fd54, %fd52, %fd53;
	add.s64 	%rd30, %rd24, %rd27;
	ld.global.f64 	%fd55, [%rd30];
	add.s64 	%rd31, %rd25, %rd27;
	ld.global.f64 	%fd56, [%rd31];
	fma.rn.f64 	%fd57, %fd54, %fd55, %fd56;
	setp.lt.f64 	%p2, %fd57, 0d0000000000000000;
	selp.f64 	%fd58, 0d0000000000000000, %fd57, %p2;
	setp.gt.f64 	%p3, %fd58, 0d4018000000000000;
	selp.f64 	%fd59, 0d4018000000000000, %fd58, %p3;
	mul.wide.s32 	%rd32, %r2, 8;
	add.s64 	%rd33, %rd26, %rd32;
	st.global.f64 	[%rd33], %fd59;
	ret;

}
	// .globl	_Z29executeSeventhLayer_PSC_partDPdS_S_S_S_S_S_
.visible .entry _Z29executeSeventhLayer_PSC_partDPdS_S_S_S_S_S_(
	.param .u64 .ptr .align 1 _Z29executeSeventhLayer_PSC_partDPdS_S_S_S_S_S__param_0,
	.param .u64 .ptr .align 1 _Z29executeSeventhLayer_PSC_partDPdS_S_S_S_S_S__param_1,
	.param .u64 .ptr .align 1 _Z29executeSeventhLayer_PSC_partDPdS_S_S_S_S_S__param_2,
	.param .u64 .ptr .align 1 _Z29executeSeventhLayer_PSC_partDPdS_S_S_S_S_S__param_3,
	.param .u64 .ptr .align 1 _Z29executeSeventhLayer_PSC_partDPdS_S_S_S_S_S__param_4,
	.param .u64 .ptr .align 1 _Z29executeSeventhLayer_PSC_partDPdS_S_S_S_S_S__param_5,
	.param .u64 .ptr .align 1 _Z29executeSeventhLayer_PSC_partDPdS_S_S_S_S_S__param_6
)
{
	.reg .pred 	%p<4>;
	.reg .b32 	%r<11>;
	.reg .b64 	%rd<36>;
	.reg .b64 	%fd<61>;

	ld.param.u64 	%rd12, [_Z29executeSeventhLayer_PSC_partDPdS_S_S_S_S_S__param_0];
	ld.param.u64 	%rd13, [_Z29executeSeventhLayer_PSC_partDPdS_S_S_S_S_S__param_1];
	ld.param.u64 	%rd7, [_Z29executeSeventhLayer_PSC_partDPdS_S_S_S_S_S__param_2];
	ld.param.u64 	%rd8, [_Z29executeSeventhLayer_PSC_partDPdS_S_S_S_S_S__param_3];
	ld.param.u64 	%rd9, [_Z29executeSeventhLayer_PSC_partDPdS_S_S_S_S_S__param_4];
	ld.param.u64 	%rd10, [_Z29executeSeventhLayer_PSC_partDPdS_S_S_S_S_S__param_5];
	ld.param.u64 	%rd11, [_Z29executeSeventhLayer_PSC_partDPdS_S_S_S_S_S__param_6];
	cvta.to.global.u64 	%rd14, %rd13;
	cvta.to.global.u64 	%rd15, %rd12;
	mov.u32 	%r1, %ctaid.x;
	mov.u32 	%r6, %tid.x;
	mov.u32 	%r7, %tid.y;
	mad.lo.s32 	%r8, %r1, 3249, %r7;
	mad.lo.s32 	%r9, %r6, 57, %r8;
	add.s32 	%r2, %r9, 1856;
	mul.wide.u32 	%rd16, %r6, 448;
	mul.wide.u32 	%rd17, %r7, 8;
	add.s64 	%rd18, %rd16, %rd17;
	add.s64 	%rd19, %rd18, %rd15;
	add.s64 	%rd35, %rd19, 215296;
	mul.wide.u32 	%rd20, %r1, 1024;
	add.s64 	%rd21, %rd20, %rd14;
	add.s64 	%rd34, %rd21, 64;
	mov.f64 	%fd60, 0d0000000000000000;
	mov.b32 	%r10, 0;
$L__BB25_1:
	ld.global.f64 	%fd4, [%rd35+-200704];
	ld.global.f64 	%fd5, [%rd34+-64];
	fma.rn.f64 	%fd6, %fd4, %fd5, %fd60;
	ld.global.f64 	%fd7, [%rd35+-175616];
	ld.global.f64 	%fd8, [%rd34+-56];
	fma.rn.f64 	%fd9, %fd7, %fd8, %fd6;
	ld.global.f64 	%fd10, [%rd35+-150528];
	ld.global.f64 	%fd11, [%rd34+-48];
	fma.rn.f64 	%fd12, %fd10, %fd11, %fd9;
	ld.global.f64 	%fd13, [%rd35+-125440];
	ld.global.f64 	%fd14, [%rd34+-40];
	fma.rn.f64 	%fd15, %fd13, %fd14, %fd12;
	ld.global.f64 	%fd16, [%rd35+-100352];
	ld.global.f64 	%fd17, [%rd34+-32];
	fma.rn.f64 	%fd18, %fd16, %fd17, %fd15;
	ld.global.f64 	%fd19, [%rd35+-75264];
	ld.global.f64 	%fd20, [%rd34+-24];
	fma.rn.f64 	%fd21, %fd19, %fd20, %fd18;
	ld.global.f64 	%fd22, [%rd35+-50176];
	ld.global.f64 	%fd23, [%rd34+-16];
	fma.rn.f64 	%fd24, %fd22, %fd23, %fd21;
	ld.global.f64 	%fd25, [%rd35+-25088];
	ld.global.f64 	%fd26, [%rd34+-8];
	fma.rn.f64 	%fd27, %fd25, %fd26, %fd24;
	ld.global.f64 	%fd28, [%rd35];
	ld.global.f64 	%fd29, [%rd34];
	fma.rn.f64 	%fd30, %fd28, %fd29, %fd27;
	ld.global.f64 	%fd31, [%rd35+25088];
	ld.global.f64 	%fd32, [%rd34+8];
	fma.rn.f64 	%fd33, %fd31, %fd32, %fd30;
	ld.global.f64 	%fd34, [%rd35+50176];
	ld.global.f64 	%fd35, [%rd34+16];
	fma.rn.f64 	%fd36, %fd34, %fd35, %fd33;
	ld.global.f64 	%fd37, [%rd35+75264];
	ld.global.f64 	%fd38, [%rd34+24];
	fma.rn.f64 	%fd39, %fd37, %fd38, %fd36;
	ld.global.f64 	%fd40, [%rd35+100352];
	ld.global.f64 	%fd41, [%rd34+32];
	fma.rn.f64 	%fd42, %fd40, %fd41, %fd39;
	ld.global.f64 	%fd43, [%rd35+125440];
	ld.global.f64 	%fd44, [%rd34+40];
	fma.rn.f64 	%fd45, %fd43, %fd44, %fd42;
	ld.global.f64 	%fd46, [%rd35+150528];
	ld.global.f64 	%fd47, [%rd34+48];
	fma.rn.f64 	%fd48, %fd46, %fd47, %fd45;
	ld.global.f64 	%fd49, [%rd35+175616];
	ld.global.f64 	%fd50, [%rd34+56];
	fma.rn.f64 	%fd60, %fd49, %fd50, %fd48;
	add.s32 	%r10, %r10, 16;
	add.s64 	%rd35, %rd35, 401408;
	add.s64 	%rd34, %rd34, 128;
	setp.ne.s32 	%p1, %r10, 128;
	@%p1 bra 	$L__BB25_1;
	cvta.to.global.u64 	%rd22, %rd8;
	cvta.to.global.u64 	%rd23, %rd9;
	cvta.to.global.u64 	%rd24, %rd10;
	cvta.to.global.u64 	%rd25, %rd11;
	cvta.to.global.u64 	%rd26, %rd7;
	mul.wide.u32 	%rd27, %r1, 8;
	add.s64 	%rd28, %rd22, %rd27;
	ld.global.f64 	%fd51, [%rd28];
	sub.f64 	%fd52, %fd60, %fd51;
	add.s64 	%rd29, %rd23, %rd27;
	ld.global.f64 	%fd53, [%rd29];
	div.rn.f64 	%fd54, %fd52, %fd53;
	add.s64 	%rd30, %rd24, %rd27;
	ld.global.f64 	%fd55, [%rd30];
	add.s64 	%rd31, %rd25, %rd27;
	ld.global.f64 	%fd56, [%rd31];
	fma.rn.f64 	%fd57, %fd54, %fd55, %fd56;
	setp.lt.f64 	%p2, %fd57, 0d0000000000000000;
	selp.f64 	%fd58, 0d0000000000000000, %fd57, %p2;
	setp.gt.f64 	%p3, %fd58, 0d4018000000000000;
	selp.f64 	%fd59, 0d4018000000000000, %fd58, %p3;
	mul.wide.s32 	%rd32, %r2, 8;
	add.s64 	%rd33, %rd26, %rd32;
	st.global.f64 	[%rd33], %fd59;
	ret;

}
	// .globl	_Z22executeEighthLayer_DSCPdS_S_S_S_S_S_
.visible .entry _Z22executeEighthLayer_DSCPdS_S_S_S_S_S_(
	.param .u64 .ptr .align 1 _Z22executeEighthLayer_DSCPdS_S_S_S_S_S__param_0,
	.param .u64 .ptr .align 1 _Z22executeEighthLayer_DSCPdS_S_S_S_S_S__param_1,
	.param .u64 .ptr .align 1 _Z22executeEighthLayer_DSCPdS_S_S_S_S_S__param_2,
	.param .u64 .ptr .align 1 _Z22executeEighthLayer_DSCPdS_S_S_S_S_S__param_3,
	.param .u64 .ptr .align 1 _Z22executeEighthLayer_DSCPdS_S_S_S_S_S__param_4,
	.param .u64 .ptr .align 1 _Z22executeEighthLayer_DSCPdS_S_S_S_S_S__param_5,
	.param .u64 .ptr .align 1 _Z22executeEighthLayer_DSCPdS_S_S_S_S_S__param_6
)
{
	.reg .pred 	%p<3>;
	.reg .b32 	%r<10>;
	.reg .b64 	%rd<26>;
	.reg .b64 	%fd<40>;

	ld.param.u64 	%rd1, [_Z22executeEighthLayer_DSCPdS_S_S_S_S_S__param_0];
	ld.param.u64 	%rd2, [_Z22executeEighthLayer_DSCPdS_S_S_S_S_S__param_1];
	ld.param.u64 	%rd3, [_Z22executeEighthLayer_DSCPdS_S_S_S_S_S__param_2];
	ld.param.u64 	%rd4, [_Z22executeEighthLayer_DSCPdS_S_S_S_S_S__param_3];
	ld.param.u64 	%rd5, [_Z22executeEighthLayer_DSCPdS_S_S_S_S_S__param_4];
	ld.param.u64 	%rd6, [_Z22executeEighthLayer_DSCPdS_S_S_S_S_S__param_5];
	ld.param.u64 	%rd7, [_Z22executeEighthLayer_DSCPdS_S_S_S_S_S__param_6];
	mov.u32 	%r1, %ctaid.x;
	mov.u32 	%r2, %tid.x;
	mov.u32 	%r3, %tid.y;
	mad.lo.s32 	%r4, %r2, 28, %r3;
	mad.lo.s32 	%r5, %r1, 784, %r4;
	shl.b32 	%r6, %r3, 1;
	mad.lo.s32 	%r7, %r2, 114, %r6;
	mad.lo.s32 	%r8, %r1, 3249, %r7;
	mul.lo.s32 	%r9, %r1, 9;
	cvta.to.global.u64 	%rd8, %rd1;
	cvta.to.global.u64 	%rd9, %rd2;
	mul.wide.u32 	%rd10, %r8, 8;
	add.s64 	%rd11, %rd8, %rd10;
	ld.global.f64 	%fd1, [%rd11];
	mul.wide.u32 	%rd12, %r9, 8;
	add.s64 	%rd13, %rd9, %rd12;
	ld.global.f64 	%fd2, [%rd13];
	ld.global.f64 	%fd3, [%rd11+8];
	ld.global.f64 	%fd4, [%rd13+8];
	mul.f64 	%fd5, %fd3, %fd4;
	fma.rn.f64 	%fd6, %fd1, %fd2, %fd5;
	ld.global.f64 	%fd7, [%rd11+16];
	ld.global.f64 	%fd8, [%rd13+16];
	fma.rn.f64 	%fd9, %fd7, %fd8, %fd6;
	add.f64 	%fd10, %fd9, 0d0000000000000000;
	ld.global.f64 	%fd11, [%rd11+456];
	ld.global.f64 	%fd12, [%rd13+24];
	ld.global.f64 	%fd13, [%rd11+464];
	ld.global.f64 	%fd14, [%rd13+32];
	mul.f64 	%fd15, %fd13, %fd14;
	fma.rn.f64 	%fd16, %fd11, %fd12, %fd15;
	ld.global.f64 	%fd17, [%rd11+472];
	ld.global.f64 	%fd18, [%rd13+40];
	fma.rn.f64 	%fd19, %fd17, %fd18, %fd16;
	add.f64 	%fd20, %fd10, %fd19;
	ld.global.f64 	%fd21, [%rd11+912];
	ld.global.f64 	%fd22, [%rd13+48];
	ld.global.f64 	%fd23, [%rd11+920];
	ld.global.f64 	%fd24, [%rd13+56];
	mul.f64 	%fd25, %fd23, %fd24;
	fma.rn.f64 	%fd26, %fd21, %fd22, %fd25;
	ld.global.f64 	%fd27, [%rd11+928];
	ld.global.f64 	%fd28, [%rd13+64];
	fma.rn.f64 	%fd29, %fd27, %fd28, %fd26;
	add.f64 	%fd30, %fd20, %fd29;
	cvta.to.global.u64 	%rd14, %rd4;
	cvta.to.global.u64 	%rd15, %rd5;
	cvta.to.global.u64 	%rd16, %rd6;
	cvta.to.global.u64 	%rd17, %rd7;
	cvta.to.global.u64 	%rd18, %rd3;
	mul.wide.u32 	%rd19, %r1, 8;
	add.s64 	%rd20, %rd14, %rd19;
	ld.global.f64 	%fd31, [%rd20];
	sub.f64 	%fd32, %fd30, %fd31;
	add.s64 	%rd21, %rd15, %rd19;
	ld.global.f64 	%fd33, [%rd21];
	div.rn.f64 	%fd34, %fd32, %fd33;
	add.s64 	%rd22, %rd16, %rd19;
	ld.global.f64 	%fd35, [%rd22];
	add.s64 	%rd23, %rd17, %rd19;
	ld.global.f64 	%fd36, [%rd23];
	fma.rn.f64 	%fd37, %fd34, %fd35, %fd36;
	setp.lt.f64 	%p1, %fd37, 0d0000000000000000;
	selp.f64 	%fd38, 0d0000000000000000, %fd37, %p1;
	setp.gt.f64 	%p2, %fd38, 0d4018000000000000;
	selp.f64 	%fd39, 0d4018000000000000, %fd38, %p2;
	mul.wide.s32 	%rd24, %r5, 8;
	add.s64 	%rd25, %rd18, %rd24;
	st.global.f64 	[%rd25], %fd39;
	ret;

}
	// .globl	_Z21executeNinthLayer_PSCPdS_S_S_S_S_S_
.visible .entry _Z21executeNinthLayer_PSCPdS_S_S_S_S_S_(
	.param .u64 .ptr .align 1 _Z21executeNinthLayer_PSCPdS_S_S_S_S_S__param_0,
	.param .u64 .ptr .align 1 _Z21executeNinthLayer_PSCPdS_S_S_S_S_S__param_1,
	.param .u64 .ptr .align 1 _Z21executeNinthLayer_PSCPdS_S_S_S_S_S__param_2,
	.param .u64 .ptr .align 1 _Z21executeNinthLayer_PSCPdS_S_S_S_S_S__param_3,
	.param .u64 .ptr .align 1 _Z21executeNinthLayer_PSCPdS_S_S_S_S_S__param_4,
	.param .u64 .ptr .align 1 _Z21executeNinthLayer_PSCPdS_S_S_S_S_S__param_5,
	.param .u64 .ptr .align 1 _Z21executeNinthLayer_PSCPdS_S_S_S_S_S__param_6
)
{
	.reg .pred 	%p<4>;
	.reg .b32 	%r<11>;
	.reg .b64 	%rd<36>;
	.reg .b64 	%fd<61>;

	ld.param.u64 	%rd12, [_Z21executeNinthLayer_PSCPdS_S_S_S_S_S__param_0];
	ld.param.u64 	%rd13, [_Z21executeNinthLayer_PSCPdS_S_S_S_S_S__param_1];
	ld.param.u64 	%rd7, [_Z21executeNinthLayer_PSCPdS_S_S_S_S_S__param_2];
	ld.param.u64 	%rd8, [_Z21executeNinthLayer_PSCPdS_S_S_S_S_S__param_3];
	ld.param.u64 	%rd9, [_Z21executeNinthLayer_PSCPdS_S_S_S_S_S__param_4];
	ld.param.u64 	%rd10, [_Z21executeNinthLayer_PSCPdS_S_S_S_S_S__param_5];
	ld.param.u64 	%rd11, [_Z21executeNinthLayer_PSCPdS_S_S_S_S_S__param_6];
	cvta.to.global.u64 	%rd14, %rd13;
	cvta.to.global.u64 	%rd15, %rd12;
	mov.u32 	%r1, %ctaid.x;
	mov.u32 	%r2, %tid.x;
	mov.u32 	%r3, %tid.y;
	mul.wide.u32 	%rd16, %r2, 224;
	mul.wide.u32 	%rd17, %r3, 8;
	add.s64 	%rd18, %rd16, %rd17;
	add.s64 	%rd19, %rd18, %rd15;
	add.s64 	%rd35, %rd19, 50176;
	mul.wide.u32 	%rd20, %r1, 1024;
	add.s64 	%rd21, %rd20, %rd14;
	add.s64 	%rd34, %rd21, 64;
	mov.f64 	%fd60, 0d0000000000000000;
	mov.b32 	%r10, 0;
$L__BB27_1:
	ld.global.f64 	%fd4, [%rd35+-50176];
	ld.global.f64 	%fd5, [%rd34+-64];
	fma.rn.f64 	%fd6, %fd4, %fd5, %fd60;
	ld.global.f64 	%fd7, [%rd35+-43904];
	ld.global.f64 	%fd8, [%rd34+-56];
	fma.rn.f64 	%fd9, %fd7, %fd8, %fd6;
	ld.global.f64 	%fd10, [%rd35+-37632];
	ld.global.f64 	%fd11, [%rd34+-48];
	fma.rn.f64 	%fd12, %fd10, %fd11, %fd9;
	ld.global.f64 	%fd13, [%rd35+-31360];
	ld.global.f64 	%fd14, [%rd34+-40];
	fma.rn.f64 	%fd15, %fd13, %fd14, %fd12;
	ld.global.f64 	%fd16, [%rd35+-25088];
	ld.global.f64 	%fd17, [%rd34+-32];
	fma.rn.f64 	%fd18, %fd16, %fd17, %fd15;
	ld.global.f64 	%fd19, [%rd35+-18816];
	ld.global.f64 	%fd20, [%rd34+-24];
	fma.rn.f64 	%fd21, %fd19, %fd20, %fd18;
	ld.global.f64 	%fd22, [%rd35+-12544];
	ld.global.f64 	%fd23, [%rd34+-16];
	fma.rn.f64 	%fd24, %fd22, %fd23, %fd21;
	ld.global.f64 	%fd25, [%rd35+-6272];
	ld.global.f64 	%fd26, [%rd34+-8];
	fma.rn.f64 	%fd27, %fd25, %fd26, %fd24;
	ld.global.f64 	%fd28, [%rd35];
	ld.global.f64 	%fd29, [%rd34];
	fma.rn.f64 	%fd30, %fd28, %fd29, %fd27;
	ld.global.f64 	%fd31, [%rd35+6272];
	ld.global.f64 	%fd32, [%rd34+8];
	fma.rn.f64 	%fd33, %fd31, %fd32, %fd30;
	ld.global.f64 	%fd34, [%rd35+12544];
	ld.global.f64 	%fd35, [%rd34+16];
	fma.rn.f64 	%fd36, %fd34, %fd35, %fd33;
	ld.global.f64 	%fd37, [%rd35+18816];
	ld.global.f64 	%fd38, [%rd34+24];
	fma.rn.f64 	%fd39, %fd37, %fd38, %fd36;
	ld.global.f64 	%fd40, [%rd35+25088];
	ld.global.f64 	%fd41, [%rd34+32];
	fma.rn.f64 	%fd42, %fd40, %fd41, %fd39;
	ld.global.f64 	%fd43, [%rd35+31360];
	ld.global.f64 	%fd44, [%rd34+40];
	fma.rn.f64 	%fd45, %fd43, %fd44, %fd42;
	ld.global.f64 	%fd46, [%rd35+37632];
	ld.global.f64 	%fd47, [%rd34+48];
	fma.rn.f64 	%fd48, %fd46, %fd47, %fd45;
	ld.global.f64 	%fd49, [%rd35+43904];
	ld.global.f64 	%fd50, [%rd34+56];
	fma.rn.f64 	%fd60, %fd49, %fd50, %fd48;
	add.s32 	%r10, %r10, 16;
	add.s64 	%rd35, %rd35, 100352;
	add.s64 	%rd34, %rd34, 128;
	setp.ne.s32 	%p1, %r10, 128;
	@%p1 bra 	$L__BB27_1;
	cvta.to.global.u64 	%rd22, %rd8;
	cvta.to.global.u64 	%rd23, %rd9;
	cvta.to.global.u64 	%rd24, %rd10;
	cvta.to.global.u64 	%rd25, %rd11;
	cvta.to.global.u64 	%rd26, %rd7;
	mul.wide.u32 	%rd27, %r1, 8;
	add.s64 	%rd28, %rd22, %rd27;
	ld.global.f64 	%fd51, [%rd28];
	sub.f64 	%fd52, %fd60, %fd51;
	add.s64 	%rd29, %rd23, %rd27;
	ld.global.f64 	%fd53, [%rd29];
	div.rn.f64 	%fd54, %fd52, %fd53;
	add.s64 	%rd30, %rd24, %rd27;
	ld.global.f64 	%fd55, [%rd30];
	add.s64 	%rd31, %rd25, %rd27;
	ld.global.f64 	%fd56, [%rd31];
	fma.rn.f64 	%fd57, %fd54, %fd55, %fd56;
	setp.lt.f64 	%p2, %fd57, 0d0000000000000000;
	selp.f64 	%fd58, 0d0000000000000000, %fd57, %p2;
	setp.gt.f64 	%p3, %fd58, 0d4018000000000000;
	selp.f64 	%fd59, 0d4018000000000000, %fd58, %p3;
	mad.lo.s32 	%r7, %r2, 30, %r3;
	mad.lo.s32 	%r8, %r1, 900, %r7;
	add.s32 	%r9, %r8, 31;
	mul.wide.s32 	%rd32, %r9, 8;
	add.s64 	%rd33, %rd26, %rd32;
	st.global.f64 	[%rd33], %fd59;
	ret;

}
	// .globl	_Z21executeTenthLayer_DSCPdS_S_S_S_S_S_
.visible .entry _Z21executeTenthLayer_DSCPdS_S_S_S_S_S_(
	.param .u64 .ptr .align 1 _Z21executeTenthLayer_DSCPdS_S_S_S_S_S__param_0,
	.param .u64 .ptr .align 1 _Z21executeTenthLayer_DSCPdS_S_S_S_S_S__param_1,
	.param .u64 .ptr .align 1 _Z21executeTenthLayer_DSCPdS_S_S_S_S_S__param_2,
	.param .u64 .ptr .align 1 _Z21executeTenthLayer_DSCPdS_S_S_S_S_S__param_3,
	.param .u64 .ptr .align 1 _Z21executeTenthLayer_DSCPdS_S_S_S_S_S__param_4,
	.param .u64 .ptr .align 1 _Z21executeTenthLayer_DSCPdS_S_S_S_S_S__param_5,
	.param .u64 .ptr .align 1 _Z21executeTenthLayer_DSCPdS_S_S_S_S_S__param_6
)
{
	.reg .pred 	%p<3>;
	.reg .b32 	%r<9>;
	.reg .b64 	%rd<26>;
	.reg .b64 	%fd<40>;

	ld.param.u64 	%rd1, [_Z21executeTenthLayer_DSCPdS_S_S_S_S_S__param_0];
	ld.param.u64 	%rd2, [_Z21executeTenthLayer_DSCPdS_S_S_S_S_S__param_1];
	ld.param.u64 	%rd3, [_Z21executeTenthLayer_DSCPdS_S_S_S_S_S__param_2];
	ld.param.u64 	%rd4, [_Z21executeTenthLayer_DSCPdS_S_S_S_S_S__param_3];
	ld.param.u64 	%rd5, [_Z21executeTenthLayer_DSCPdS_S_S_S_S_S__param_4];
	ld.param.u64 	%rd6, [_Z21executeTenthLayer_DSCPdS_S_S_S_S_S__param_5];
	ld.param.u64 	%rd7, [_Z21executeTenthLayer_DSCPdS_S_S_S_S_S__param_6];
	mov.u32 	%r1, %ctaid.x;
	mov.u32 	%r2, %tid.x;
	mov.u32 	%r3, %tid.y;
	mad.lo.s32 	%r4, %r2, 28, %r3;
	mad.lo.s32 	%r5, %r1, 784, %r4;
	mad.lo.s32 	%r6, %r1, 900, %r3;
	mul.lo.s32 	%r7, %r1, 9;
	cvta.to.global.u64 	%rd8, %rd1;
	cvta.to.global.u64 	%rd9, %rd2;
	mad.lo.s32 	%r8, %r2, 30, %r6;
	mul.wide.u32 	%rd10, %r8, 8;
	add.s64 	%rd11, %rd8, %rd10;
	ld.global.f64 	%fd1, [%rd11];
	mul.wide.u32 	%rd12, %r7, 8;
	add.s64 	%rd13, %rd9, %rd12;
	ld.global.f64 	%fd2, [%rd13];
	ld.global.f64 	%fd3, [%rd11+8];
	ld.global.f64 	%fd4, [%rd13+8];
	mul.f64 	%fd5, %fd3, %fd4;
	fma.rn.f64 	%fd6, %fd1, %fd2, %fd5;
	ld.global.f64 	%fd7, [%rd11+16];
	ld.global.f64 	%fd8, [%rd13+16];
	fma.rn.f64 	%fd9, %fd7, %fd8, %fd6;
	add.f64 	%fd10, %fd9, 0d0000000000000000;
	ld.global.f64 	%fd11, [%rd11+240];
	ld.global.f64 	%fd12, [%rd13+24];
	ld.global.f64 	%fd13, [%rd11+248];
	ld.global.f64 	%fd14, [%rd13+32];
	mul.f64 	%fd15, %fd13, %fd14;
	fma.rn.f64 	%fd16, %fd11, %fd12, %fd15;
	ld.global.f64 	%fd17, [%rd11+256];
	ld.global.f64 	%fd18, [%rd13+40];
	fma.rn.f64 	%fd19, %fd17, %fd18, %fd16;
	add.f64 	%fd20, %fd10, %fd19;
	ld.global.f64 	%fd21, [%rd11+480];
	ld.global.f64 	%fd22, [%rd13+48];
	ld.global.f64 	%fd23, [%rd11+488];
	ld.global.f64 	%fd24, [%rd13+56];
	mul.f64 	%fd25, %fd23, %fd24;
	fma.rn.f64 	%fd26, %fd21, %fd22, %fd25;
	ld.global.f64 	%fd27, [%rd11+496];
	ld.global.f64 	%fd28, [%rd13+64];
	fma.rn.f64 	%fd29, %fd27, %fd28, %fd26;
	add.f64 	%fd30, %fd20, %fd29;
	cvta.to.global.u64 	%rd14, %rd4;
	cvta.to.global.u64 	%rd15, %rd5;
	cvta.to.global.u64 	%rd16, %rd6;
	cvta.to.global.u64 	%rd17, %rd7;
	cvta.to.global.u64 	%rd18, %rd3;
	mul.wide.u32 	%rd19, %r1, 8;
	add.s64 	%rd20, %rd14, %rd19;
	ld.global.f64 	%fd31, [%rd20];
	sub.f64 	%fd32, %fd30, %fd31;
	add.s64 	%rd21, %rd15, %rd19;
	ld.global.f64 	%fd33, [%rd21];
	div.rn.f64 	%fd34, %fd32, %fd33;
	add.s64 	%rd22, %rd16, %rd19;
	ld.global.f64 	%fd35, [%rd22];
	add.s64 	%rd23, %rd17, %rd19;
	ld.global.f64 	%fd36, [%rd23];
	fma.rn.f64 	%fd37, %fd34, %fd35, %fd36;
	setp.lt.f64 	%p1, %fd37, 0d0000000000000000;
	selp.f64 	%fd38, 0d0000000000000000, %fd37, %p1;
	setp.gt.f64 	%p2, %fd38, 0d4018000000000000;
	selp.f64 	%fd39, 0d4018000000000000, %fd38, %p2;
	mul.wide.s32 	%rd24, %r5, 8;
	add.s64 	%rd25, %rd18, %rd24;
	st.global.f64 	[%rd25], %fd39;
	ret;

}
	// .globl	_Z24executeEleventhLayer_PSCPdS_S_S_S_S_S_
.visible .entry _Z24executeEleventhLayer_PSCPdS_S_S_S_S_S_(
	.param .u64 .ptr .align 1 _Z24executeEleventhLayer_PSCPdS_S_S_S_S_S__param_0,
	.param .u64 .ptr .align 1 _Z24executeEleventhLayer_PSCPdS_S_S_S_S_S__param_1,
	.param .u64 .ptr .align 1 _Z24executeEleventhLayer_PSCPdS_S_S_S_S_S__param_2,
	.param .u64 .ptr .align 1 _Z24executeEleventhLayer_PSCPdS_S_S_S_S_S__param_3,
	.param .u64 .ptr .align 1 _Z24executeEleventhLayer_PSCPdS_S_S_S_S_S__param_4,
	.param .u64 .ptr .align 1 _Z24executeEleventhLayer_PSCPdS_S_S_S_S_S__param_5,
	.param .u64 .ptr .align 1 _Z24executeEleventhLayer_PSCPdS_S_S_S_S_S__param_6
)
{
	.reg .pred 	%p<4>;
	.reg .b32 	%r<25>;
	.reg .b64 	%rd<64>;
	.reg .b64 	%fd<61>;

	ld.param.u64 	%rd26, [_Z24executeEleventhLayer_PSCPdS_S_S_S_S_S__param_0];
	ld.param.u64 	%rd27, [_Z24executeEleventhLayer_PSCPdS_S_S_S_S_S__param_1];
	ld.param.u64 	%rd23, [_Z24executeEleventhLayer_PSCPdS_S_S_S_S_S__param_4];
	cvta.to.global.u64 	%rd28, %rd27;
	cvta.to.global.u64 	%rd63, %rd26;
	mov.u32 	%r1, %ctaid.x;
	mov.u32 	%r6, %tid.x;
	mov.u32 	%r7, %tid.y;
	mad.lo.s32 	%r2, %r6, 29, %r7;
	sub.s32 	%r8, %r2, %r6;
	mul.wide.u32 	%rd29, %r8, 8;
	add.s64 	%rd2, %rd29, 6272;
	mad.lo.s32 	%r9, %r6, 28, %r7;
	add.s32 	%r10, %r9, 11760;
	mul.wide.u32 	%rd3, %r10, 8;
	add.s32 	%r11, %r9, 10976;
	mul.wide.u32 	%rd4, %r11, 8;
	add.s32 	%r12, %r9, 10192;
	mul.wide.u32 	%rd5, %r12, 8;
	add.s32 	%r13, %r9, 9408;
	mul.wide.u32 	%rd6, %r13, 8;
	add.s32 	%r14, %r9, 8624;
	mul.wide.u32 	%rd7, %r14, 8;
	add.s32 	%r15, %r9, 7840;
	mul.wide.u32 	%rd8, %r15, 8;
	add.s32 	%r16, %r9, 7056;
	mul.wide.u32 	%rd9, %r16, 8;
	add.s32 	%r17, %r9, 6272;
	mul.wide.u32 	%rd10, %r17, 8;
	add.s32 	%r18, %r9, 5488;
	mul.wide.u32 	%rd11, %r18, 8;
	add.s32 	%r19, %r9, 4704;
	mul.wide.u32 	%rd12, %r19, 8;
	add.s32 	%r20, %r9, 3920;
	mul.wide.u32 	%rd13, %r20, 8;
	add.s32 	%r21, %r9, 3136;
	mul.wide.u32 	%rd14, %r21, 8;
	add.s32 	%r22, %r9, 2352;
	mul.wide.u32 	%rd15, %r22, 8;
	mul.wide.u32 	%rd30, %r1, 2048;
	add.s64 	%rd31, %rd30, %rd28;
	add.s64 	%rd62, %rd31, 64;
	mov.f64 	%fd60, 0d0000000000000000;
	mov.b32 	%r24, 0;
$L__BB29_1:
	add.s64 	%rd32, %rd63, %rd2;
	ld.global.f64 	%fd4, [%rd32+-6272];
	ld.global.f64 	%fd5, [%rd62+-64];
	fma.rn.f64 	%fd6, %fd4, %fd5, %fd60;
	ld.global.f64 	%fd7, [%rd32];
	ld.global.f64 	%fd8, [%rd62+-56];
	fma.rn.f64 	%fd9, %fd7, %fd8, %fd6;
	ld.global.f64 	%fd10, [%rd32+6272];
	ld.global.f64 	%fd11, [%rd62+-48];
	fma.rn.f64 	%fd12, %fd10, %fd11, %fd9;
	add.s64 	%rd33, %rd63, %rd15;
	ld.global.f64 	%fd13, [%rd33];
	ld.global.f64 	%fd14, [%rd62+-40];
	fma.rn.f64 	%fd15, %fd13, %fd14, %fd12;
	add.s64 	%rd34, %rd63, %rd14;
	ld.global.f64 	%fd16, [%rd34];
	ld.global.f64 	%fd17, [%rd62+-32];
	fma.rn.f64 	%fd18, %fd16, %fd17, %fd15;
	add.s64 	%rd35, %rd63, %rd13;
	ld.global.f64 	%fd19, [%rd35];
	ld.global.f64 	%fd20, [%rd62+-24];
	fma.rn.f64 	%fd21, %fd19, %fd20, %fd18;
	add.s64 	%rd36, %rd63, %rd12;
	ld.global.f64 	%fd22, [%rd36];
	ld.global.f64 	%fd23, [%rd62+-16];
	fma.rn.f64 	%fd24, %fd22, %fd23, %fd21;
	add.s64 	%rd37, %rd63, %rd11;
	ld.global.f64 	%fd25, [%rd37];
	ld.global.f64 	%fd26, [%rd62+-8];
	fma.rn.f64 	%fd27, %fd25, %fd26, %fd24;
	add.s64 	%rd38, %rd63, %rd10;
	ld.global.f64 	%fd28, [%rd38];
	ld.global.f64 	%fd29, [%rd62];
	fma.rn.f64 	%fd30, %fd28, %fd29, %fd27;
	add.s64 	%rd39, %rd63, %rd9;
	ld.global.f64 	%fd31, [%rd39];
	ld.global.f64 	%fd32, [%rd62+8];
	fma.rn.f64 	%fd33, %fd31, %fd32, %fd30;
	add.s64 	%rd40, %rd63, %rd8;
	ld.global.f64 	%fd34, [%rd40];
	ld.global.f64 	%fd35, [%rd62+16];
	fma.rn.f64 	%fd36, %fd34, %fd35, %fd33;
	add.s64 	%rd41, %rd63, %rd7;
	ld.global.f64 	%fd37, [%rd41];
	ld.global.f64 	%fd38, [%rd62+24];
	fma.rn.f64 	%fd39, %fd37, %fd38, %fd36;
	add.s64 	%rd42, %rd63, %rd6;
	ld.global.f64 	%fd40, [%rd42];
	ld.global.f64 	%fd41, [%rd62+32];
	fma.rn.f64 	%fd42, %fd40, %fd41, %fd39;
	add.s64 	%rd43, %rd63, %rd5;
	ld.global.f64 	%fd43, [%rd43];
	ld.global.f64 	%fd44, [%rd62+40];
	fma.rn.f64 	%fd45, %fd43, %fd44, %fd42;
	add.s64 	%rd44, %rd63, %rd4;
	ld.global.f64 	%fd46, [%rd44];
	ld.global.f64 	%fd47, [%rd62+48];
	fma.rn.f64 	%fd48, %fd46, %fd47, %fd45;
	add.s64 	%rd45, %rd63, %rd3;
	ld.global.f64 	%fd49, [%rd45];
	ld.global.f64 	%fd50, [%rd62+56];
	fma.rn.f64 	%fd60, %fd49, %fd50, %fd48;
	add.s32 	%r24, %r24, 16;
	add.s64 	%rd63, %rd63, 100352;
	add.s64 	%rd62, %rd62, 128;
	setp.ne.s32 	%p1, %r24, 256;
	@%p1 bra 	$L__BB29_1;
	ld.param.u64 	%rd61, [_Z24executeEleventhLayer_PSCPdS_S_S_S_S_S__param_6];
	ld.param.u64 	%rd60, [_Z24executeEleventhLayer_PSCPdS_S_S_S_S_S__param_5];
	ld.param.u64 	%rd59, [_Z24executeEleventhLayer_PSCPdS_S_S_S_S_S__param_3];
	ld.param.u64 	%rd58, [_Z24executeEleventhLayer_PSCPdS_S_S_S_S_S__param_2];
	cvta.to.global.u64 	%rd46, %rd59;
	cvta.to.global.u64 	%rd47, %rd23;
	cvta.to.global.u64 	%rd48, %rd60;
	cvta.to.global.u64 	%rd49, %rd61;
	cvta.to.global.u64 	%rd50, %rd58;
	mul.wide.u32 	%rd51, %r1, 8;
	add.s64 	%rd52, %rd46, %rd51;
	ld.global.f64 	%fd51, [%rd52];
	sub.f64 	%fd52, %fd60, %fd51;
	add.s64 	%rd53, %rd47, %rd51;
	ld.global.f64 	%fd53, [%rd53];
	div.rn.f64 	%fd54, %fd52, %fd53;
	add.s64 	%rd54, %rd48, %rd51;
	ld.global.f64 	%fd55, [%rd54];
	add.s64 	%rd55, %rd49, %rd51;
	ld.global.f64 	%fd56, [%rd55];
	fma.rn.f64 	%fd57, %fd54, %fd55, %fd56;
	setp.lt.f64 	%p2, %fd57, 0d0000000000000000;
	selp.f64 	%fd58, 0d0000000000000000, %fd57, %p2;
	setp.gt.f64 	%p3, %fd58, 0d4018000000000000;
	selp.f64 	%fd59, 0d4018000000000000, %fd58, %p3;
	mad.lo.s32 	%r23, %r1, 841, %r2;
	mul.wide.s32 	%rd56, %r23, 8;
	add.s64 	%rd57, %rd50, %rd56;
	st.global.f64 	[%rd57], %fd59;
	ret;

}
	// .globl	_Z23executeTwelfthLayer_DSCPdS_S_S_S_S_S_
.visible .entry _Z23executeTwelfthLayer_DSCPdS_S_S_S_S_S_(
	.param .u64 .ptr .align 1 _Z23executeTwelfthLayer_DSCPdS_S_S_S_S_S__param_0,
	.param .u64 .ptr .align 1 _Z23executeTwelfthLayer_DSCPdS_S_S_S_S_S__param_1,
	.param .u64 .ptr .align 1 _Z23executeTwelfthLayer_DSCPdS_S_S_S_S_S__param_2,
	.param .u64 .ptr .align 1 _Z23executeTwelfthLayer_DSCPdS_S_S_S_S_S__param_3,
	.param .u64 .ptr .align 1 _Z23executeTwelfthLayer_DSCPdS_S_S_S_S_S__param_4,
	.param .u64 .ptr .align 1 _Z23executeTwelfthLayer_DSCPdS_S_S_S_S_S__param_5,
	.param .u64 .ptr .align 1 _Z23executeTwelfthLayer_DSCPdS_S_S_S_S_S__param_6
)
{
	.reg .pred 	%p<3>;
	.reg .b32 	%r<10>;
	.reg .b64 	%rd<26>;
	.reg .b64 	%fd<40>;

	ld.param.u64 	%rd1, [_Z23executeTwelfthLayer_DSCPdS_S_S_S_S_S__param_0];
	ld.param.u64 	%rd2, [_Z23executeTwelfthLayer_DSCPdS_S_S_S_S_S__param_1];
	ld.param.u64 	%rd3, [_Z23executeTwelfthLayer_DSCPdS_S_S_S_S_S__param_2];
	ld.param.u64 	%rd4, [_Z23executeTwelfthLayer_DSCPdS_S_S_S_S_S__param_3];
	ld.param.u64 	%rd5, [_Z23executeTwelfthLayer_DSCPdS_S_S_S_S_S__param_4];
	ld.param.u64 	%rd6, [_Z23executeTwelfthLayer_DSCPdS_S_S_S_S_S__param_5];
	ld.param.u64 	%rd7, [_Z23executeTwelfthLayer_DSCPdS_S_S_S_S_S__param_6];
	mov.u32 	%r1, %ctaid.x;
	mov.u32 	%r2, %tid.x;
	mov.u32 	%r3, %tid.y;
	mad.lo.s32 	%r4, %r2, 14, %r3;
	mad.lo.s32 	%r5, %r1, 196, %r4;
	shl.b32 	%r6, %r3, 1;
	mad.lo.s32 	%r7, %r2, 58, %r6;
	mad.lo.s32 	%r8, %r1, 841, %r7;
	mul.lo.s32 	%r9, %r1, 9;
	cvta.to.global.u64 	%rd8, %rd1;
	cvta.to.global.u64 	%rd9, %rd2;
	mul.wide.u32 	%rd10, %r8, 8;
	add.s64 	%rd11, %rd8, %rd10;
	ld.global.f64 	%fd1, [%rd11];
	mul.wide.u32 	%rd12, %r9, 8;
	add.s64 	%rd13, %rd9, %rd12;
	ld.global.f64 	%fd2, [%rd13];
	ld.global.f64 	%fd3, [%rd11+8];
	ld.global.f64 	%fd4, [%rd13+8];
	mul.f64 	%fd5, %fd3, %fd4;
	fma.rn.f64 	%fd6, %fd1, %fd2, %fd5;
	ld.global.f64 	%fd7, [%rd11+16];
	ld.global.f64 	%fd8, [%rd13+16];
	fma.rn.f64 	%fd9, %fd7, %fd8, %fd6;
	add.f64 	%fd10, %fd9, 0d0000000000000000;
	ld.global.f64 	%fd11, [%rd11+232];
	ld.global.f64 	%fd12, [%rd13+24];
	ld.global.f64 	%fd13, [%rd11+240];
	ld.global.f64 	%fd14, [%rd13+32];
	mul.f64 	%fd15, %fd13, %fd14;
	fma.rn.f64 	%fd16, %fd11, %fd12, %fd15;
	ld.global.f64 	%fd17, [%rd11+248];
	ld.global.f64 	%fd18, [%rd13+40];
	fma.rn.f64 	%fd19, %fd17, %fd18, %fd16;
	add.f64 	%fd20, %fd10, %fd19;
	ld.global.f64 	%fd21, [%rd11+464];
	ld.global.f64 	%fd22, [%rd13+48];
	ld.global.f64 	%fd23, [%rd11+472];
	ld.global.f64 	%fd24, [%rd13+56];
	mul.f64 	%fd25, %fd23, %fd24;
	fma.rn.f64 	%fd26, %fd21, %fd22, %fd25;
	ld.global.f64 	%fd27, [%rd11+480];
	ld.global.f64 	%fd28, [%rd13+64];
	fma.rn.f64 	%fd29, %fd27, %fd28, %fd26;
	add.f64 	%fd30, %fd20, %fd29;
	cvta.to.global.u64 	%rd14, %rd4;
	cvta.to.global.u64 	%rd15, %rd5;
	cvta.to.global.u64 	%rd16, %rd6;
	cvta.to.global.u64 	%rd17, %rd7;
	cvta.to.global.u64 	%rd18, %rd3;
	mul.wide.u32 	%rd19, %r1, 8;
	add.s64 	%rd20, %rd14, %rd19;
	ld.global.f64 	%fd31, [%rd20];
	sub.f64 	%fd32, %fd30, %fd31;
	add.s64 	%rd21, %rd15, %rd19;
	ld.global.f64 	%fd33, [%rd21];
	div.rn.f64 	%fd34, %fd32, %fd33;
	add.s64 	%rd22, %rd16, %rd19;
	ld.global.f64 	%fd35, [%rd22];
	add.s64 	%rd23, %rd17, %rd19;
	ld.global.f64 	%fd36, [%rd23];
	fma.rn.f64 	%fd37, %fd34, %fd35, %fd36;
	setp.lt.f64 	%p1, %fd37, 0d0000000000000000;
	selp.f64 	%fd38, 0d0000000000000000, %fd37, %p1;
	setp.gt.f64 	%p2, %fd38, 0d4018000000000000;
	selp.f64 	%fd39, 0d4018000000000000, %fd38, %p2;
	mul.wide.s32 	%rd24, %r5, 8;
	add.s64 	%rd25, %rd18, %rd24;
	st.global.f64 	[%rd25], %fd39;
	ret;

}
	// .globl	_Z26executeThirteenthLayer_PSCPdS_S_S_S_S_S_
.visible .entry _Z26executeThirteenthLayer_PSCPdS_S_S_S_S_S_(
	.param .u64 .ptr .align 1 _Z26executeThirteenthLayer_PSCPdS_S_S_S_S_S__param_0,
	.param .u64 .ptr .align 1 _Z26executeThirteenthLayer_PSCPdS_S_S_S_S_S__param_1,
	.param .u64 .ptr .align 1 _Z26executeThirteenthLayer_PSCPdS_S_S_S_S_S__param_2,
	.param .u64 .ptr .align 1 _Z26executeThirteenthLayer_PSCPdS_S_S_S_S_S__param_3,
	.param .u64 .ptr .align 1 _Z26executeThirteenthLayer_PSCPdS_S_S_S_S_S__param_4,
	.param .u64 .ptr .align 1 _Z26executeThirteenthLayer_PSCPdS_S_S_S_S_S__param_5,
	.param .u64 .ptr .align 1 _Z26executeThirteenthLayer_PSCPdS_S_S_S_S_S__param_6
)
{
	.reg .pred 	%p<4>;
	.reg .b32 	%r<13>;
	.reg .b64 	%rd<36>;
	.reg .b64 	%fd<61>;

	ld.param.u64 	%rd12, [_Z26executeThirteenthLayer_PSCPdS_S_S_S_S_S__param_0];
	ld.param.u64 	%rd13, [_Z26executeThirteenthLayer_PSCPdS_S_S_S_S_S__param_1];
	ld.param.u64 	%rd7, [_Z26executeThirteenthLayer_PSCPdS_S_S_S_S_S__param_2];
	ld.param.u64 	%rd8, [_Z26executeThirteenthLayer_PSCPdS_S_S_S_S_S__param_3];
	ld.param.u64 	%rd9, [_Z26executeThirteenthLayer_PSCPdS_S_S_S_S_S__param_4];
	ld.param.u64 	%rd10, [_Z26executeThirteenthLayer_PSCPdS_S_S_S_S_S__param_5];
	ld.param.u64 	%rd11, [_Z26executeThirteenthLayer_PSCPdS_S_S_S_S_S__param_6];
	cvta.to.global.u64 	%rd14, %rd13;
	cvta.to.global.u64 	%rd15, %rd12;
	mov.u32 	%r1, %ctaid.x;
	mov.u32 	%r2, %tid.x;
	mov.u32 	%r3, %tid.y;
	mul.wide.u32 	%rd16, %r2, 112;
	mul.wide.u32 	%rd17, %r3, 8;
	add.s64 	%rd18, %rd16, %rd17;
	add.s64 	%rd19, %rd18, %rd15;
	add.s64 	%rd35, %rd19, 12544;
	mul.wide.u32 	%rd20, %r1, 2048;
	add.s64 	%rd21, %rd20, %rd14;
	add.s64 	%rd34, %rd21, 64;
	mov.f64 	%fd60, 0d0000000000000000;
	mov.b32 	%r12, 0;
$L__BB31_1:
	ld.global.f64 	%fd4, [%rd35+-12544];
	ld.global.f64 	%fd5, [%rd34+-64];
	fma.rn.f64 	%fd6, %fd4, %fd5, %fd60;
	ld.global.f64 	%fd7, [%rd35+-10976];
	ld.global.f64 	%fd8, [%rd34+-56];
	fma.rn.f64 	%fd9, %fd7, %fd8, %fd6;
	ld.global.f64 	%fd10, [%rd35+-9408];
	ld.global.f64 	%fd11, [%rd34+-48];
	fma.rn.f64 	%fd12, %fd10, %fd11, %fd9;
	ld.global.f64 	%fd13, [%rd35+-7840];
	ld.global.f64 	%fd14, [%rd34+-40];
	fma.rn.f64 	%fd15, %fd13, %fd14, %fd12;
	ld.global.f64 	%fd16, [%rd35+-6272];
	ld.global.f64 	%fd17, [%rd34+-32];
	fma.rn.f64 	%fd18, %fd16, %fd17, %fd15;
	ld.global.f64 	%fd19, [%rd35+-4704];
	ld.global.f64 	%fd20, [%rd34+-24];
	fma.rn.f64 	%fd21, %fd19, %fd20, %fd18;
	ld.global.f64 	%fd22, [%rd35+-3136];
	ld.global.f64 	%fd23, [%rd34+-16];
	fma.rn.f64 	%fd24, %fd22, %fd23, %fd21;
	ld.global.f64 	%fd25, [%rd35+-1568];
	ld.global.f64 	%fd26, [%rd34+-8];
	fma.rn.f64 	%fd27, %fd25, %fd26, %fd24;
	ld.global.f64 	%fd28, [%rd35];
	ld.global.f64 	%fd29, [%rd34];
	fma.rn.f64 	%fd30, %fd28, %fd29, %fd27;
	ld.global.f64 	%fd31, [%rd35+1568];
	ld.global.f64 	%fd32, [%rd34+8];
	fma.rn.f64 	%fd33, %fd31, %fd32, %fd30;
	ld.global.f64 	%fd34, [%rd35+3136];
	ld.global.f64 	%fd35, [%rd34+16];
	fma.rn.f64 	%fd36, %fd34, %fd35, %fd33;
	ld.global.f64 	%fd37, [%rd35+4704];
	ld.global.f64 	%fd38, [%rd34+24];
	fma.rn.f64 	%fd39, %fd37, %fd38, %fd36;
	ld.global.f64 	%fd40, [%rd35+6272];
	ld.global.f64 	%fd41, [%rd34+32];
	fma.rn.f64 	%fd42, %fd40, %fd41, %fd39;
	ld.global.f64 	%fd43, [%rd35+7840];
	ld.global.f64 	%fd44, [%rd34+40];
	fma.rn.f64 	%fd45, %fd43, %fd44, %fd42;
	ld.global.f64 	%fd46, [%rd35+9408];
	ld.global.f64 	%fd47, [%rd34+48];
	fma.rn.f64 	%fd48, %fd46, %fd47, %fd45;
	ld.global.f64 	%fd49, [%rd35+10976];
	ld.global.f64 	%fd50, [%rd34+56];
	fma.rn.f64 	%fd60, %fd49, %fd50, %fd48;
	add.s32 	%r12, %r12, 16;
	add.s64 	%rd35, %rd35, 25088;
	add.s64 	%rd34, %rd34, 128;
	setp.ne.s32 	%p1, %r12, 256;
	@%p1 bra 	$L__BB31_1;
	shl.b32 	%r7, %r2, 4;
	cvta.to.global.u64 	%rd22, %rd8;
	cvta.to.global.u64 	%rd23, %rd9;
	cvta.to.global.u64 	%rd24, %rd10;
	cvta.to.global.u64 	%rd25, %rd11;
	cvta.to.global.u64 	%rd26, %rd7;
	mul.wide.u32 	%rd27, %r1, 8;
	add.s64 	%rd28, %rd22, %rd27;
	ld.global.f64 	%fd51, [%rd28];
	sub.f64 	%fd52, %fd60, %fd51;
	add.s64 	%rd29, %rd23, %rd27;
	ld.global.f64 	%fd53, [%rd29];
	div.rn.f64 	%fd54, %fd52, %fd53;
	add.s64 	%rd30, %rd24, %rd27;
	ld.global.f64 	%fd55, [%rd30];
	add.s64 	%rd31, %rd25, %rd27;
	ld.global.f64 	%fd56, [%rd31];
	fma.rn.f64 	%fd57, %fd54, %fd55, %fd56;
	setp.lt.f64 	%p2, %fd57, 0d0000000000000000;
	selp.f64 	%fd58, 0d0000000000000000, %fd57, %p2;
	setp.gt.f64 	%p3, %fd58, 0d4018000000000000;
	selp.f64 	%fd59, 0d4018000000000000, %fd58, %p3;
	add.s32 	%r8, %r3, %r7;
	shl.b32 	%r9, %r1, 8;
	add.s32 	%r10, %r8, %r9;
	add.s32 	%r11, %r10, 17;
	mul.wide.s32 	%rd32, %r11, 8;
	add.s64 	%rd33, %rd26, %rd32;
	st.global.f64 	[%rd33], %fd59;
	ret;

}
	// .globl	_Z26executeFourteenthLayer_DSCPdS_S_S_S_S_S_
.visible .entry _Z26executeFourteenthLayer_DSCPdS_S_S_S_S_S_(
	.param .u64 .ptr .align 1 _Z26executeFourteenthLayer_DSCPdS_S_S_S_S_S__param_0,
	.param .u64 .ptr .align 1 _Z26executeFourteenthLayer_DSCPdS_S_S_S_S_S__param_1,
	.param .u64 .ptr .align 1 _Z26executeFourteenthLayer_DSCPdS_S_S_S_S_S__param_2,
	.param .u64 .ptr .align 1 _Z26executeFourteenthLayer_DSCPdS_S_S_S_S_S__param_3,
	.param .u64 .ptr .align 1 _Z26executeFourteenthLayer_DSCPdS_S_S_S_S_S__param_4,
	.param .u64 .ptr .align 1 _Z26executeFourteenthLayer_DSCPdS_S_S_S_S_S__param_5,
	.param .u64 .ptr .align 1 _Z26executeFourteenthLayer_DSCPdS_S_S_S_S_S__param_6
)
{
	.reg .pred 	%p<3>;
	.reg .b32 	%r<11>;
	.reg .b64 	%rd<26>;
	.reg .b64 	%fd<40>;

	ld.param.u64 	%rd1, [_Z26executeFourteenthLayer_DSCPdS_S_S_S_S_S__param_0];
	ld.param.u64 	%rd2, [_Z26executeFourteenthLayer_DSCPdS_S_S_S_S_S__param_1];
	ld.param.u64 	%rd3, [_Z26executeFourteenthLayer_DSCPdS_S_S_S_S_S__param_2];
	ld.param.u64 	%rd4, [_Z26executeFourteenthLayer_DSCPdS_S_S_S_S_S__param_3];
	ld.param.u64 	%rd5, [_Z26executeFourteenthLayer_DSCPdS_S_S_S_S_S__param_4];
	ld.param.u64 	%rd6, [_Z26executeFourteenthLayer_DSCPdS_S_S_S_S_S__param_5];
	ld.param.u64 	%rd7, [_Z26executeFourteenthLayer_DSCPdS_S_S_S_S_S__param_6];
	mov.u32 	%r1, %ctaid.x;
	mov.u32 	%r2, %tid.x;
	mov.u32 	%r3, %tid.y;
	mad.lo.s32 	%r4, %r2, 14, %r3;
	mad.lo.s32 	%r5, %r1, 196, %r4;
	shl.b32 	%r6, %r2, 1;
	add.s32 	%r7, %r4, %r6;
	shl.b32 	%r8, %r1, 8;
	add.s32 	%r9, %r7, %r8;
	mul.lo.s32 	%r10, %r1, 9;
	cvta.to.global.u64 	%rd8, %rd1;
	cvta.to.global.u64 	%rd9, %rd2;
	mul.wide.u32 	%rd10, %r9, 8;
	add.s64 	%rd11, %rd8, %rd10;
	ld.global.f64 	%fd1, [%rd11];
	mul.wide.u32 	%rd12, %r10, 8;
	add.s64 	%rd13, %rd9, %rd12;
	ld.global.f64 	%fd2, [%rd13];
	ld.global.f64 	%fd3, [%rd11+8];
	ld.global.f64 	%fd4, [%rd13+8];
	mul.f64 	%fd5, %fd3, %fd4;
	fma.rn.f64 	%fd6, %fd1, %fd2, %fd5;
	ld.global.f64 	%fd7, [%rd11+16];
	ld.global.f64 	%fd8, [%rd13+16];
	fma.rn.f64 	%fd9, %fd7, %fd8, %fd6;
	add.f64 	%fd10, %fd9, 0d0000000000000000;
	ld.global.f64 	%fd11, [%rd11+128];
	ld.global.f64 	%fd12, [%rd13+24];
	ld.global.f64 	%fd13, [%rd11+136];
	ld.global.f64 	%fd14, [%rd13+32];
	mul.f64 	%fd15, %fd13, %fd14;
	fma.rn.f64 	%fd16, %fd11, %fd12, %fd15;
	ld.global.f64 	%fd17, [%rd11+144];
	ld.global.f64 	%fd18, [%rd13+40];
	fma.rn.f64 	%fd19, %fd17, %fd18, %fd16;
	add.f64 	%fd20, %fd10, %fd19;
	ld.global.f64 	%fd21, [%rd11+256];
	ld.global.f64 	%fd22, [%rd13+48];
	ld.global.f64 	%fd23, [%rd11+264];
	ld.global.f64 	%fd24, [%rd13+56];
	mul.f64 	%fd25, %fd23, %fd24;
	fma.rn.f64 	%fd26, %fd21, %fd22, %fd25;
	ld.global.f64 	%fd27, [%rd11+272];
	ld.global.f64 	%fd28, [%rd13+64];
	fma.rn.f64 	%fd29, %fd27, %fd28, %fd26;
	add.f64 	%fd30, %fd20, %fd29;
	cvta.to.global.u64 	%rd14, %rd4;
	cvta.to.global.u64 	%rd15, %rd5;
	cvta.to.global.u64 	%rd16, %rd6;
	cvta.to.global.u64 	%rd17, %rd7;
	cvta.to.global.u64 	%rd18, %rd3;
	mul.wide.u32 	%rd19, %r1, 8;
	add.s64 	%rd20, %rd14, %rd19;
	ld.global.f64 	%fd31, [%rd20];
	sub.f64 	%fd32, %fd30, %fd31;
	add.s64 	%rd21, %rd15, %rd19;
	ld.global.f64 	%fd33, [%rd21];
	div.rn.f64 	%fd34, %fd32, %fd33;
	add.s64 	%rd22, %rd16, %rd19;
	ld.global.f64 	%fd35, [%rd22];
	add.s64 	%rd23, %rd17, %rd19;
	ld.global.f64 	%fd36, [%rd23];
	fma.rn.f64 	%fd37, %fd34, %fd35, %fd36;
	setp.lt.f64 	%p1, %fd37, 0d0000000000000000;
	selp.f64 	%fd38, 0d0000000000000000, %fd37, %p1;
	setp.gt.f64 	%p2, %fd38, 0d4018000000000000;
	selp.f64 	%fd39, 0d4018000000000000, %fd38, %p2;
	mul.wide.s32 	%rd24, %r5, 8;
	add.s64 	%rd25, %rd18, %rd24;
	st.global.f64 	[%rd25], %fd39;
	ret;

}
	// .globl	_Z25executeFifteenthLayer_PSCPdS_S_S_S_S_S_
.visible .entry _Z25executeFifteenthLayer_PSCPdS_S_S_S_S_S_(
	.param .u64 .ptr .align 1 _Z25executeFifteenthLayer_PSCPdS_S_S_S_S_S__param_0,
	.param .u64 .ptr .align 1 _Z25executeFifteenthLayer_PSCPdS_S_S_S_S_S__param_1,
	.param .u64 .ptr .align 1 _Z25executeFifteenthLayer_PSCPdS_S_S_S_S_S__param_2,
	.param .u64 .ptr .align 1 _Z25executeFifteenthLayer_PSCPdS_S_S_S_S_S__param_3,
	.param .u64 .ptr .align 1 _Z25executeFifteenthLayer_PSCPdS_S_S_S_S_S__param_4,
	.param .u64 .ptr .align 1 _Z25executeFifteenthLayer_PSCPdS_S_S_S_S_S__param_5,
	.param .u64 .ptr .align 1 _Z25executeFifteenthLayer_PSCPdS_S_S_S_S_S__param_6
)
{
	.reg .pred 	%p<4>;
	.reg .b32 	%r<13>;
	.reg .b64 	%rd<36>;
	.reg .b64 	%fd<61>;

	ld.param.u64 	%rd12, [_Z25executeFifteenthLayer_PSCPdS_S_S_S_S_S__param_0];
	ld.param.u64 	%rd13, [_Z25executeFifteenthLayer_PSCPdS_S_S_S_S_S__param_1];
	ld.param.u64 	%rd7, [_Z25executeFifteenthLayer_PSCPdS_S_S_S_S_S__param_2];
	ld.param.u64 	%rd8, [_Z25executeFifteenthLayer_PSCPdS_S_S_S_S_S__param_3];
	ld.param.u64 	%rd9, [_Z25executeFifteenthLayer_PSCPdS_S_S_S_S_S__param_4];
	ld.param.u64 	%rd10, [_Z25executeFifteenthLayer_PSCPdS_S_S_S_S_S__param_5];
	ld.param.u64 	%rd11, [_Z25executeFifteenthLayer_PSCPdS_S_S_S_S_S__param_6];
	cvta.to.global.u64 	%rd14, %rd13;
	cvta.to.global.u64 	%rd15, %rd12;
	mov.u32 	%r1, %ctaid.x;
	mov.u32 	%r2, %tid.x;
	mov.u32 	%r3, %tid.y;
	mul.wide.u32 	%rd16, %r2, 112;
	mul.wide.u32 	%rd17, %r3, 8;
	add.s64 	%rd18, %rd16, %rd17;
	add.s64 	%rd19, %rd18, %rd15;
	add.s64 	%rd35, %rd19, 12544;
	mul.wide.u32 	%rd20, %r1, 4096;
	add.s64 	%rd21, %rd20, %rd14;
	add.s64 	%rd34, %rd21, 64;
	mov.f64 	%fd60, 0d0000000000000000;
	mov.b32 	%r12, 0;
$L__BB33_1:
	ld.global.f64 	%fd4, [%rd35+-12544];
	ld.global.f64 	%fd5, [%rd34+-64];
	fma.rn.f64 	%fd6, %fd4, %fd5, %fd60;
	ld.global.f64 	%fd7, [%rd35+-10976];
	ld.global.f64 	%fd8, [%rd34+-56];
	fma.rn.f64 	%fd9, %fd7, %fd8, %fd6;
	ld.global.f64 	%fd10, [%rd35+-9408];
	ld.global.f64 	%fd11, [%rd34+-48];
	fma.rn.f64 	%fd12, %fd10, %fd11, %fd9;
	ld.global.f64 	%fd13, [%rd35+-7840];
	ld.global.f64 	%fd14, [%rd34+-40];
	fma.rn.f64 	%fd15, %fd13, %fd14, %fd12;
	ld.global.f64 	%fd16, [%rd35+-6272];
	ld.global.f64 	%fd17, [%rd34+-32];
	fma.rn.f64 	%fd18, %fd16, %fd17, %fd15;
	ld.global.f64 	%fd19, [%rd35+-4704];
	ld.global.f64 	%fd20, [%rd34+-24];
	fma.rn.f64 	%fd21, %fd19, %fd20, %fd18;
	ld.global.f64 	%fd22, [%rd35+-3136];
	ld.global.f64 	%fd23, [%rd34+-16];
	fma.rn.f64 	%fd24, %fd22, %fd23, %fd21;
	ld.global.f64 	%fd25, [%rd35+-1568];
	ld.global.f64 	%fd26, [%rd34+-8];
	fma.rn.f64 	%fd27, %fd25, %fd26, %fd24;
	ld.global.f64 	%fd28, [%rd35];
	ld.global.f64 	%fd29, [%rd34];
	fma.rn.f64 	%fd30, %fd28, %fd29, %fd27;
	ld.global.f64 	%fd31, [%rd35+1568];
	ld.global.f64 	%fd32, [%rd34+8];
	fma.rn.f64 	%fd33, %fd31, %fd32, %fd30;
	ld.global.f64 	%fd34, [%rd35+3136];
	ld.global.f64 	%fd35, [%rd34+16];
	fma.rn.f64 	%fd36, %fd34, %fd35, %fd33;
	ld.global.f64 	%fd37, [%rd35+4704];
	ld.global.f64 	%fd38, [%rd34+24];
	fma.rn.f64 	%fd39, %fd37, %fd38, %fd36;
	ld.global.f64 	%fd40, [%rd35+6272];
	ld.global.f64 	%fd41, [%rd34+32];
	fma.rn.f64 	%fd42, %fd40, %fd41, %fd39;
	ld.global.f64 	%fd43, [%rd35+7840];
	ld.global.f64 	%fd44, [%rd34+40];
	fma.rn.f64 	%fd45, %fd43, %fd44, %fd42;
	ld.global.f64 	%fd46, [%rd35+9408];
	ld.global.f64 	%fd47, [%rd34+48];
	fma.rn.f64 	%fd48, %fd46, %fd47, %fd45;
	ld.global.f64 	%fd49, [%rd35+10976];
	ld.global.f64 	%fd50, [%rd34+56];
	fma.rn.f64 	%fd60, %fd49, %fd50, %fd48;
	add.s32 	%r12, %r12, 16;
	add.s64 	%rd35, %rd35, 25088;
	add.s64 	%rd34, %rd34, 128;
	setp.ne.s32 	%p1, %r12, 512;
	@%p1 bra 	$L__BB33_1;
	shl.b32 	%r7, %r2, 4;
	shl.b32 	%r8, %r1, 8;
	cvta.to.global.u64 	%rd22, %rd8;
	cvta.to.global.u64 	%rd23, %rd9;
	cvta.to.global.u64 	%rd24, %rd10;
	cvta.to.global.u64 	%rd25, %rd11;
	cvta.to.global.u64 	%rd26, %rd7;
	mul.wide.u32 	%rd27, %r1, 8;
	add.s64 	%rd28, %rd22, %rd27;
	ld.global.f64 	%fd51, [%rd28];
	sub.f64 	%fd52, %fd60, %fd51;
	add.s64 	%rd29, %rd23, %rd27;
	ld.global.f64 	%fd53, [%rd29];
	div.rn.f64 	%fd54, %fd52, %fd53;
	add.s64 	%rd30, %rd24, %rd27;
	ld.global.f64 	%fd55, [%rd30];
	add.s64 	%rd31, %rd25, %rd27;
	ld.global.f64 	%fd56, [%rd31];
	fma.rn.f64 	%fd57, %fd54, %fd55, %fd56;
	setp.lt.f64 	%p2, %fd57, 0d0000000000000000;
	selp.f64 	%fd58, 0d0000000000000000, %fd57, %p2;
	setp.gt.f64 	%p3, %fd58, 0d4018000000000000;
	selp.f64 	%fd59, 0d4018000000000000, %fd58, %p3;
	add.s32 	%r9, %r3, %r7;
	add.s32 	%r10, %r9, %r8;
	add.s32 	%r11, %r10, 17;
	mul.wide.s32 	%rd32, %r11, 8;
	add.s64 	%rd33, %rd26, %rd32;
	st.global.f64 	[%rd33], %fd59;
	ret;

}
	// .globl	_Z25executeSixteenthLayer_DSCPdS_S_S_S_S_S_
.visible .entry _Z25executeSixteenthLayer_DSCPdS_S_S_S_S_S_(
	.param .u64 .ptr .align 1 _Z25executeSixteenthLayer_DSCPdS_S_S_S_S_S__param_0,
	.param .u64 .ptr .align 1 _Z25executeSixteenthLayer_DSCPdS_S_S_S_S_S__param_1,
	.param .u64 .ptr .align 1 _Z25executeSixteenthLayer_DSCPdS_S_S_S_S_S__param_2,
	.param .u64 .ptr .align 1 _Z25executeSixteenthLayer_DSCPdS_S_S_S_S_S__param_3,
	.param .u64 .ptr .align 1 _Z25executeSixteenthLayer_DSCPdS_S_S_S_S_S__param_4,
	.param .u64 .ptr .align 1 _Z25executeSixteenthLayer_DSCPdS_S_S_S_S_S__param_5,
	.param .u64 .ptr .align 1 _Z25executeSixteenthLayer_DSCPdS_S_S_S_S_S__param_6
)
{
	.reg .pred 	%p<3>;
	.reg .b32 	%r<11>;
	.reg .b64 	%rd<26>;
	.reg .b64 	%fd<40>;

	ld.param.u64 	%rd1, [_Z25executeSixteenthLayer_DSCPdS_S_S_S_S_S__param_0];
	ld.param.u64 	%rd2, [_Z25executeSixteenthLayer_DSCPdS_S_S_S_S_S__param_1];
	ld.param.u64 	%rd3, [_Z25executeSixteenthLayer_DSCPdS_S_S_S_S_S__param_2];
	ld.param.u64 	%rd4, [_Z25executeSixteenthLayer_DSCPdS_S_S_S_S_S__param_3];
	ld.param.u64 	%rd5, [_Z25executeSixteenthLayer_DSCPdS_S_S_S_S_S__param_4];
	ld.param.u64 	%rd6, [_Z25executeSixteenthLayer_DSCPdS_S_S_S_S_S__param_5];
	ld.param.u64 	%rd7, [_Z25executeSixteenthLayer_DSCPdS_S_S_S_S_S__param_6];
	mov.u32 	%r1, %ctaid.x;
	mov.u32 	%r2, %tid.x;
	mov.u32 	%r3, %tid.y;
	mad.lo.s32 	%r4, %r2, 14, %r3;
	mad.lo.s32 	%r5, %r1, 196, %r4;
	shl.b32 	%r6, %r2, 1;
	add.s32 	%r7, %r4, %r6;
	shl.b32 	%r8, %r1, 8;
	add.s32 	%r9, %r7, %r8;
	mul.lo.s32 	%r10, %r1, 9;
	cvta.to.global.u64 	%rd8, %rd1;
	cvta.to.global.u64 	%rd9, %rd2;
	mul.wide.u32 	%rd10, %r9, 8;
	add.s64 	%rd11, %rd8, %rd10;
	ld.global.f64 	%fd1, [%rd11];
	mul.wide.u32 	%rd12, %r10, 8;
	add.s64 	%rd13, %rd9, %rd12;
	ld.global.f64 	%fd2, [%rd13];
	ld.global.f64 	%fd3, [%rd11+8];
	ld.global.f64 	%fd4, [%rd13+8];
	mul.f64 	%fd5, %fd3, %fd4;
	fma.rn.f64 	%fd6, %fd1, %fd2, %fd5;
	ld.global.f64 	%fd7, [%rd11+16];
	ld.global.f64 	%fd8, [%rd13+16];
	fma.rn.f64 	%fd9, %fd7, %fd8, %fd6;
	add.f64 	%fd10, %fd9, 0d0000000000000000;
	ld.global.f64 	%fd11, [%rd11+128];
	ld.global.f64 	%fd12, [%rd13+24];
	ld.global.f64 	%fd13, [%rd11+136];
	ld.global.f64 	%fd14, [%rd13+32];
	mul.f64 	%fd15, %fd13, %fd14;
	fma.rn.f64 	%fd16, %fd11, %fd12, %fd15;
	ld.global.f64 	%fd17, [%rd11+144];
	ld.global.f64 	%fd18, [%rd13+40];
	fma.rn.f64 	%fd19, %fd17, %fd18, %fd16;
	add.f64 	%fd20, %fd10, %fd19;
	ld.global.f64 	%fd21, [%rd11+256];
	ld.global.f64 	%fd22, [%rd13+48];
	ld.global.f64 	%fd23, [%rd11+264];
	ld.global.f64 	%fd24, [%rd13+56];
	mul.f64 	%fd25, %fd23, %fd24;
	fma.rn.f64 	%fd26, %fd21, %fd22, %fd25;
	ld.global.f64 	%fd27, [%rd11+272];
	ld.global.f64 	%fd28, [%rd13+64];
	fma.rn.f64 	%fd29, %fd27, %fd28, %fd26;
	add.f64 	%fd30, %fd20, %fd29;
	cvta.to.global.u64 	%rd14, %rd4;
	cvta.to.global.u64 	%rd15, %rd5;
	cvta.to.global.u64 	%rd16, %rd6;
	cvta.to.global.u64 	%rd17, %rd7;
	cvta.to.global.u64 	%rd18, %rd3;
	mul.wide.u32 	%rd19, %r1, 8;
	add.s64 	%rd20, %rd14, %rd19;
	ld.global.f64 	%fd31, [%rd20];
	sub.f64 	%fd32, %fd30, %fd31;
	add.s64 	%rd21, %rd15, %rd19;
	ld.global.f64 	%fd33, [%rd21];
	div.rn.f64 	%fd34, %fd32, %fd33;
	add.s64 	%rd22, %rd16, %rd19;
	ld.global.f64 	%fd35, [%rd22];
	add.s64 	%rd23, %rd17, %rd19;
	ld.global.f64 	%fd36, [%rd23];
	fma.rn.f64 	%fd37, %fd34, %fd35, %fd36;
	setp.lt.f64 	%p1, %fd37, 0d0000000000000000;
	selp.f64 	%fd38, 0d0000000000000000, %fd37, %p1;
	setp.gt.f64 	%p2, %fd38, 0d4018000000000000;
	selp.f64 	%fd39, 0d4018000000000000, %fd38, %p2;
	mul.wide.s32 	%rd24, %r5, 8;
	add.s64 	%rd25, %rd18, %rd24;
	st.global.f64 	[%rd25], %fd39;
	ret;

}
	// .globl	_Z27executeSeventeenthLayer_PSCPdS_S_S_S_S_S_
.visible .entry _Z27executeSeventeenthLayer_PSCPdS_S_S_S_S_S_(
	.param .u64 .ptr .align 1 _Z27executeSeventeenthLayer_PSCPdS_S_S_S_S_S__param_0,
	.param .u64 .ptr .align 1 _Z27executeSeventeenthLayer_PSCPdS_S_S_S_S_S__param_1,
	.param .u64 .ptr .align 1 _Z27executeSeventeenthLayer_PSCPdS_S_S_S_S_S__param_2,
	.param .u64 .ptr .align 1 _Z27executeSeventeenthLayer_PSCPdS_S_S_S_S_S__param_3,
	.param .u64 .ptr .align 1 _Z27executeSeventeenthLayer_PSCPdS_S_S_S_S_S__param_4,
	.param .u64 .ptr .align 1 _Z27executeSeventeenthLayer_PSCPdS_S_S_S_S_S__param_5,
	.param .u64 .ptr .align 1 _Z27executeSeventeenthLayer_PSCPdS_S_S_S_S_S__param_6
)
{
	.reg .pred 	%p<4>;
	.reg .b32 	%r<13>;
	.reg .b64 	%rd<36>;
	.reg .b64 	%fd<61>;

	ld.param.u64 	%rd12, [_Z27executeSeventeenthLayer_PSCPdS_S_S_S_S_S__param_0];
	ld.param.u64 	%rd13, [_Z27executeSeventeenthLayer_PSCPdS_S_S_S_S_S__param_1];
	ld.param.u64 	%rd7, [_Z27executeSeventeenthLayer_PSCPdS_S_S_S_S_S__param_2];
	ld.param.u64 	%rd8, [_Z27executeSeventeenthLayer_PSCPdS_S_S_S_S_S__param_3];
	ld.param.u64 	%rd9, [_Z27executeSeventeenthLayer_PSCPdS_S_S_S_S_S__param_4];
	ld.param.u64 	%rd10, [_Z27executeSeventeenthLayer_PSCPdS_S_S_S_S_S__param_5];
	ld.param.u64 	%rd11, [_Z27executeSeventeenthLayer_PSCPdS_S_S_S_S_S__param_6];
	cvta.to.global.u64 	%rd14, %rd13;
	cvta.to.global.u64 	%rd15, %rd12;
	mov.u32 	%r1, %ctaid.x;
	mov.u32 	%r2, %tid.x;
	mov.u32 	%r3, %tid.y;
	mul.wide.u32 	%rd16, %r2, 112;
	mul.wide.u32 	%rd17, %r3, 8;
	add.s64 	%rd18, %rd16, %rd17;
	add.s64 	%rd19, %rd18, %rd15;
	add.s64 	%rd35, %rd19, 12544;
	mul.wide.u32 	%rd20, %r1, 4096;
	add.s64 	%rd21, %rd20, %rd14;
	add.s64 	%rd34, %rd21, 64;
	mov.f64 	%fd60, 0d0000000000000000;
	mov.b32 	%r12, 0;
$L__BB35_1:
	ld.global.f64 	%fd4, [%rd35+-12544];
	ld.global.f64 	%fd5, [%rd34+-64];
	fma.rn.f64 	%fd6, %fd4, %fd5, %fd60;
	ld.global.f64 	%fd7, [%rd35+-10976];
	ld.global.f64 	%fd8, [%rd34+-56];
	fma.rn.f64 	%fd9, %fd7, %fd8, %fd6;
	ld.global.f64 	%fd10, [%rd35+-9408];
	ld.global.f64 	%fd11, [%rd34+-48];
	fma.rn.f64 	%fd12, %fd10, %fd11, %fd9;
	ld.global.f64 	%fd13, [%rd35+-7840];
	ld.global.f64 	%fd14, [%rd34+-40];
	fma.rn.f64 	%fd15, %fd13, %fd14, %fd12;
	ld.global.f64 	%fd16, [%rd35+-6272];
	ld.global.f64 	%fd17, [%rd34+-32];
	fma.rn.f64 	%fd18, %fd16, %fd17, %fd15;
	ld.global.f64 	%fd19, [%rd35+-4704];
	ld.global.f64 	%fd20, [%rd34+-24];
	fma.rn.f64 	%fd21, %fd19, %fd20, %fd18;
	ld.global.f64 	%fd22, [%rd35+-3136];
	ld.global.f64 	%fd23, [%rd34+-16];
	fma.rn.f64 	%fd24, %fd22, %fd23, %fd21;
	ld.global.f64 	%fd25, [%rd35+-1568];
	ld.global.f64 	%fd26, [%rd34+-8];
	fma.rn.f64 	%fd27, %fd25, %fd26, %fd24;
	ld.global.f64 	%fd28, [%rd35];
	ld.global.f64 	%fd29, [%rd34];
	fma.rn.f64 	%fd30, %fd28, %fd29, %fd27;
	ld.global.f64 	%fd31, [%rd35+1568];
	ld.global.f64 	%fd32, [%rd34+8];
	fma.rn.f64 	%fd33, %fd31, %fd32, %fd30;
	ld.global.f64 	%fd34, [%rd35+3136];
	ld.global.f64 	%fd35, [%rd34+16];
	fma.rn.f64 	%fd36, %fd34, %fd35, %fd33;
	ld.global.f64 	%fd37, [%rd35+4704];
	ld.global.f64 	%fd38, [%rd34+24];
	fma.rn.f64 	%fd39, %fd37, %fd38, %fd36;
	ld.global.f64 	%fd40, [%rd35+6272];
	ld.global.f64 	%fd41, [%rd34+32];
	fma.rn.f64 	%fd42, %fd40, %fd41, %fd39;
	ld.global.f64 	%fd43, [%rd35+7840];
	ld.global.f64 	%fd44, [%rd34+40];
	fma.rn.f64 	%fd45, %fd43, %fd44, %fd42;
	ld.global.f64 	%fd46, [%rd35+9408];
	ld.global.f64 	%fd47, [%rd34+48];
	fma.rn.f64 	%fd48, %fd46, %fd47, %fd45;
	ld.global.f64 	%fd49, [%rd35+10976];
	ld.global.f64 	%fd50, [%rd34+56];
	fma.rn.f64 	%fd60, %fd49, %fd50, %fd48;
	add.s32 	%r12, %r12, 16;
	add.s64 	%rd35, %rd35, 25088;
	add.s64 	%rd34, %rd34, 128;
	setp.ne.s32 	%p1, %r12, 512;
	@%p1 bra 	$L__BB35_1;
	shl.b32 	%r7, %r2, 4;
	shl.b32 	%r8, %r1, 8;
	cvta.to.global.u64 	%rd22, %rd8;
	cvta.to.global.u64 	%rd23, %rd9;
	cvta.to.global.u64 	%rd24, %rd10;
	cvta.to.global.u64 	%rd25, %rd11;
	cvta.to.global.u64 	%rd26, %rd7;
	mul.wide.u32 	%rd27, %r1, 8;
	add.s64 	%rd28, %rd22, %rd27;
	ld.global.f64 	%fd51, [%rd28];
	sub.f64 	%fd52, %fd60, %fd51;
	add.s64 	%rd29, %rd23, %rd27;
	ld.global.f64 	%fd53, [%rd29];
	div.rn.f64 	%fd54, %fd52, %fd53;
	add.s64 	%rd30, %rd24, %rd27;
	ld.global.f64 	%fd55, [%rd30];
	add.s64 	%rd31, %rd25, %rd27;
	ld.global.f64 	%fd56, [%rd31];
	fma.rn.f64 	%fd57, %fd54, %fd55, %fd56;
	setp.lt.f64 	%p2, %fd57, 0d0000000000000000;
	selp.f64 	%fd58, 0d0000000000000000, %fd57, %p2;
	setp.gt.f64 	%p3, %fd58, 0d4018000000000000;
	selp.f64 	%fd59, 0d4018000000000000, %fd58, %p3;
	add.s32 	%r9, %r3, %r7;
	add.s32 	%r10, %r9, %r8;
	add.s32 	%r11, %r10, 17;
	mul.wide.s32 	%rd32, %r11, 8;
	add.s64 	%rd33, %rd26, %rd32;
	st.global.f64 	[%rd33], %fd59;
	ret;

}
	// .globl	_Z26executeEighteenthLayer_DSCPdS_S_S_S_S_S_
.visible .entry _Z26executeEighteenthLayer_DSCPdS_S_S_S_S_S_(
	.param .u64 .ptr .align 1 _Z26executeEighteenthLayer_DSCPdS_S_S_S_S_S__param_0,
	.param .u64 .ptr .align 1 _Z26executeEighteenthLayer_DSCPdS_S_S_S_S_S__param_1,
	.param .u64 .ptr .align 1 _Z26executeEighteenthLayer_DSCPdS_S_S_S_S_S__param_2,
	.param .u64 .ptr .align 1 _Z26executeEighteenthLayer_DSCPdS_S_S_S_S_S__param_3,
	.param .u64 .ptr .align 1 _Z26executeEighteenthLayer_DSCPdS_S_S_S_S_S__param_4,
	.param .u64 .ptr .align 1 _Z26executeEighteenthLayer_DSCPdS_S_S_S_S_S__param_5,
	.param .u64 .ptr .align 1 _Z26executeEighteenthLayer_DSCPdS_S_S_S_S_S__param_6
)
{
	.reg .pred 	%p<3>;
	.reg .b32 	%r<11>;
	.reg .b64 	%rd<26>;
	.reg .b64 	%fd<40>;

	ld.param.u64 	%rd1, [_Z26executeEighteenthLayer_DSCPdS_S_S_S_S_S__param_0];
	ld.param.u64 	%rd2, [_Z26executeEighteenthLayer_DSCPdS_S_S_S_S_S__param_1];
	ld.param.u64 	%rd3, [_Z26executeEighteenthLayer_DSCPdS_S_S_S_S_S__param_2];
	ld.param.u64 	%rd4, [_Z26executeEighteenthLayer_DSCPdS_S_S_S_S_S__param_3];
	ld.param.u64 	%rd5, [_Z26executeEighteenthLayer_DSCPdS_S_S_S_S_S__param_4];
	ld.param.u64 	%rd6, [_Z26executeEighteenthLayer_DSCPdS_S_S_S_S_S__param_5];
	ld.param.u64 	%rd7, [_Z26executeEighteenthLayer_DSCPdS_S_S_S_S_S__param_6];
	mov.u32 	%r1, %ctaid.x;
	mov.u32 	%r2, %tid.x;
	mov.u32 	%r3, %tid.y;
	mad.lo.s32 	%r4, %r2, 14, %r3;
	mad.lo.s32 	%r5, %r1, 196, %r4;
	shl.b32 	%r6, %r2, 1;
	add.s32 	%r7, %r4, %r6;
	shl.b32 	%r8, %r1, 8;
	add.s32 	%r9, %r7, %r8;
	mul.lo.s32 	%r10, %r1, 9;
	cvta.to.global.u64 	%rd8, %rd1;
	cvta.to.global.u64 	%rd9, %rd2;
	mul.wide.u32 	%rd10, %r9, 8;
	add.s64 	%rd11, %rd8, %rd10;
	ld.global.f64 	%fd1, [%rd11];
	mul.wide.u32 	%rd12, %r10, 8;
	add.s64 	%rd13, %rd9, %rd12;
	ld.global.f64 	%fd2, [%rd13];
	ld.global.f64 	%fd3, [%rd11+8];
	ld.global.f64 	%fd4, [%rd13+8];
	mul.f64 	%fd5, %fd3, %fd4;
	fma.rn.f64 	%fd6, %fd1, %fd2, %fd5;
	ld.global.f64 	%fd7, [%rd11+16];
	ld.global.f64 	%fd8, [%rd13+16];
	fma.rn.f64 	%fd9, %fd7, %fd8, %fd6;
	add.f64 	%fd10, %fd9, 0d0000000000000000;
	ld.global.f64 	%fd11, [%rd11+128];
	ld.global.f64 	%fd12, [%rd13+24];
	ld.global.f64 	%fd13, [%rd11+136];
	ld.global.f64 	%fd14, [%rd13+32];
	mul.f64 	%fd15, %fd13, %fd14;
	fma.rn.f64 	%fd16, %fd11, %fd12, %fd15;
	ld.global.f64 	%fd17, [%rd11+144];
	ld.global.f64 	%fd18, [%rd13+40];
	fma.rn.f64 	%fd19, %fd17, %fd18, %fd16;
	add.f64 	%fd20, %fd10, %fd19;
	ld.global.f64 	%fd21, [%rd11+256];
	ld.global.f64 	%fd22, [%rd13+48];
	ld.global.f64 	%fd23, [%rd11+264];
	ld.global.f64 	%fd24, [%rd13+56];
	mul.f64 	%fd25, %fd23, %fd24;
	fma.rn.f64 	%fd26, %fd21, %fd22, %fd25;
	ld.global.f64 	%fd27, [%rd11+272];
	ld.global.f64 	%fd28, [%rd13+64];
	fma.rn.f64 	%fd29, %fd27, %fd28, %fd26;
	add.f64 	%fd30, %fd20, %fd29;
	cvta.to.global.u64 	%rd14, %rd4;
	cvta.to.global.u64 	%rd15, %rd5;
	cvta.to.global.u64 	%rd16, %rd6;
	cvta.to.global.u64 	%rd17, %rd7;
	cvta.to.global.u64 	%rd18, %rd3;
	mul.wide.u32 	%rd19, %r1, 8;
	add.s64 	%rd20, %rd14, %rd19;
	ld.global.f64 	%fd31, [%rd20];
	sub.f64 	%fd32, %fd30, %fd31;
	add.s64 	%rd21, %rd15, %rd19;
	ld.global.f64 	%fd33, [%rd21];
	div.rn.f64 	%fd34, %fd32, %fd33;
	add.s64 	%rd22, %rd16, %rd19;
	ld.global.f64 	%fd35, [%rd22];
	add.s64 	%rd23, %rd17, %rd19;
	ld.global.f64 	%fd36, [%rd23];
	fma.rn.f64 	%fd37, %fd34, %fd35, %fd36;
	setp.lt.f64 	%p1, %fd37, 0d0000000000000000;
	selp.f64 	%fd38, 0d0000000000000000, %fd37, %p1;
	setp.gt.f64 	%p2, %fd38, 0d4018000000000000;
	selp.f64 	%fd39, 0d4018000000000000, %fd38, %p2;
	mul.wide.s32 	%rd24, %r5, 8;
	add.s64 	%rd25, %rd18, %rd24;
	st.global.f64 	[%rd25], %fd39;
	ret;

}
	// .globl	_Z26executeNineteenthLayer_PSCPdS_S_S_S_S_S_
.visible .entry _Z26executeNineteenthLayer_PSCPdS_S_S_S_S_S_(
	.param .u64 .ptr .align 1 _Z26executeNineteenthLayer_PSCPdS_S_S_S_S_S__param_0,
	.param .u64 .ptr .align 1 _Z26executeNineteenthLayer_PSCPdS_S_S_S_S_S__param_1,
	.param .u64 .ptr .align 1 _Z26executeNineteenthLayer_PSCPdS_S_S_S_S_S__param_2,
	.param .u64 .ptr .align 1 _Z26executeNineteenthLayer_PSCPdS_S_S_S_S_S__param_3,
	.param .u64 .ptr .align 1 _Z26executeNineteenthLayer_PSCPdS_S_S_S_S_S__param_4,
	.param .u64 .ptr .align 1 _Z26executeNineteenthLayer_PSCPdS_S_S_S_S_S__param_5,
	.param .u64 .ptr .align 1 _Z26executeNineteenthLayer_PSCPdS_S_S_S_S_S__param_6
)
{
	.reg .pred 	%p<4>;
	.reg .b32 	%r<13>;
	.reg .b64 	%rd<36>;
	.reg .b64 	%fd<61>;

	ld.param.u64 	%rd12, [_Z26executeNineteenthLayer_PSCPdS_S_S_S_S_S__param_0];
	ld.param.u64 	%rd13, [_Z26executeNineteenthLayer_PSCPdS_S_S_S_S_S__param_1];
	ld.param.u64 	%rd7, [_Z26executeNineteenthLayer_PSCPdS_S_S_S_S_S__param_2];
	ld.param.u64 	%rd8, [_Z26executeNineteenthLayer_PSCPdS_S_S_S_S_S__param_3];
	ld.param.u64 	%rd9, [_Z26executeNineteenthLayer_PSCPdS_S_S_S_S_S__param_4];
	ld.param.u64 	%rd10, [_Z26executeNineteenthLayer_PSCPdS_S_S_S_S_S__param_5];
	ld.param.u64 	%rd11, [_Z26executeNineteenthLayer_PSCPdS_S_S_S_S_S__param_6];
	cvta.to.global.u64 	%rd14, %rd13;
	cvta.to.global.u64 	%rd15, %rd12;
	mov.u32 	%r1, %ctaid.x;
	mov.u32 	%r2, %tid.x;
	mov.u32 	%r3, %tid.y;
	mul.wide.u32 	%rd16, %r2, 112;
	mul.wide.u32 	%rd17, %r3, 8;
	add.s64 	%rd18, %rd16, %rd17;
	add.s64 	%rd19, %rd18, %rd15;
	add.s64 	%rd35, %rd19, 12544;
	mul.wide.u32 	%rd20, %r1, 4096;
	add.s64 	%rd21, %rd20, %rd14;
	add.s64 	%rd34, %rd21, 64;
	mov.f64 	%fd60, 0d0000000000000000;
	mov.b32 	%r12, 0;
$L__BB37_1:
	ld.global.f64 	%fd4, [%rd35+-12544];
	ld.global.f64 	%fd5, [%rd34+-64];
	fma.rn.f64 	%fd6, %fd4, %fd5, %fd60;
	ld.global.f64 	%fd7, [%rd35+-10976];
	ld.global.f64 	%fd8, [%rd34+-56];
	fma.rn.f64 	%fd9, %fd7, %fd8, %fd6;
	ld.global.f64 	%fd10, [%rd35+-9408];
	ld.global.f64 	%fd11, [%rd34+-48];
	fma.rn.f64 	%fd12, %fd10, %fd11, %fd9;
	ld.global.f64 	%fd13, [%rd35+-7840];
	ld.global.f64 	%fd14, [%rd34+-40];
	fma.rn.f64 	%fd15, %fd13, %fd14, %fd12;
	ld.global.f64 	%fd16, [%rd35+-6272];
	ld.global.f64 	%fd17, [%rd34+-32];
	fma.rn.f64 	%fd18, %fd16, %fd17, %fd15;
	ld.global.f64 	%fd19, [%rd35+-4704];
	ld.global.f64 	%fd20, [%rd34+-24];
	fma.rn.f64 	%fd21, %fd19, %fd20, %fd18;
	ld.global.f64 	%fd22, [%rd35+-3136];
	ld.global.f64 	%fd23, [%rd34+-16];
	fma.rn.f64 	%fd24, %fd22, %fd23, %fd21;
	ld.global.f64 	%fd25, [%rd35+-1568];
	ld.global.f64 	%fd26, [%rd34+-8];
	fma.rn.f64 	%fd27, %fd25, %fd26, %fd24;
	ld.global.f64 	%fd28, [%rd35];
	ld.global.f64 	%fd29, [%rd34];
	fma.rn.f64 	%fd30, %fd28, %fd29, %fd27;
	ld.global.f64 	%fd31, [%rd35+1568];
	ld.global.f64 	%fd32, [%rd34+8];
	fma.rn.f64 	%fd33, %fd31, %fd32, %fd30;
	ld.global.f64 	%fd34, [%rd35+3136];
	ld.global.f64 	%fd35, [%rd34+16];
	fma.rn.f64 	%fd36, %fd34, %fd35, %fd33;
	ld.global.f64 	%fd37, [%rd35+4704];
	ld.global.f64 	%fd38, [%rd34+24];
	fma.rn.f64 	%fd39, %fd37, %fd38, %fd36;
	ld.global.f64 	%fd40, [%rd35+6272];
	ld.global.f64 	%fd41, [%rd34+32];
	fma.rn.f64 	%fd42, %fd40, %fd41, %fd39;
	ld.global.f64 	%fd43, [%rd35+7840];
	ld.global.f64 	%fd44, [%rd34+40];
	fma.rn.f64 	%fd45, %fd43, %fd44, %fd42;
	ld.global.f64 	%fd46, [%rd35+9408];
	ld.global.f64 	%fd47, [%rd34+48];
	fma.rn.f64 	%fd48, %fd46, %fd47, %fd45;
	ld.global.f64 	%fd49, [%rd35+10976];
	ld.global.f64 	%fd50, [%rd34+56];
	fma.rn.f64 	%fd60, %fd49, %fd50, %fd48;
	add.s32 	%r12, %r12, 16;
	add.s64 	%rd35, %rd35, 25088;
	add.s64 	%rd34, %rd34, 128;
	setp.ne.s32 	%p1, %r12, 512;
	@%p1 bra 	$L__BB37_1;
	shl.b32 	%r7, %r2, 4;
	shl.b32 	%r8, %r1, 8;
	cvta.to.global.u64 	%rd22, %rd8;
	cvta.to.global.u64 	%rd23, %rd9;
	cvta.to.global.u64 	%rd24, %rd10;
	cvta.to.global.u64 	%rd25, %rd11;
	cvta.to.global.u64 	%rd26, %rd7;
	mul.wide.u32 	%rd27, %r1, 8;
	add.s64 	%rd28, %rd22, %rd27;
	ld.global.f64 	%fd51, [%rd28];
	sub.f64 	%fd52, %fd60, %fd51;
	add.s64 	%rd29, %rd23, %rd27;
	ld.global.f64 	%fd53, [%rd29];
	div.rn.f64 	%fd54, %fd52, %fd53;
	add.s64 	%rd30, %rd24, %rd27;
	ld.global.f64 	%fd55, [%rd30];
	add.s64 	%rd31, %rd25, %rd27;
	ld.global.f64 	%fd56, [%rd31];
	fma.rn.f64 	%fd57, %fd54, %fd55, %fd56;
	setp.lt.f64 	%p2, %fd57, 0d0000000000000000;
	selp.f64 	%fd58, 0d0000000000000000, %fd57, %p2;
	setp.gt.f64 	%p3, %fd58, 0d4018000000000000;
	selp.f64 	%fd59, 0d4018000000000000, %fd58, %p3;
	add.s32 	%r9, %r3, %r7;
	add.s32 	%r10, %r9, %r8;
	add.s32 	%r11, %r10, 17;
	mul.wide.s32 	%rd32, %r11, 8;
	add.s64 	%rd33, %rd26, %rd32;
	st.global.f64 	[%rd33], %fd59;
	ret;

}
	// .globl	_Z22executeTwentyLayer_DSCPdS_S_S_S_S_S_
.visible .entry _Z22executeTwentyLayer_DSCPdS_S_S_S_S_S_(
	.param .u64 .ptr .align 1 _Z22executeTwentyLayer_DSCPdS_S_S_S_S_S__param_0,
	.param .u64 .ptr .align 1 _Z22executeTwentyLayer_DSCPdS_S_S_S_S_S__param_1,
	.param .u64 .ptr .align 1 _Z22executeTwentyLayer_DSCPdS_S_S_S_S_S__param_2,
	.param .u64 .ptr .align 1 _Z22executeTwentyLayer_DSCPdS_S_S_S_S_S__param_3,
	.param .u64 .ptr .align 1 _Z22executeTwentyLayer_DSCPdS_S_S_S_S_S__param_4,
	.param .u64 .ptr .align 1 _Z22executeTwentyLayer_DSCPdS_S_S_S_S_S__param_5,
	.param .u64 .ptr .align 1 _Z22executeTwentyLayer_DSCPdS_S_S_S_S_S__param_6
)
{
	.reg .pred 	%p<3>;
	.reg .b32 	%r<11>;
	.reg .b64 	%rd<26>;
	.reg .b64 	%fd<40>;

	ld.param.u64 	%rd1, [_Z22executeTwentyLayer_DSCPdS_S_S_S_S_S__param_0];
	ld.param.u64 	%rd2, [_Z22executeTwentyLayer_DSCPdS_S_S_S_S_S__param_1];
	ld.param.u64 	%rd3, [_Z22executeTwentyLayer_DSCPdS_S_S_S_S_S__param_2];
	ld.param.u64 	%rd4, [_Z22executeTwentyLayer_DSCPdS_S_S_S_S_S__param_3];
	ld.param.u64 	%rd5, [_Z22executeTwentyLayer_DSCPdS_S_S_S_S_S__param_4];
	ld.param.u64 	%rd6, [_Z22executeTwentyLayer_DSCPdS_S_S_S_S_S__param_5];
	ld.param.u64 	%rd7, [_Z22executeTwentyLayer_DSCPdS_S_S_S_S_S__param_6];
	mov.u32 	%r1, %ctaid.x;
	mov.u32 	%r2, %tid.x;
	mov.u32 	%r3, %tid.y;
	mad.lo.s32 	%r4, %r2, 14, %r3;
	mad.lo.s32 	%r5, %r1, 196, %r4;
	shl.b32 	%r6, %r2, 1;
	add.s32 	%r7, %r4, %r6;
	shl.b32 	%r8, %r1, 8;
	add.s32 	%r9, %r7, %r8;
	mul.lo.s32 	%r10, %r1, 9;
	cvta.to.global.u64 	%rd8, %rd1;
	cvta.to.global.u64 	%rd9, %rd2;
	mul.wide.u32 	%rd10, %r9, 8;
	add.s64 	%rd11, %rd8, %rd10;
	ld.global.f64 	%fd1, [%rd11];
	mul.wide.u32 	%rd12, %r10, 8;
	add.s64 	%rd13, %rd9, %rd12;
	ld.global.f64 	%fd2, [%rd13];
	ld.global.f64 	%fd3, [%rd11+8];
	ld.global.f64 	%fd4, [%rd13+8];
	mul.f64 	%fd5, %fd3, %fd4;
	fma.rn.f64 	%fd6, %fd1, %fd2, %fd5;
	ld.global.f64 	%fd7, [%rd11+16];
	ld.global.f64 	%fd8, [%rd13+16];
	fma.rn.f64 	%fd9, %fd7, %fd8, %fd6;
	add.f64 	%fd10, %fd9, 0d0000000000000000;
	ld.global.f64 	%fd11, [%rd11+128];
	ld.global.f64 	%fd12, [%rd13+24];
	ld.global.f64 	%fd13, [%rd11+136];
	ld.global.f64 	%fd14, [%rd13+32];
	mul.f64 	%fd15, %fd13, %fd14;
	fma.rn.f64 	%fd16, %fd11, %fd12, %fd15;
	ld.global.f64 	%fd17, [%rd11+144];
	ld.global.f64 	%fd18, [%rd13+40];
	fma.rn.f64 	%fd19, %fd17, %fd18, %fd16;
	add.f64 	%fd20, %fd10, %fd19;
	ld.global.f64 	%fd21, [%rd11+256];
	ld.global.f64 	%fd22, [%rd13+48];
	ld.global.f64 	%fd23, [%rd11+264];
	ld.global.f64 	%fd24, [%rd13+56];
	mul.f64 	%fd25, %fd23, %fd24;
	fma.rn.f64 	%fd26, %fd21, %fd22, %fd25;
	ld.global.f64 	%fd27, [%rd11+272];
	ld.global.f64 	%fd28, [%rd13+64];
	fma.rn.f64 	%fd29, %fd27, %fd28, %fd26;
	add.f64 	%fd30, %fd20, %fd29;
	cvta.to.global.u64 	%rd14, %rd4;
	cvta.to.global.u64 	%rd15, %rd5;
	cvta.to.global.u64 	%rd16, %rd6;
	cvta.to.global.u64 	%rd17, %rd7;
	cvta.to.global.u64 	%rd18, %rd3;
	mul.wide.u32 	%rd19, %r1, 8;
	add.s64 	%rd20, %rd14, %rd19;
	ld.global.f64 	%fd31, [%rd20];
	sub.f64 	%fd32, %fd30, %fd31;
	add.s64 	%rd21, %rd15, %rd19;
	ld.global.f64 	%fd33, [%rd21];
	div.rn.f64 	%fd34, %fd32, %fd33;
	add.s64 	%rd22, %rd16, %rd19;
	ld.global.f64 	%fd35, [%rd22];
	add.s64 	%rd23, %rd17, %rd19;
	ld.global.f64 	%fd36, [%rd23];
	fma.rn.f64 	%fd37, %fd34, %fd35, %fd36;
	setp.lt.f64 	%p1, %fd37, 0d0000000000000000;
	selp.f64 	%fd38, 0d0000000000000000, %fd37, %p1;
	setp.gt.f64 	%p2, %fd38, 0d4018000000000000;
	selp.f64 	%fd39, 0d4018000000000000, %fd38, %p2;
	mul.wide.s32 	%rd24, %r5, 8;
	add.s64 	%rd25, %rd18, %rd24;
	st.global.f64 	[%rd25], %fd39;
	ret;

}
	// .globl	_Z25executeTwentyOneLayer_PSCPdS_S_S_S_S_S_
.visible .entry _Z25executeTwentyOneLayer_PSCPdS_S_S_S_S_S_(
	.param .u64 .ptr .align 1 _Z25executeTwentyOneLayer_PSCPdS_S_S_S_S_S__param_0,
	.param .u64 .ptr .align 1 _Z25executeTwentyOneLayer_PSCPdS_S_S_S_S_S__param_1,
	.param .u64 .ptr .align 1 _Z25executeTwentyOneLayer_PSCPdS_S_S_S_S_S__param_2,
	.param .u64 .ptr .align 1 _Z25executeTwentyOneLayer_PSCPdS_S_S_S_S_S__param_3,
	.param .u64 .ptr .align 1 _Z25executeTwentyOneLayer_PSCPdS_S_S_S_S_S__param_4,
	.param .u64 .ptr .align 1 _Z25executeTwentyOneLayer_PSCPdS_S_S_S_S_S__param_5,
	.param .u64 .ptr .align 1 _Z25executeTwentyOneLayer_PSCPdS_S_S_S_S_S__param_6
)
{
	.reg .pred 	%p<4>;
	.reg .b32 	%r<13>;
	.reg .b64 	%rd<36>;
	.reg .b64 	%fd<61>;

	ld.param.u64 	%rd12, [_Z25executeTwentyOneLayer_PSCPdS_S_S_S_S_S__param_0];
	ld.param.u64 	%rd13, [_Z25executeTwentyOneLayer_PSCPdS_S_S_S_S_S__param_1];
	ld.param.u64 	%rd7, [_Z25executeTwentyOneLayer_PSCPdS_S_S_S_S_S__param_2];
	ld.param.u64 	%rd8, [_Z25executeTwentyOneLayer_PSCPdS_S_S_S_S_S__param_3];
	ld.param.u64 	%rd9, [_Z25executeTwentyOneLayer_PSCPdS_S_S_S_S_S__param_4];
	ld.param.u64 	%rd10, [_Z25executeTwentyOneLayer_PSCPdS_S_S_S_S_S__param_5];
	ld.param.u64 	%rd11, [_Z25executeTwentyOneLayer_PSCPdS_S_S_S_S_S__param_6];
	cvta.to.global.u64 	%rd14, %rd13;
	cvta.to.global.u64 	%rd15, %rd12;
	mov.u32 	%r1, %ctaid.x;
	mov.u32 	%r2, %tid.x;
	mov.u32 	%r3, %tid.y;
	mul.wide.u32 	%rd16, %r2, 112;
	mul.wide.u32 	%rd17, %r3, 8;
	add.s64 	%rd18, %rd16, %rd17;
	add.s64 	%rd19, %rd18, %rd15;
	add.s64 	%rd35, %rd19, 12544;
	mul.wide.u32 	%rd20, %r1, 4096;
	add.s64 	%rd21, %rd20, %rd14;
	add.s64 	%rd34, %rd21, 64;
	mov.f64 	%fd60, 0d0000000000000000;
	mov.b32 	%r12, 0;
$L__BB39_1:
	ld.global.f64 	%fd4, [%rd35+-12544];
	ld.global.f64 	%fd5, [%rd34+-64];
	fma.rn.f64 	%fd6, %fd4, %fd5, %fd60;
	ld.global.f64 	%fd7, [%rd35+-10976];
	ld.global.f64 	%fd8, [%rd34+-56];
	fma.rn.f64 	%fd9, %fd7, %fd8, %fd6;
	ld.global.f64 	%fd10, [%rd35+-9408];
	ld.global.f64 	%fd11, [%rd34+-48];
	fma.rn.f64 	%fd12, %fd10, %fd11, %fd9;
	ld.global.f64 	%fd13, [%rd35+-7840];
	ld.global.f64 	%fd14, [%rd34+-40];
	fma.rn.f64 	%fd15, %fd13, %fd14, %fd12;
	ld.global.f64 	%fd16, [%rd35+-6272];
	ld.global.f64 	%fd17, [%rd34+-32];
	fma.rn.f64 	%fd18, %fd16, %fd17, %fd15;
	ld.global.f64 	%fd19, [%rd35+-4704];
	ld.global.f64 	%fd20, [%rd34+-24];
	fma.rn.f64 	%fd21, %fd19, %fd20, %fd18;
	ld.global.f64 	%fd22, [%rd35+-3136];
	ld.global.f64 	%fd23, [%rd34+-16];
	fma.rn.f64 	%fd24, %fd22, %fd23, %fd21;
	ld.global.f64 	%fd25, [%rd35+-1568];
	ld.global.f64 	%fd26, [%rd34+-8];
	fma.rn.f64 	%fd27, %fd25, %fd26, %fd24;
	ld.global.f64 	%fd28, [%rd35];
	ld.global.f64 	%fd29, [%rd34];
	fma.rn.f64 	%fd30, %fd28, %fd29, %fd27;
	ld.global.f64 	%fd31, [%rd35+1568];
	ld.global.f64 	%fd32, [%rd34+8];
	fma.rn.f64 	%fd33, %fd31, %fd32, %fd30;
	ld.global.f64 	%fd34, [%rd35+3136];
	ld.global.f64 	%fd35, [%rd34+16];
	fma.rn.f64 	%fd36, %fd34, %fd35, %fd33;
	ld.global.f64 	%fd37, [%rd35+4704];
	ld.global.f64 	%fd38, [%rd34+24];
	fma.rn.f64 	%fd39, %fd37, %fd38, %fd36;
	ld.global.f64 	%fd40, [%rd35+6272];
	ld.global.f64 	%fd41, [%rd34+32];
	fma.rn.f64 	%fd42, %fd40, %fd41, %fd39;
	ld.global.f64 	%fd43, [%rd35+7840];
	ld.global.f64 	%fd44, [%rd34+40];
	fma.rn.f64 	%fd45, %fd43, %fd44, %fd42;
	ld.global.f64 	%fd46, [%rd35+9408];
	ld.global.f64 	%fd47, [%rd34+48];
	fma.rn.f64 	%fd48, %fd46, %fd47, %fd45;
	ld.global.f64 	%fd49, [%rd35+10976];
	ld.global.f64 	%fd50, [%rd34+56];
	fma.rn.f64 	%fd60, %fd49, %fd50, %fd48;
	add.s32 	%r12, %r12, 16;
	add.s64 	%rd35, %rd35, 25088;
	add.s64 	%rd34, %rd34, 128;
	setp.ne.s32 	%p1, %r12, 512;
	@%p1 bra 	$L__BB39_1;
	shl.b32 	%r7, %r2, 4;
	shl.b32 	%r8, %r1, 8;
	cvta.to.global.u64 	%rd22, %rd8;
	cvta.to.global.u64 	%rd23, %rd9;
	cvta.to.global.u64 	%rd24, %rd10;
	cvta.to.global.u64 	%rd25, %rd11;
	cvta.to.global.u64 	%rd26, %rd7;
	mul.wide.u32 	%rd27, %r1, 8;
	add.s64 	%rd28, %rd22, %rd27;
	ld.global.f64 	%fd51, [%rd28];
	sub.f64 	%fd52, %fd60, %fd51;
	add.s64 	%rd29, %rd23, %rd27;
	ld.global.f64 	%fd53, [%rd29];
	div.rn.f64 	%fd54, %fd52, %fd53;
	add.s64 	%rd30, %rd24, %rd27;
	ld.global.f64 	%fd55, [%rd30];
	add.s64 	%rd31, %rd25, %rd27;
	ld.global.f64 	%fd56, [%rd31];
	fma.rn.f64 	%fd57, %fd54, %fd55, %fd56;
	setp.lt.f64 	%p2, %fd57, 0d0000000000000000;
	selp.f64 	%fd58, 0d0000000000000000, %fd57, %p2;
	setp.gt.f64 	%p3, %fd58, 0d4018000000000000;
	selp.f64 	%fd59, 0d4018000000000000, %fd58, %p3;
	add.s32 	%r9, %r3, %r7;
	add.s32 	%r10, %r9, %r8;
	add.s32 	%r11, %r10, 17;
	mul.wide.s32 	%rd32, %r11, 8;
	add.s64 	%rd33, %rd26, %rd32;
	st.global.f64 	[%rd33], %fd59;
	ret;

}
	// .globl	_Z25executeTwentyTwoLayer_DSCPdS_S_S_S_S_S_
.visible .entry _Z25executeTwentyTwoLayer_DSCPdS_S_S_S_S_S_(
	.param .u64 .ptr .align 1 _Z25executeTwentyTwoLayer_DSCPdS_S_S_S_S_S__param_0,
	.param .u64 .ptr .align 1 _Z25executeTwentyTwoLayer_DSCPdS_S_S_S_S_S__param_1,
	.param .u64 .ptr .align 1 _Z25executeTwentyTwoLayer_DSCPdS_S_S_S_S_S__param_2,
	.param .u64 .ptr .align 1 _Z25executeTwentyTwoLayer_DSCPdS_S_S_S_S_S__param_3,
	.param .u64 .ptr .align 1 _Z25executeTwentyTwoLayer_DSCPdS_S_S_S_S_S__param_4,
	.param .u64 .ptr .align 1 _Z25executeTwentyTwoLayer_DSCPdS_S_S_S_S_S__param_5,
	.param .u64 .ptr .align 1 _Z25executeTwentyTwoLayer_DSCPdS_S_S_S_S_S__param_6
)
{
	.reg .pred 	%p<3>;
	.reg .b32 	%r<11>;
	.reg .b64 	%rd<26>;
	.reg .b64 	%fd<40>;

	ld.param.u64 	%rd1, [_Z25executeTwentyTwoLayer_DSCPdS_S_S_S_S_S__param_0];
	ld.param.u64 	%rd2, [_Z25executeTwentyTwoLayer_DSCPdS_S_S_S_S_S__param_1];
	ld.param.u64 	%rd3, [_Z25executeTwentyTwoLayer_DSCPdS_S_S_S_S_S__param_2];
	ld.param.u64 	%rd4, [_Z25executeTwentyTwoLayer_DSCPdS_S_S_S_S_S__param_3];
	ld.param.u64 	%rd5, [_Z25executeTwentyTwoLayer_DSCPdS_S_S_S_S_S__param_4];
	ld.param.u64 	%rd6, [_Z25executeTwentyTwoLayer_DSCPdS_S_S_S_S_S__param_5];
	ld.param.u64 	%rd7, [_Z25executeTwentyTwoLayer_DSCPdS_S_S_S_S_S__param_6];
	mov.u32 	%r1, %ctaid.x;
	mov.u32 	%r2, %tid.x;
	mov.u32 	%r3, %tid.y;
	mad.lo.s32 	%r4, %r2, 14, %r3;
	mad.lo.s32 	%r5, %r1, 196, %r4;
	shl.b32 	%r6, %r2, 1;
	add.s32 	%r7, %r4, %r6;
	shl.b32 	%r8, %r1, 8;
	add.s32 	%r9, %r7, %r8;
	mul.lo.s32 	%r10, %r1, 9;
	cvta.to.global.u64 	%rd8, %rd1;
	cvta.to.global.u64 	%rd9, %rd2;
	mul.wide.u32 	%rd10, %r9, 8;
	add.s64 	%rd11, %rd8, %rd10;
	ld.global.f64 	%fd1, [%rd11];
	mul.wide.u32 	%rd12, %r10, 8;
	add.s64 	%rd13, %rd9, %rd12;
	ld.global.f64 	%fd2, [%rd13];
	ld.global.f64 	%fd3, [%rd11+8];
	ld.global.f64 	%fd4, [%rd13+8];
	mul.f64 	%fd5, %fd3, %fd4;
	fma.rn.f64 	%fd6, %fd1, %fd2, %fd5;
	ld.global.f64 	%fd7, [%rd11+16];
	ld.global.f64 	%fd8, [%rd13+16];
	fma.rn.f64 	%fd9, %fd7, %fd8, %fd6;
	add.f64 	%fd10, %fd9, 0d0000000000000000;
	ld.global.f64 	%fd11, [%rd11+128];
	ld.global.f64 	%fd12, [%rd13+24];
	ld.global.f64 	%fd13, [%rd11+136];
	ld.global.f64 	%fd14, [%rd13+32];
	mul.f64 	%fd15, %fd13, %fd14;
	fma.rn.f64 	%fd16, %fd11, %fd12, %fd15;
	ld.global.f64 	%fd17, [%rd11+144];
	ld.global.f64 	%fd18, [%rd13+40];
	fma.rn.f64 	%fd19, %fd17, %fd18, %fd16;
	add.f64 	%fd20, %fd10, %fd19;
	ld.global.f64 	%fd21, [%rd11+256];
	ld.global.f64 	%fd22, [%rd13+48];
	ld.global.f64 	%fd23, [%rd11+264];
	ld.global.f64 	%fd24, [%rd13+56];
	mul.f64 	%fd25, %fd23, %fd24;
	fma.rn.f64 	%fd26, %fd21, %fd22, %fd25;
	ld.global.f64 	%fd27, [%rd11+272];
	ld.global.f64 	%fd28, [%rd13+64];
	fma.rn.f64 	%fd29, %fd27, %fd28, %fd26;
	add.f64 	%fd30, %fd20, %fd29;
	cvta.to.global.u64 	%rd14, %rd4;
	cvta.to.global.u64 	%rd15, %rd5;
	cvta.to.global.u64 	%rd16, %rd6;
	cvta.to.global.u64 	%rd17, %rd7;
	cvta.to.global.u64 	%rd18, %rd3;
	mul.wide.u32 	%rd19, %r1, 8;
	add.s64 	%rd20, %rd14, %rd19;
	ld.global.f64 	%fd31, [%rd20];
	sub.f64 	%fd32, %fd30, %fd31;
	add.s64 	%rd21, %rd15, %rd19;
	ld.global.f64 	%fd33, [%rd21];
	div.rn.f64 	%fd34, %fd32, %fd33;
	add.s64 	%rd22, %rd16, %rd19;
	ld.global.f64 	%fd35, [%rd22];
	add.s64 	%rd23, %rd17, %rd19;
	ld.global.f64 	%fd36, [%rd23];
	fma.rn.f64 	%fd37, %fd34, %fd35, %fd36;
	setp.lt.f64 	%p1, %fd37, 0d0000000000000000;
	selp.f64 	%fd38, 0d0000000000000000, %fd37, %p1;
	setp.gt.f64 	%p2, %fd38, 0d4018000000000000;
	selp.f64 	%fd39, 0d4018000000000000, %fd38, %p2;
	mul.wide.s32 	%rd24, %r5, 8;
	add.s64 	%rd25, %rd18, %rd24;
	st.global.f64 	[%rd25], %fd39;
	ret;

}
	// .globl	_Z27executeTwentyThreeLayer_PSCPdS_S_S_S_S_S_
.visible .entry _Z27executeTwentyThreeLayer_PSCPdS_S_S_S_S_S_(
	.param .u64 .ptr .align 1 _Z27executeTwentyThreeLayer_PSCPdS_S_S_S_S_S__param_0,
	.param .u64 .ptr .align 1 _Z27executeTwentyThreeLayer_PSCPdS_S_S_S_S_S__param_1,
	.param .u64 .ptr .align 1 _Z27executeTwentyThreeLayer_PSCPdS_S_S_S_S_S__param_2,
	.param .u64 .ptr .align 1 _Z27executeTwentyThreeLayer_PSCPdS_S_S_S_S_S__param_3,
	.param .u64 .ptr .align 1 _Z27executeTwentyThreeLayer_PSCPdS_S_S_S_S_S__param_4,
	.param .u64 .ptr .align 1 _Z27executeTwentyThreeLayer_PSCPdS_S_S_S_S_S__param_5,
	.param .u64 .ptr .align 1 _Z27executeTwentyThreeLayer_PSCPdS_S_S_S_S_S__param_6
)
{
	.reg .pred 	%p<4>;
	.reg .b32 	%r<25>;
	.reg .b64 	%rd<64>;
	.reg .b64 	%fd<61>;

	ld.param.u64 	%rd26, [_Z27executeTwentyThreeLayer_PSCPdS_S_S_S_S_S__param_0];
	ld.param.u64 	%rd27, [_Z27executeTwentyThreeLayer_PSCPdS_S_S_S_S_S__param_1];
	ld.param.u64 	%rd23, [_Z27executeTwentyThreeLayer_PSCPdS_S_S_S_S_S__param_4];
	cvta.to.global.u64 	%rd28, %rd27;
	cvta.to.global.u64 	%rd63, %rd26;
	mov.u32 	%r1, %ctaid.x;
	mov.u32 	%r6, %tid.x;
	mov.u32 	%r7, %tid.y;
	mad.lo.s32 	%r2, %r6, 15, %r7;
	sub.s32 	%r8, %r2, %r6;
	mul.wide.u32 	%rd29, %r8, 8;
	add.s64 	%rd2, %rd29, 1568;
	mad.lo.s32 	%r9, %r6, 14, %r7;
	add.s32 	%r10, %r9, 2940;
	mul.wide.u32 	%rd3, %r10, 8;
	add.s32 	%r11, %r9, 2744;
	mul.wide.u32 	%rd4, %r11, 8;
	add.s32 	%r12, %r9, 2548;
	mul.wide.u32 	%rd5, %r12, 8;
	add.s32 	%r13, %r9, 2352;
	mul.wide.u32 	%rd6, %r13, 8;
	add.s32 	%r14, %r9, 2156;
	mul.wide.u32 	%rd7, %r14, 8;
	add.s32 	%r15, %r9, 1960;
	mul.wide.u32 	%rd8, %r15, 8;
	add.s32 	%r16, %r9, 1764;
	mul.wide.u32 	%rd9, %r16, 8;
	add.s32 	%r17, %r9, 1568;
	mul.wide.u32 	%rd10, %r17, 8;
	add.s32 	%r18, %r9, 1372;
	mul.wide.u32 	%rd11, %r18, 8;
	add.s32 	%r19, %r9, 1176;
	mul.wide.u32 	%rd12, %r19, 8;
	add.s32 	%r20, %r9, 980;
	mul.wide.u32 	%rd13, %r20, 8;
	add.s32 	%r21, %r9, 784;
	mul.wide.u32 	%rd14, %r21, 8;
	add.s32 	%r22, %r9, 588;
	mul.wide.u32 	%rd15, %r22, 8;
	mul.wide.u32 	%rd30, %r1, 4096;
	add.s64 	%rd31, %rd30, %rd28;
	add.s64 	%rd62, %rd31, 64;
	mov.f64 	%fd60, 0d0000000000000000;
	mov.b32 	%r24, 0;
$L__BB41_1:
	add.s64 	%rd32, %rd63, %rd2;
	ld.global.f64 	%fd4, [%rd32+-1568];
	ld.global.f64 	%fd5, [%rd62+-64];
	fma.rn.f64 	%fd6, %fd4, %fd5, %fd60;
	ld.global.f64 	%fd7, [%rd32];
	ld.global.f64 	%fd8, [%rd62+-56];
	fma.rn.f64 	%fd9, %fd7, %fd8, %fd6;
	ld.global.f64 	%fd10, [%rd32+1568];
	ld.global.f64 	%fd11, [%rd62+-48];
	fma.rn.f64 	%fd12, %fd10, %fd11, %fd9;
	add.s64 	%rd33, %rd63, %rd15;
	ld.global.f64 	%fd13, [%rd33];
	ld.global.f64 	%fd14, [%rd62+-40];
	fma.rn.f64 	%fd15, %fd13, %fd14, %fd12;
	add.s64 	%rd34, %rd63, %rd14;
	ld.global.f64 	%fd16, [%rd34];
	ld.global.f64 	%fd17, [%rd62+-32];
	fma.rn.f64 	%fd18, %fd16, %fd17, %fd15;
	add.s64 	%rd35, %rd63, %rd13;
	ld.global.f64 	%fd19, [%rd35];
	ld.global.f64 	%fd20, [%rd62+-24];
	fma.rn.f64 	%fd21, %fd19, %fd20, %fd18;
	add.s64 	%rd36, %rd63, %rd12;
	ld.global.f64 	%fd22, [%rd36];
	ld.global.f64 	%fd23, [%rd62+-16];
	fma.rn.f64 	%fd24, %fd22, %fd23, %fd21;
	add.s64 	%rd37, %rd63, %rd11;
	ld.global.f64 	%fd25, [%rd37];
	ld.global.f64 	%fd26, [%rd62+-8];
	fma.rn.f64 	%fd27, %fd25, %fd26, %fd24;
	add.s64 	%rd38, %rd63, %rd10;
	ld.global.f64 	%fd28, [%rd38];
	ld.global.f64 	%fd29, [%rd62];
	fma.rn.f64 	%fd30, %fd28, %fd29, %fd27;
	add.s64 	%rd39, %rd63, %rd9;
	ld.global.f64 	%fd31, [%rd39];
	ld.global.f64 	%fd32, [%rd62+8];
	fma.rn.f64 	%fd33, %fd31, %fd32, %fd30;
	add.s64 	%rd40, %rd63, %rd8;
	ld.global.f64 	%fd34, [%rd40];
	ld.global.f64 	%fd35, [%rd62+16];
	fma.rn.f64 	%fd36, %fd34, %fd35, %fd33;
	add.s64 	%rd41, %rd63, %rd7;
	ld.global.f64 	%fd37, [%rd41];
	ld.global.f64 	%fd38, [%rd62+24];
	fma.rn.f64 	%fd39, %fd37, %fd38, %fd36;
	add.s64 	%rd42, %rd63, %rd6;
	ld.global.f64 	%fd40, [%rd42];
	ld.global.f64 	%fd41, [%rd62+32];
	fma.rn.f64 	%fd42, %fd40, %fd41, %fd39;
	add.s64 	%rd43, %rd63, %rd5;
	ld.global.f64 	%fd43, [%rd43];
	ld.global.f64 	%fd44, [%rd62+40];
	fma.rn.f64 	%fd45, %fd43, %fd44, %fd42;
	add.s64 	%rd44, %rd63, %rd4;
	ld.global.f64 	%fd46, [%rd44];
	ld.global.f64 	%fd47, [%rd62+48];
	fma.rn.f64 	%fd48, %fd46, %fd47, %fd45;
	add.s64 	%rd45, %rd63, %rd3;
	ld.global.f64 	%fd49, [%rd45];
	ld.global.f64 	%fd50, [%rd62+56];
	fma.rn.f64 	%fd60, %fd49, %fd50, %fd48;
	add.s32 	%r24, %r24, 16;
	add.s64 	%rd63, %rd63, 25088;
	add.s64 	%rd62, %rd62, 128;
	setp.ne.s32 	%p1, %r24, 512;
	@%p1 bra 	$L__BB41_1;
	ld.param.u64 	%rd61, [_Z27executeTwentyThreeLayer_PSCPdS_S_S_S_S_S__param_6];
	ld.param.u64 	%rd60, [_Z27executeTwentyThreeLayer_PSCPdS_S_S_S_S_S__param_5];
	ld.param.u64 	%rd59, [_Z27executeTwentyThreeLayer_PSCPdS_S_S_S_S_S__param_3];
	ld.param.u64 	%rd58, [_Z27executeTwentyThreeLayer_PSCPdS_S_S_S_S_S__param_2];
	cvta.to.global.u64 	%rd46, %rd59;
	cvta.to.global.u64 	%rd47, %rd23;
	cvta.to.global.u64 	%rd48, %rd60;
	cvta.to.global.u64 	%rd49, %rd61;
	cvta.to.global.u64 	%rd50, %rd58;
	mul.wide.u32 	%rd51, %r1, 8;
	add.s64 	%rd52, %rd46, %rd51;
	ld.global.f64 	%fd51, [%rd52];
	sub.f64 	%fd52, %fd60, %fd51;
	add.s64 	%rd53, %rd47, %rd51;
	ld.global.f64 	%fd53, [%rd53];
	div.rn.f64 	%fd54, %fd52, %fd53;
	add.s64 	%rd54, %rd48, %rd51;
	ld.global.f64 	%fd55, [%rd54];
	add.s64 	%rd55, %rd49, %rd51;
	ld.global.f64 	%fd56, [%rd55];
	fma.rn.f64 	%fd57, %fd54, %fd55, %fd56;
	setp.lt.f64 	%p2, %fd57, 0d0000000000000000;
	selp.f64 	%fd58, 0d0000000000000000, %fd57, %p2;
	setp.gt.f64 	%p3, %fd58, 0d4018000000000000;
	selp.f64 	%fd59, 0d4018000000000000, %fd58, %p3;
	mad.lo.s32 	%r23, %r1, 225, %r2;
	mul.wide.s32 	%rd56, %r23, 8;
	add.s64 	%rd57, %rd50, %rd56;
	st.global.f64 	[%rd57], %fd59;
	ret;

}
	// .globl	_Z26executeTwentyFourLayer_DSCPdS_S_S_S_S_S_
.visible .entry _Z26executeTwentyFourLayer_DSCPdS_S_S_S_S_S_(
	.param .u64 .ptr .align 1 _Z26executeTwentyFourLayer_DSCPdS_S_S_S_S_S__param_0,
	.param .u64 .ptr .align 1 _Z26executeTwentyFourLayer_DSCPdS_S_S_S_S_S__param_1,
	.param .u64 .ptr .align 1 _Z26executeTwentyFourLayer_DSCPdS_S_S_S_S_S__param_2,
	.param .u64 .ptr .align 1 _Z26executeTwentyFourLayer_DSCPdS_S_S_S_S_S__param_3,
	.param .u64 .ptr .align 1 _Z26executeTwentyFourLayer_DSCPdS_S_S_S_S_S__param_4,
	.param .u64 .ptr .align 1 _Z26executeTwentyFourLayer_DSCPdS_S_S_S_S_S__param_5,
	.param .u64 .ptr .align 1 _Z26executeTwentyFourLayer_DSCPdS_S_S_S_S_S__param_6
)
{
	.reg .pred 	%p<3>;
	.reg .b32 	%r<10>;
	.reg .b64 	%rd<26>;
	.reg .b64 	%fd<40>;

	ld.param.u64 	%rd1, [_Z26executeTwentyFourLayer_DSCPdS_S_S_S_S_S__param_0];
	ld.param.u64 	%rd2, [_Z26executeTwentyFourLayer_DSCPdS_S_S_S_S_S__param_1];
	ld.param.u64 	%rd3, [_Z26executeTwentyFourLayer_DSCPdS_S_S_S_S_S__param_2];
	ld.param.u64 	%rd4, [_Z26executeTwentyFourLayer_DSCPdS_S_S_S_S_S__param_3];
	ld.param.u64 	%rd5, [_Z26executeTwentyFourLayer_DSCPdS_S_S_S_S_S__param_4];
	ld.param.u64 	%rd6, [_Z26executeTwentyFourLayer_DSCPdS_S_S_S_S_S__param_5];
	ld.param.u64 	%rd7, [_Z26executeTwentyFourLayer_DSCPdS_S_S_S_S_S__param_6];
	mov.u32 	%r1, %ctaid.x;
	mov.u32 	%r2, %tid.x;
	mov.u32 	%r3, %tid.y;
	mad.lo.s32 	%r4, %r2, 7, %r3;
	mad.lo.s32 	%r5, %r1, 49, %r4;
	shl.b32 	%r6, %r3, 1;
	mad.lo.s32 	%r7, %r2, 30, %r6;
	mad.lo.s32 	%r8, %r1, 225, %r7;
	mul.lo.s32 	%r9, %r1, 9;
	cvta.to.global.u64 	%rd8, %rd1;
	cvta.to.global.u64 	%rd9, %rd2;
	mul.wide.u32 	%rd10, %r8, 8;
	add.s64 	%rd11, %rd8, %rd10;
	ld.global.f64 	%fd1, [%rd11];
	mul.wide.u32 	%rd12, %r9, 8;
	add.s64 	%rd13, %rd9, %rd12;
	ld.global.f64 	%fd2, [%rd13];
	ld.global.f64 	%fd3, [%rd11+8];
	ld.global.f64 	%fd4, [%rd13+8];
	mul.f64 	%fd5, %fd3, %fd4;
	fma.rn.f64 	%fd6, %fd1, %fd2, %fd5;
	ld.global.f64 	%fd7, [%rd11+16];
	ld.global.f64 	%fd8, [%rd13+16];
	fma.rn.f64 	%fd9, %fd7, %fd8, %fd6;
	add.f64 	%fd10, %fd9, 0d0000000000000000;
	ld.global.f64 	%fd11, [%rd11+120];
	ld.global.f64 	%fd12, [%rd13+24];
	ld.global.f64 	%fd13, [%rd11+128];
	ld.global.f64 	%fd14, [%rd13+32];
	mul.f64 	%fd15, %fd13, %fd14;
	fma.rn.f64 	%fd16, %fd11, %fd12, %fd15;
	ld.global.f64 	%fd17, [%rd11+136];
	ld.global.f64 	%fd18, [%rd13+40];
	fma.rn.f64 	%fd19, %fd17, %fd18, %fd16;
	add.f64 	%fd20, %fd10, %fd19;
	ld.global.f64 	%fd21, [%rd11+240];
	ld.global.f64 	%fd22, [%rd13+48];
	ld.global.f64 	%fd23, [%rd11+248];
	ld.global.f64 	%fd24, [%rd13+56];
	mul.f64 	%fd25, %fd23, %fd24;
	fma.rn.f64 	%fd26, %fd21, %fd22, %fd25;
	ld.global.f64 	%fd27, [%rd11+256];
	ld.global.f64 	%fd28, [%rd13+64];
	fma.rn.f64 	%fd29, %fd27, %fd28, %fd26;
	add.f64 	%fd30, %fd20, %fd29;
	cvta.to.global.u64 	%rd14, %rd4;
	cvta.to.global.u64 	%rd15, %rd5;
	cvta.to.global.u64 	%rd16, %rd6;
	cvta.to.global.u64 	%rd17, %rd7;
	cvta.to.global.u64 	%rd18, %rd3;
	mul.wide.u32 	%rd19, %r1, 8;
	add.s64 	%rd20, %rd14, %rd19;
	ld.global.f64 	%fd31, [%rd20];
	sub.f64 	%fd32, %fd30, %fd31;
	add.s64 	%rd21, %rd15, %rd19;
	ld.global.f64 	%fd33, [%rd21];
	div.rn.f64 	%fd34, %fd32, %fd33;
	add.s64 	%rd22, %rd16, %rd19;
	ld.global.f64 	%fd35, [%rd22];
	add.s64 	%rd23, %rd17, %rd19;
	ld.global.f64 	%fd36, [%rd23];
	fma.rn.f64 	%fd37, %fd34, %fd35, %fd36;
	setp.lt.f64 	%p1, %fd37, 0d0000000000000000;
	selp.f64 	%fd38, 0d0000000000000000, %fd37, %p1;
	setp.gt.f64 	%p2, %fd38, 0d4018000000000000;
	selp.f64 	%fd39, 0d4018000000000000, %fd38, %p2;
	mul.wide.s32 	%rd24, %r5, 8;
	add.s64 	%rd25, %rd18, %rd24;
	st.global.f64 	[%rd25], %fd39;
	ret;

}
	// .globl	_Z26executeTwentyFiveLayer_PSCPdS_S_S_S_S_S_
.visible .entry _Z26executeTwentyFiveLayer_PSCPdS_S_S_S_S_S_(
	.param .u64 .ptr .align 1 _Z26executeTwentyFiveLayer_PSCPdS_S_S_S_S_S__param_0,
	.param .u64 .ptr .align 1 _Z26executeTwentyFiveLayer_PSCPdS_S_S_S_S_S__param_1,
	.param .u64 .ptr .align 1 _Z26executeTwentyFiveLayer_PSCPdS_S_S_S_S_S__param_2,
	.param .u64 .ptr .align 1 _Z26executeTwentyFiveLayer_PSCPdS_S_S_S_S_S__param_3,
	.param .u64 .ptr .align 1 _Z26executeTwentyFiveLayer_PSCPdS_S_S_S_S_S__param_4,
	.param .u64 .ptr .align 1 _Z26executeTwentyFiveLayer_PSCPdS_S_S_S_S_S__param_5,
	.param .u64 .ptr .align 1 _Z26executeTwentyFiveLayer_PSCPdS_S_S_S_S_S__param_6
)
{
	.reg .pred 	%p<4>;
	.reg .b32 	%r<11>;
	.reg .b64 	%rd<36>;
	.reg .b64 	%fd<61>;

	ld.param.u64 	%rd12, [_Z26executeTwentyFiveLayer_PSCPdS_S_S_S_S_S__param_0];
	ld.param.u64 	%rd13, [_Z26executeTwentyFiveLayer_PSCPdS_S_S_S_S_S__param_1];
	ld.param.u64 	%rd7, [_Z26executeTwentyFiveLayer_PSCPdS_S_S_S_S_S__param_2];
	ld.param.u64 	%rd8, [_Z26executeTwentyFiveLayer_PSCPdS_S_S_S_S_S__param_3];
	ld.param.u64 	%rd9, [_Z26executeTwentyFiveLayer_PSCPdS_S_S_S_S_S__param_4];
	ld.param.u64 	%rd10, [_Z26executeTwentyFiveLayer_PSCPdS_S_S_S_S_S__param_5];
	ld.param.u64 	%rd11, [_Z26executeTwentyFiveLayer_PSCPdS_S_S_S_S_S__param_6];
	cvta.to.global.u64 	%rd14, %rd13;
	cvta.to.global.u64 	%rd15, %rd12;
	mov.u32 	%r1, %ctaid.x;
	mov.u32 	%r2, %tid.x;
	mov.u32 	%r3, %tid.y;
	mul.wide.u32 	%rd16, %r2, 56;
	mul.wide.u32 	%rd17, %r3, 8;
	add.s64 	%rd18, %rd16, %rd17;
	add.s64 	%rd19, %rd18, %rd15;
	add.s64 	%rd35, %rd19, 3136;
	mul.wide.u32 	%rd20, %r1, 4096;
	add.s64 	%rd21, %rd20, %rd14;
	add.s64 	%rd34, %rd21, 64;
	mov.f64 	%fd60, 0d0000000000000000;
	mov.b32 	%r10, 0;
$L__BB43_1:
	ld.global.f64 	%fd4, [%rd35+-3136];
	ld.global.f64 	%fd5, [%rd34+-64];
	fma.rn.f64 	%fd6, %fd4, %fd5, %fd60;
	ld.global.f64 	%fd7, [%rd35+-2744];
	ld.global.f64 	%fd8, [%rd34+-56];
	fma.rn.f64 	%fd9, %fd7, %fd8, %fd6;
	ld.global.f64 	%fd10, [%rd35+-2352];
	ld.global.f64 	%fd11, [%rd34+-48];
	fma.rn.f64 	%fd12, %fd10, %fd11, %fd9;
	ld.global.f64 	%fd13, [%rd35+-1960];
	ld.global.f64 	%fd14, [%rd34+-40];
	fma.rn.f64 	%fd15, %fd13, %fd14, %fd12;
	ld.global.f64 	%fd16, [%rd35+-1568];
	ld.global.f64 	%fd17, [%rd34+-32];
	fma.rn.f64 	%fd18, %fd16, %fd17, %fd15;
	ld.global.f64 	%fd19, [%rd35+-1176];
	ld.global.f64 	%fd20, [%rd34+-24];
	fma.rn.f64 	%fd21, %fd19, %fd20, %fd18;
	ld.global.f64 	%fd22, [%rd35+-784];
	ld.global.f64 	%fd23, [%rd34+-16];
	fma.rn.f64 	%fd24, %fd22, %fd23, %fd21;
	ld.global.f64 	%fd25, [%rd35+-392];
	ld.global.f64 	%fd26, [%rd34+-8];
	fma.rn.f64 	%fd27, %fd25, %fd26, %fd24;
	ld.global.f64 	%fd28, [%rd35];
	ld.global.f64 	%fd29, [%rd34];
	fma.rn.f64 	%fd30, %fd28, %fd29, %fd27;
	ld.global.f64 	%fd31, [%rd35+392];
	ld.global.f64 	%fd32, [%rd34+8];
	fma.rn.f64 	%fd33, %fd31, %fd32, %fd30;
	ld.global.f64 	%fd34, [%rd35+784];
	ld.global.f64 	%fd35, [%rd34+16];
	fma.rn.f64 	%fd36, %fd34, %fd35, %fd33;
	ld.global.f64 	%fd37, [%rd35+1176];
	ld.global.f64 	%fd38, [%rd34+24];
	fma.rn.f64 	%fd39, %fd37, %fd38, %fd36;
	ld.global.f64 	%fd40, [%rd35+1568];
	ld.global.f64 	%fd41, [%rd34+32];
	fma.rn.f64 	%fd42, %fd40, %fd41, %fd39;
	ld.global.f64 	%fd43, [%rd35+1960];
	ld.global.f64 	%fd44, [%rd34+40];
	fma.rn.f64 	%fd45, %fd43, %fd44, %fd42;
	ld.global.f64 	%fd46, [%rd35+2352];
	ld.global.f64 	%fd47, [%rd34+48];
	fma.rn.f64 	%fd48, %fd46, %fd47, %fd45;
	ld.global.f64 	%fd49, [%rd35+2744];
	ld.global.f64 	%fd50, [%rd34+56];
	fma.rn.f64 	%fd60, %fd49, %fd50, %fd48;
	add.s32 	%r10, %r10, 16;
	add.s64 	%rd35, %rd35, 6272;
	add.s64 	%rd34, %rd34, 128;
	setp.ne.s32 	%p1, %r10, 512;
	@%p1 bra 	$L__BB43_1;
	cvta.to.global.u64 	%rd22, %rd8;
	cvta.to.global.u64 	%rd23, %rd9;
	cvta.to.global.u64 	%rd24, %rd10;
	cvta.to.global.u64 	%rd25, %rd11;
	cvta.to.global.u64 	%rd26, %rd7;
	mul.wide.u32 	%rd27, %r1, 8;
	add.s64 	%rd28, %rd22, %rd27;
	ld.global.f64 	%fd51, [%rd28];
	sub.f64 	%fd52, %fd60, %fd51;
	add.s64 	%rd29, %rd23, %rd27;
	ld.global.f64 	%fd53, [%rd29];
	div.rn.f64 	%fd54, %fd52, %fd53;
	add.s64 	%rd30, %rd24, %rd27;
	ld.global.f64 	%fd55, [%rd30];
	add.s64 	%rd31, %rd25, %rd27;
	ld.global.f64 	%fd56, [%rd31];
	fma.rn.f64 	%fd57, %fd54, %fd55, %fd56;
	setp.lt.f64 	%p2, %fd57, 0d0000000000000000;
	selp.f64 	%fd58, 0d0000000000000000, %fd57, %p2;
	setp.gt.f64 	%p3, %fd58, 0d4018000000000000;
	selp.f64 	%fd59, 0d4018000000000000, %fd58, %p3;
	mad.lo.s32 	%r7, %r2, 9, %r3;
	mad.lo.s32 	%r8, %r1, 81, %r7;
	add.s32 	%r9, %r8, 10;
	mul.wide.s32 	%rd32, %r9, 8;
	add.s64 	%rd33, %rd26, %rd32;
	st.global.f64 	[%rd33], %fd59;
	ret;

}
	// .globl	_Z25executeTwentySixLayer_DSCPdS_S_S_S_S_S_
.visible .entry _Z25executeTwentySixLayer_DSCPdS_S_S_S_S_S_(
	.param .u64 .ptr .align 1 _Z25executeTwentySixLayer_DSCPdS_S_S_S_S_S__param_0,
	.param .u64 .ptr .align 1 _Z25executeTwentySixLayer_DSCPdS_S_S_S_S_S__param_1,
	.param .u64 .ptr .align 1 _Z25executeTwentySixLayer_DSCPdS_S_S_S_S_S__param_2,
	.param .u64 .ptr .align 1 _Z25executeTwentySixLayer_DSCPdS_S_S_S_S_S__param_3,
	.param .u64 .ptr .align 1 _Z25executeTwentySixLayer_DSCPdS_S_S_S_S_S__param_4,
	.param .u64 .ptr .align 1 _Z25executeTwentySixLayer_DSCPdS_S_S_S_S_S__param_5,
	.param .u64 .ptr .align 1 _Z25executeTwentySixLayer_DSCPdS_S_S_S_S_S__param_6
)
{
	.reg .pred 	%p<3>;
	.reg .b32 	%r<9>;
	.reg .b64 	%rd<26>;
	.reg .b64 	%fd<40>;

	ld.param.u64 	%rd1, [_Z25executeTwentySixLayer_DSCPdS_S_S_S_S_S__param_0];
	ld.param.u64 	%rd2, [_Z25executeTwentySixLayer_DSCPdS_S_S_S_S_S__param_1];
	ld.param.u64 	%rd3, [_Z25executeTwentySixLayer_DSCPdS_S_S_S_S_S__param_2];
	ld.param.u64 	%rd4, [_Z25executeTwentySixLayer_DSCPdS_S_S_S_S_S__param_3];
	ld.param.u64 	%rd5, [_Z25executeTwentySixLayer_DSCPdS_S_S_S_S_S__param_4];
	ld.param.u64 	%rd6, [_Z25executeTwentySixLayer_DSCPdS_S_S_S_S_S__param_5];
	ld.param.u64 	%rd7, [_Z25executeTwentySixLayer_DSCPdS_S_S_S_S_S__param_6];
	mov.u32 	%r1, %ctaid.x;
	mov.u32 	%r2, %tid.x;
	mov.u32 	%r3, %tid.y;
	mad.lo.s32 	%r4, %r2, 7, %r3;
	mad.lo.s32 	%r5, %r1, 49, %r4;
	mad.lo.s32 	%r6, %r1, 81, %r3;
	mul.lo.s32 	%r7, %r1, 9;
	cvta.to.global.u64 	%rd8, %rd1;
	cvta.to.global.u64 	%rd9, %rd2;
	mad.lo.s32 	%r8, %r2, 9, %r6;
	mul.wide.u32 	%rd10, %r8, 8;
	add.s64 	%rd11, %rd8, %rd10;
	ld.global.f64 	%fd1, [%rd11];
	mul.wide.u32 	%rd12, %r7, 8;
	add.s64 	%rd13, %rd9, %rd12;
	ld.global.f64 	%fd2, [%rd13];
	ld.global.f64 	%fd3, [%rd11+8];
	ld.global.f64 	%fd4, [%rd13+8];
	mul.f64 	%fd5, %fd3, %fd4;
	fma.rn.f64 	%fd6, %fd1, %fd2, %fd5;
	ld.global.f64 	%fd7, [%rd11+16];
	ld.global.f64 	%fd8, [%rd13+16];
	fma.rn.f64 	%fd9, %fd7, %fd8, %fd6;
	add.f64 	%fd10, %fd9, 0d0000000000000000;
	ld.global.f64 	%fd11, [%rd11+72];
	ld.global.f64 	%fd12, [%rd13+24];
	ld.global.f64 	%fd13, [%rd11+80];
	ld.global.f64 	%fd14, [%rd13+32];
	mul.f64 	%fd15, %fd13, %fd14;
	fma.rn.f64 	%fd16, %fd11, %fd12, %fd15;
	ld.global.f64 	%fd17, [%rd11+88];
	ld.global.f64 	%fd18, [%rd13+40];
	fma.rn.f64 	%fd19, %fd17, %fd18, %fd16;
	add.f64 	%fd20, %fd10, %fd19;
	ld.global.f64 	%fd21, [%rd11+144];
	ld.global.f64 	%fd22, [%rd13+48];
	ld.global.f64 	%fd23, [%rd11+152];
	ld.global.f64 	%fd24, [%rd13+56];
	mul.f64 	%fd25, %fd23, %fd24;
	fma.rn.f64 	%fd26, %fd21, %fd22, %fd25;
	ld.global.f64 	%fd27, [%rd11+160];
	ld.global.f64 	%fd28, [%rd13+64];
	fma.rn.f64 	%fd29, %fd27, %fd28, %fd26;
	add.f64 	%fd30, %fd20, %fd29;
	cvta.to.global.u64 	%rd14, %rd4;
	cvta.to.global.u64 	%rd15, %rd5;
	cvta.to.global.u64 	%rd16, %rd6;
	cvta.to.global.u64 	%rd17, %rd7;
	cvta.to.global.u64 	%rd18, %rd3;
	mul.wide.u32 	%rd19, %r1, 8;
	add.s64 	%rd20, %rd14, %rd19;
	ld.global.f64 	%fd31, [%rd20];
	sub.f64 	%fd32, %fd30, %fd31;
	add.s64 	%rd21, %rd15, %rd19;
	ld.global.f64 	%fd33, [%rd21];
	div.rn.f64 	%fd34, %fd32, %fd33;
	add.s64 	%rd22, %rd16, %rd19;
	ld.global.f64 	%fd35, [%rd22];
	add.s64 	%rd23, %rd17, %rd19;
	ld.global.f64 	%fd36, [%rd23];
	fma.rn.f64 	%fd37, %fd34, %fd35, %fd36;
	setp.lt.f64 	%p1, %fd37, 0d0000000000000000;
	selp.f64 	%fd38, 0d0000000000000000, %fd37, %p1;
	setp.gt.f64 	%p2, %fd38, 0d4018000000000000;
	selp.f64 	%fd39, 0d4018000000000000, %fd38, %p2;
	mul.wide.s32 	%rd24, %r5, 8;
	add.s64 	%rd25, %rd18, %rd24;
	st.global.f64 	[%rd25], %fd39;
	ret;

}
	// .globl	_Z27executeTwentySevenLayer_PSCPdS_S_S_S_S_S_
.visible .entry _Z27executeTwentySevenLayer_PSCPdS_S_S_S_S_S_(
	.param .u64 .ptr .align 1 _Z27executeTwentySevenLayer_PSCPdS_S_S_S_S_S__param_0,
	.param .u64 .ptr .align 1 _Z27executeTwentySevenLayer_PSCPdS_S_S_S_S_S__param_1,
	.param .u64 .ptr .align 1 _Z27executeTwentySevenLayer_PSCPdS_S_S_S_S_S__param_2,
	.param .u64 .ptr .align 1 _Z27executeTwentySevenLayer_PSCPdS_S_S_S_S_S__param_3,
	.param .u64 .ptr .align 1 _Z27executeTwentySevenLayer_PSCPdS_S_S_S_S_S__param_4,
	.param .u64 .ptr .align 1 _Z27executeTwentySevenLayer_PSCPdS_S_S_S_S_S__param_5,
	.param .u64 .ptr .align 1 _Z27executeTwentySevenLayer_PSCPdS_S_S_S_S_S__param_6
)
{
	.reg .pred 	%p<4>;
	.reg .b32 	%r<10>;
	.reg .b64 	%rd<36>;
	.reg .b64 	%fd<61>;

	ld.param.u64 	%rd12, [_Z27executeTwentySevenLayer_PSCPdS_S_S_S_S_S__param_0];
	ld.param.u64 	%rd13, [_Z27executeTwentySevenLayer_PSCPdS_S_S_S_S_S__param_1];
	ld.param.u64 	%rd7, [_Z27executeTwentySevenLayer_PSCPdS_S_S_S_S_S__param_2];
	ld.param.u64 	%rd8, [_Z27executeTwentySevenLayer_PSCPdS_S_S_S_S_S__param_3];
	ld.param.u64 	%rd9, [_Z27executeTwentySevenLayer_PSCPdS_S_S_S_S_S__param_4];
	ld.param.u64 	%rd10, [_Z27executeTwentySevenLayer_PSCPdS_S_S_S_S_S__param_5];
	ld.param.u64 	%rd11, [_Z27executeTwentySevenLayer_PSCPdS_S_S_S_S_S__param_6];
	cvta.to.global.u64 	%rd14, %rd13;
	cvta.to.global.u64 	%rd15, %rd12;
	mov.u32 	%r1, %ctaid.x;
	mov.u32 	%r6, %tid.x;
	mov.u32 	%r7, %tid.y;
	mad.lo.s32 	%r8, %r6, 7, %r7;
	mad.lo.s32 	%r2, %r1, 49, %r8;
	mul.wide.u32 	%rd16, %r6, 56;
	mul.wide.u32 	%rd17, %r7, 8;
	add.s64 	%rd18, %rd16, %rd17;
	add.s64 	%rd19, %rd18, %rd15;
	add.s64 	%rd35, %rd19, 3136;
	mul.wide.u32 	%rd20, %r1, 8192;
	add.s64 	%rd21, %rd20, %rd14;
	add.s64 	%rd34, %rd21, 64;
	mov.f64 	%fd60, 0d0000000000000000;
	mov.b32 	%r9, 0;
$L__BB45_1:
	ld.global.f64 	%fd4, [%rd35+-3136];
	ld.global.f64 	%fd5, [%rd34+-64];
	fma.rn.f64 	%fd6, %fd4, %fd5, %fd60;
	ld.global.f64 	%fd7, [%rd35+-2744];
	ld.global.f64 	%fd8, [%rd34+-56];
	fma.rn.f64 	%fd9, %fd7, %fd8, %fd6;
	ld.global.f64 	%fd10, [%rd35+-2352];
	ld.global.f64 	%fd11, [%rd34+-48];
	fma.rn.f64 	%fd12, %fd10, %fd11, %fd9;
	ld.global.f64 	%fd13, [%rd35+-1960];
	ld.global.f64 	%fd14, [%rd34+-40];
	fma.rn.f64 	%fd15, %fd13, %fd14, %fd12;
	ld.global.f64 	%fd16, [%rd35+-1568];
	ld.global.f64 	%fd17, [%rd34+-32];
	fma.rn.f64 	%fd18, %fd16, %fd17, %fd15;
	ld.global.f64 	%fd19, [%rd35+-1176];
	ld.global.f64 	%fd20, [%rd34+-24];
	fma.rn.f64 	%fd21, %fd19, %fd20, %fd18;
	ld.global.f64 	%fd22, [%rd35+-784];
	ld.global.f64 	%fd23, [%rd34+-16];
	fma.rn.f64 	%fd24, %fd22, %fd23, %fd21;
	ld.global.f64 	%fd25, [%rd35+-392];
	ld.global.f64 	%fd26, [%rd34+-8];
	fma.rn.f64 	%fd27, %fd25, %fd26, %fd24;
	ld.global.f64 	%fd28, [%rd35];
	ld.global.f64 	%fd29, [%rd34];
	fma.rn.f64 	%fd30, %fd28, %fd29, %fd27;
	ld.global.f64 	%fd31, [%rd35+392];
	ld.global.f64 	%fd32, [%rd34+8];
	fma.rn.f64 	%fd33, %fd31, %fd32, %fd30;
	ld.global.f64 	%fd34, [%rd35+784];
	ld.global.f64 	%fd35, [%rd34+16];
	fma.rn.f64 	%fd36, %fd34, %fd35, %fd33;
	ld.global.f64 	%fd37, [%rd35+1176];
	ld.global.f64 	%fd38, [%rd34+24];
	fma.rn.f64 	%fd39, %fd37, %fd38, %fd36;
	ld.global.f64 	%fd40, [%rd35+1568];
	ld.global.f64 	%fd41, [%rd34+32];
	fma.rn.f64 	%fd42, %fd40, %fd41, %fd39;
	ld.global.f64 	%fd43, [%rd35+1960];
	ld.global.f64 	%fd44, [%rd34+40];
	fma.rn.f64 	%fd45, %fd43, %fd44, %fd42;
	ld.global.f64 	%fd46, [%rd35+2352];
	ld.global.f64 	%fd47, [%rd34+48];
	fma.rn.f64 	%fd48, %fd46, %fd47, %fd45;
	ld.global.f64 	%fd49, [%rd35+2744];
	ld.global.f64 	%fd50, [%rd34+56];
	fma.rn.f64 	%fd60, %fd49, %fd50, %fd48;
	add.s32 	%r9, %r9, 16;
	add.s64 	%rd35, %rd35, 6272;
	add.s64 	%rd34, %rd34, 128;
	setp.ne.s32 	%p1, %r9, 1024;
	@%p1 bra 	$L__BB45_1;
	cvta.to.global.u64 	%rd22, %rd8;
	cvta.to.global.u64 	%rd23, %rd9;
	cvta.to.global.u64 	%rd24, %rd10;
	cvta.to.global.u64 	%rd25, %rd11;
	cvta.to.global.u64 	%rd26, %rd7;
	mul.wide.u32 	%rd27, %r1, 8;
	add.s64 	%rd28, %rd22, %rd27;
	ld.global.f64 	%fd51, [%rd28];
	sub.f64 	%fd52, %fd60, %fd51;
	add.s64 	%rd29, %rd23, %rd27;
	ld.global.f64 	%fd53, [%rd29];
	div.rn.f64 	%fd54, %fd52, %fd53;
	add.s64 	%rd30, %rd24, %rd27;
	ld.global.f64 	%fd55, [%rd30];
	add.s64 	%rd31, %rd25, %rd27;
	ld.global.f64 	%fd56, [%rd31];
	fma.rn.f64 	%fd57, %fd54, %fd55, %fd56;
	setp.lt.f64 	%p2, %fd57, 0d0000000000000000;
	selp.f64 	%fd58, 0d0000000000000000, %fd57, %p2;
	setp.gt.f64 	%p3, %fd58, 0d4018000000000000;
	selp.f64 	%fd59, 0d4018000000000000, %fd58, %p3;
	mul.wide.s32 	%rd32, %r2, 8;
	add.s64 	%rd33, %rd26, %rd32;
	st.global.f64 	[%rd33], %fd59;
	ret;

}
	// .globl	_Z34executeTwentyEightLayer_AvgPoolingPdS_
.visible .entry _Z34executeTwentyEightLayer_AvgPoolingPdS_(
	.param .u64 .ptr .align 1 _Z34executeTwentyEightLayer_AvgPoolingPdS__param_0,
	.param .u64 .ptr .align 1 _Z34executeTwentyEightLayer_AvgPoolingPdS__param_1
)
{
	.reg .b32 	%r<6>;
	.reg .b64 	%rd<9>;
	.reg .b64 	%fd<100>;

	ld.param.u64 	%rd1, [_Z34executeTwentyEightLayer_AvgPoolingPdS__param_0];
	ld.param.u64 	%rd2, [_Z34executeTwentyEightLayer_AvgPoolingPdS__param_1];
	cvta.to.global.u64 	%rd3, %rd1;
	mov.u32 	%r1, %tid.x;
	shl.b32 	%r2, %r1, 5;
	mov.u32 	%r3, %tid.y;
	add.s32 	%r4, %r2, %r3;
	mul.lo.s32 	%r5, %r4, 49;
	mul.wide.u32 	%rd4, %r5, 8;
	add.s64 	%rd5, %rd3, %rd4;
	ld.global.f64 	%fd1, [%rd5];
	add.f64 	%fd2, %fd1, 0d0000000000000000;
	ld.global.f64 	%fd3, [%rd5+8];
	add.f64 	%fd4, %fd2, %fd3;
	ld.global.f64 	%fd5, [%rd5+16];
	add.f64 	%fd6, %fd4, %fd5;
	ld.global.f64 	%fd7, [%rd5+24];
	add.f64 	%fd8, %fd6, %fd7;
	ld.global.f64 	%fd9, [%rd5+32];
	add.f64 	%fd10, %fd8, %fd9;
	ld.global.f64 	%fd11, [%rd5+40];
	add.f64 	%fd12, %fd10, %fd11;
	ld.global.f64 	%fd13, [%rd5+48];
	add.f64 	%fd14, %fd12, %fd13;
	ld.global.f64 	%fd15, [%rd5+56];
	add.f64 	%fd16, %fd14, %fd15;
	ld.global.f64 	%fd17, [%rd5+64];
	add.f64 	%fd18, %fd16, %fd17;
	ld.global.f64 	%fd19, [%rd5+72];
	add.f64 	%fd20, %fd18, %fd19;
	ld.global.f64 	%fd21, [%rd5+80];
	add.f64 	%fd22, %fd20, %fd21;
	ld.global.f64 	%fd23, [%rd5+88];
	add.f64 	%fd24, %fd22, %fd23;
	ld.global.f64 	%fd25, [%rd5+96];
	add.f64 	%fd26, %fd24, %fd25;
	ld.global.f64 	%fd27, [%rd5+104];
	add.f64 	%fd28, %fd26, %fd27;
	ld.global.f64 	%fd29, [%rd5+112];
	add.f64 	%fd30, %fd28, %fd29;
	ld.global.f64 	%fd31, [%rd5+120];
	add.f64 	%fd32, %fd30, %fd31;
	ld.global.f64 	%fd33, [%rd5+128];
	add.f64 	%fd34, %fd32, %fd33;
	ld.global.f64 	%fd35, [%rd5+136];
	add.f64 	%fd36, %fd34, %fd35;
	ld.global.f64 	%fd37, [%rd5+144];
	add.f64 	%fd38, %fd36, %fd37;
	ld.global.f64 	%fd39, [%rd5+152];
	add.f64 	%fd40, %fd38, %fd39;
	ld.global.f64 	%fd41, [%rd5+160];
	add.f64 	%fd42, %fd40, %fd41;
	ld.global.f64 	%fd43, [%rd5+168];
	add.f64 	%fd44, %fd42, %fd43;
	ld.global.f64 	%fd45, [%rd5+176];
	add.f64 	%fd46, %fd44, %fd45;
	ld.global.f64 	%fd47, [%rd5+184];
	add.f64 	%fd48, %fd46, %fd47;
	ld.global.f64 	%fd49, [%rd5+192];
	add.f64 	%fd50, %fd48, %fd49;
	ld.global.f64 	%fd51, [%rd5+200];
	add.f64 	%fd52, %fd50, %fd51;
	ld.global.f64 	%fd53, [%rd5+208];
	add.f64 	%fd54, %fd52, %fd53;
	ld.global.f64 	%fd55, [%rd5+216];
	add.f64 	%fd56, %fd54, %fd55;
	ld.global.f64 	%fd57, [%rd5+224];
	add.f64 	%fd58, %fd56, %fd57;
	ld.global.f64 	%fd59, [%rd5+232];
	add.f64 	%fd60, %fd58, %fd59;
	ld.global.f64 	%fd61, [%rd5+240];
	add.f64 	%fd62, %fd60, %fd61;
	ld.global.f64 	%fd63, [%rd5+248];
	add.f64 	%fd64, %fd62, %fd63;
	ld.global.f64 	%fd65, [%rd5+256];
	add.f64 	%fd66, %fd64, %fd65;
	ld.global.f64 	%fd67, [%rd5+264];
	add.f64 	%fd68, %fd66, %fd67;
	ld.global.f64 	%fd69, [%rd5+272];
	add.f64 	%fd70, %fd68, %fd69;
	ld.global.f64 	%fd71, [%rd5+280];
	add.f64 	%fd72, %fd70, %fd71;
	ld.global.f64 	%fd73, [%rd5+288];
	add.f64 	%fd74, %fd72, %fd73;
	ld.global.f64 	%fd75, [%rd5+296];
	add.f64 	%fd76, %fd74, %fd75;
	ld.global.f64 	%fd77, [%rd5+304];
	add.f64 	%fd78, %fd76, %fd77;
	ld.global.f64 	%fd79, [%rd5+312];
	add.f64 	%fd80, %fd78, %fd79;
	ld.global.f64 	%fd81, [%rd5+320];
	add.f64 	%fd82, %fd80, %fd81;
	ld.global.f64 	%fd83, [%rd5+328];
	add.f64 	%fd84, %fd82, %fd83;
	ld.global.f64 	%fd85, [%rd5+336];
	add.f64 	%fd86, %fd84, %fd85;
	ld.global.f64 	%fd87, [%rd5+344];
	add.f64 	%fd88, %fd86, %fd87;
	ld.global.f64 	%fd89, [%rd5+352];
	add.f64 	%fd90, %fd88, %fd89;
	ld.global.f64 	%fd91, [%rd5+360];
	add.f64 	%fd92, %fd90, %fd91;
	ld.global.f64 	%fd93, [%rd5+368];
	add.f64 	%fd94, %fd92, %fd93;
	ld.global.f64 	%fd95, [%rd5+376];
	add.f64 	%fd96, %fd94, %fd95;
	ld.global.f64 	%fd97, [%rd5+384];
	add.f64 	%fd98, %fd96, %fd97;
	cvta.to.global.u64 	%rd6, %rd2;
	div.rn.f64 	%fd99, %fd98, 0d4048800000000000;
	mul.wide.u32 	%rd7, %r4, 8;
	add.s64 	%rd8, %rd6, %rd7;
	st.global.f64 	[%rd8], %fd99;
	ret;

}
	// .globl	_Z37executeTwentyNineLayer_FullyConnectedPdS_S_S_
.visible .entry _Z37executeTwentyNineLayer_FullyConnectedPdS_S_S_(
	.param .u64 .ptr .align 1 _Z37executeTwentyNineLayer_FullyConnectedPdS_S_S__param_0,
	.param .u64 .ptr .align 1 _Z37executeTwentyNineLayer_FullyConnectedPdS_S_S__param_1,
	.param .u64 .ptr .align 1 _Z37executeTwentyNineLayer_FullyConnectedPdS_S_S__param_2,
	.param .u64 .ptr .align 1 _Z37executeTwentyNineLayer_FullyConnectedPdS_S_S__param_3
)
{
	.reg .pred 	%p<2>;
	.reg .b32 	%r<6>;
	.reg .b64 	%rd<22>;
	.reg .b64 	%fd<54>;

	ld.param.u64 	%rd9, [_Z37executeTwentyNineLayer_FullyConnectedPdS_S_S__param_0];
	ld.param.u64 	%rd7, [_Z37executeTwentyNineLayer_FullyConnectedPdS_S_S__param_1];
	ld.param.u64 	%rd10, [_Z37executeTwentyNineLayer_FullyConnectedPdS_S_S__param_2];
	ld.param.u64 	%rd8, [_Z37executeTwentyNineLayer_FullyConnectedPdS_S_S__param_3];
	cvta.to.global.u64 	%rd11, %rd10;
	cvta.to.global.u64 	%rd12, %rd9;
	mov.u32 	%r1, %tid.x;
	add.s64 	%rd21, %rd12, 64;
	mul.wide.u32 	%rd13, %r1, 8192;
	add.s64 	%rd14, %rd13, %rd11;
	add.s64 	%rd20, %rd14, 64;
	mov.f64 	%fd53, 0d0000000000000000;
	mov.b32 	%r5, 0;
$L__BB47_1:
	ld.global.f64 	%fd4, [%rd21+-64];
	ld.global.f64 	%fd5, [%rd20+-64];
	fma.rn.f64 	%fd6, %fd4, %fd5, %fd53;
	ld.global.f64 	%fd7, [%rd21+-56];
	ld.global.f64 	%fd8, [%rd20+-56];
	fma.rn.f64 	%fd9, %fd7, %fd8, %fd6;
	ld.global.f64 	%fd10, [%rd21+-48];
	ld.global.f64 	%fd11, [%rd20+-48];
	fma.rn.f64 	%fd12, %fd10, %fd11, %fd9;
	ld.global.f64 	%fd13, [%rd21+-40];
	ld.global.f64 	%fd14, [%rd20+-40];
	fma.rn.f64 	%fd15, %fd13, %fd14, %fd12;
	ld.global.f64 	%fd16, [%rd21+-32];
	ld.global.f64 	%fd17, [%rd20+-32];
	fma.rn.f64 	%fd18, %fd16, %fd17, %fd15;
	ld.global.f64 	%fd19, [%rd21+-24];
	ld.global.f64 	%fd20, [%rd20+-24];
	fma.rn.f64 	%fd21, %fd19, %fd20, %fd18;
	ld.global.f64 	%fd22, [%rd21+-16];
	ld.global.f64 	%fd23, [%rd20+-16];
	fma.rn.f64 	%fd24, %fd22, %fd23, %fd21;
	ld.global.f64 	%fd25, [%rd21+-8];
	ld.global.f64 	%fd26, [%rd20+-8];
	fma.rn.f64 	%fd27, %fd25, %fd26, %fd24;
	ld.global.f64 	%fd28, [%rd21];
	ld.global.f64 	%fd29, [%rd20];
	fma.rn.f64 	%fd30, %fd28, %fd29, %fd27;
	ld.global.f64 	%fd31, [%rd21+8];
	ld.global.f64 	%fd32, [%rd20+8];
	fma.rn.f64 	%fd33, %fd31, %fd32, %fd30;
	ld.global.f64 	%fd34, [%rd21+16];
	ld.global.f64 	%fd35, [%rd20+16];
	fma.rn.f64 	%fd36, %fd34, %fd35, %fd33;
	ld.global.f64 	%fd37, [%rd21+24];
	ld.global.f64 	%fd38, [%rd20+24];
	fma.rn.f64 	%fd39, %fd37, %fd38, %fd36;
	ld.global.f64 	%fd40, [%rd21+32];
	ld.global.f64 	%fd41, [%rd20+32];
	fma.rn.f64 	%fd42, %fd40, %fd41, %fd39;
	ld.global.f64 	%fd43, [%rd21+40];
	ld.global.f64 	%fd44, [%rd20+40];
	fma.rn.f64 	%fd45, %fd43, %fd44, %fd42;
	ld.global.f64 	%fd46, [%rd21+48];
	ld.global.f64 	%fd47, [%rd20+48];
	fma.rn.f64 	%fd48, %fd46, %fd47, %fd45;
	ld.global.f64 	%fd49, [%rd21+56];
	ld.global.f64 	%fd50, [%rd20+56];
	fma.rn.f64 	%fd53, %fd49, %fd50, %fd48;
	add.s32 	%r5, %r5, 16;
	add.s64 	%rd21, %rd21, 128;
	add.s64 	%rd20, %rd20, 128;
	setp.ne.s32 	%p1, %r5, 1024;
	@%p1 bra 	$L__BB47_1;
	cvta.to.global.u64 	%rd15, %rd8;
	cvta.to.global.u64 	%rd16, %rd7;
	mul.wide.u32 	%rd17, %r1, 8;
	add.s64 	%rd18, %rd15, %rd17;
	ld.global.f64 	%fd51, [%rd18];
	add.f64 	%fd52, %fd53, %fd51;
	add.s64 	%rd19, %rd16, %rd17;
	st.global.f64 	[%rd19], %fd52;
	ret;

}


// ===== COMPILED SASS (sm_100) =====

	.target	sm_100

	.elftype	@"ET_EXEC"


//--------------------- .note.nv.tkinfo           --------------------------
	.section	.note.nv.tkinfo,"",@"SHT_NOTE"
	.sectionflags	@"SHF_NOTE_NV_TKINFO"
	.tkinfo
        /*0018*/ 	.word	0x00000002
        /*0030*/ 	.string	""
        /*0030*/ 	.string	"ptxas"
        /*0030*/ 	.string	"Cuda compilation tools, release 13.0, V13.0.88"
        /*0030*/ 	.string	"Build cuda_13.0.r13.0/compiler.36424714_0"
        /*0030*/ 	.string	"-arch sm_100 -m 64 "



//--------------------- .note.nv.cuinfo           --------------------------
	.section	.note.nv.cuinfo,"",@"SHT_NOTE"
	.sectionflags	@"SHF_NOTE_NV_CUINFO"
        /*0018*/ 	.short	0x0002
        /*001a*/ 	.short	0x0064
        /*001c*/ 	.short	0x0082
	.zero		2


//--------------------- .nv.info                  --------------------------
	.section	.nv.info,"",@"SHT_CUDA_INFO"
	.align	4


	//----- nvinfo : EIATTR_REGCOUNT
	.align		4
        /*0000*/ 	.byte	0x04, 0x2f
        /*0002*/ 	.short	(.L_1 - .L_0)
	.align		4
.L_0:
        /*0004*/ 	.word	index@(_Z30executeFirstLayer_CONV3D_partAPdS_S_S_S_S_S_)
        /*0008*/ 	.word	0x00000028


	//----- nvinfo : EIATTR_FRAME_SIZE
	.align		4
.L_1:
        /*000c*/ 	.byte	0x04, 0x11
        /*000e*/ 	.short	(.L_3 - .L_2)
	.align		4
.L_2:
        /*0010*/ 	.word	index@($__internal_46_$__cuda_sm20_div_rn_f64_full)
        /*0014*/ 	.word	0x00000000


	//----- nvinfo : EIATTR_FRAME_SIZE
	.align		4
.L_3:
        /*0018*/ 	.byte	0x04, 0x11
        /*001a*/ 	.short	(.L_5 - .L_4)
	.align		4
.L_4:
        /*001c*/ 	.word	index@(_Z30executeFirstLayer_CONV3D_partAPdS_S_S_S_S_S_)
        /*0020*/ 	.word	0x00000000


	//----- nvinfo : EIATTR_REGCOUNT
	.align		4
.L_5:
        /*0024*/ 	.byte	0x04, 0x2f
        /*0026*/ 	.short	(.L_7 - .L_6)
	.align		4
.L_6:
        /*0028*/ 	.word	index@(_Z30executeFirstLayer_CONV3D_partBPdS_S_S_S_S_S_)
        /*002c*/ 	.word	0x00000028


	//----- nvinfo : EIATTR_FRAME_SIZE
	.align		4
.L_7:
        /*0030*/ 	.byte	0x04, 0x11
        /*0032*/ 	.short	(.L_9 - .L_8)
	.align		4
.L_8:
        /*0034*/ 	.word	index@($__internal_45_$__cuda_sm20_div_rn_f64_full)
        /*0038*/ 	.word	0x00000000


	//----- nvinfo : EIATTR_FRAME_SIZE
	.align		4
.L_9:
        /*003c*/ 	.byte	0x04, 0x11
        /*003e*/ 	.short	(.L_11 - .L_10)
	.align		4
.L_10:
        /*0040*/ 	.word	index@(_Z30executeFirstLayer_CONV3D_partBPdS_S_S_S_S_S_)
        /*0044*/ 	.word	0x00000000


	//----- nvinfo : EIATTR_REGCOUNT
	.align		4
.L_11:
        /*0048*/ 	.byte	0x04, 0x2f
        /*004a*/ 	.short	(.L_13 - .L_12)
	.align		4
.L_12:
        /*004c*/ 	.word	index@(_Z30executeFirstLayer_CONV3D_partCPdS_S_S_S_S_S_)
        /*0050*/ 	.word	0x00000028


	//----- nvinfo : EIATTR_FRAME_SIZE
	.align		4
.L_13:
        /*0054*/ 	.byte	0x04, 0x11
        /*0056*/ 	.short	(.L_15 - .L_14)
	.align		4
.L_14:
        /*0058*/ 	.word	index@($__internal_44_$__cuda_sm20_div_rn_f64_full)
        /*005c*/ 	.word	0x00000000


	//----- nvinfo : EIATTR_FRAME_SIZE
	.align		4
.L_15:
        /*0060*/ 	.byte	0x04, 0x11
        /*0062*/ 	.short	(.L_17 - .L_16)
	.align		4
.L_16:
        /*0064*/ 	.word	index@(_Z30executeFirstLayer_CONV3D_partCPdS_S_S_S_S_S_)
        /*0068*/ 	.word	0x00000000


	//----- nvinfo : EIATTR_REGCOUNT
	.align		4
.L_17:
        /*006c*/ 	.byte	0x04, 0x2f
        /*006e*/ 	.short	(.L_19 - .L_18)
	.align		4
.L_18:
        /*0070*/ 	.word	index@(_Z30executeFirstLayer_CONV3D_partDPdS_S_S_S_S_S_)
        /*0074*/ 	.word	0x00000028


	//----- nvinfo : EIATTR_FRAME_SIZE
	.align		4
.L_19:
        /*0078*/ 	.byte	0x04, 0x11
        /*007a*/ 	.short	(.L_21 - .L_20)
	.align		4
.L_20:
        /*007c*/ 	.word	index@($__internal_43_$__cuda_sm20_div_rn_f64_full)
        /*0080*/ 	.word	0x00000000


	//----- nvinfo : EIATTR_FRAME_SIZE
	.align		4
.L_21:
        /*0084*/ 	.byte	0x04, 0x11
        /*0086*/ 	.short	(.L_23 - .L_22)
	.align		4
.L_22:
        /*0088*/ 	.word	index@(_Z30executeFirstLayer_CONV3D_partDPdS_S_S_S_S_S_)
        /*008c*/ 	.word	0x00000000


	//----- nvinfo : EIATTR_REGCOUNT
	.align		4
.L_23:
        /*0090*/ 	.byte	0x04, 0x2f
        /*0092*/ 	.short	(.L_25 - .L_24)
	.align		4
.L_24:
        /*0094*/ 	.word	index@(_Z28executeSecondLayer_DSC_partAPdS_S_S_S_S_S_)
        /*0098*/ 	.word	0x00000020


	//----- nvinfo : EIATTR_FRAME_SIZE
	.align		4
.L_25:
        /*009c*/ 	.byte	0x04, 0x11
        /*009e*/ 	.short	(.L_27 - .L_26)
	.align		4
.L_26:
        /*00a0*/ 	.word	index@($__internal_42_$__cuda_sm20_div_rn_f64_full)
        /*00a4*/ 	.word	0x00000000


	//----- nvinfo : EIATTR_FRAME_SIZE
	.align		4
.L_27:
        /*00a8*/ 	.byte	0x04, 0x11
        /*00aa*/ 	.short	(.L_29 - .L_28)
	.align		4
.L_28:
        /*00ac*/ 	.word	index@(_Z28executeSecondLayer_DSC_partAPdS_S_S_S_S_S_)
        /*00b0*/ 	.word	0x00000000


	//----- nvinfo : EIATTR_REGCOUNT
	.align		4
.L_29:
        /*00b4*/ 	.byte	0x04, 0x2f
        /*00b6*/ 	.short	(.L_31 - .L_30)
	.align		4
.L_30:
        /*00b8*/ 	.word	index@(_Z28executeSecondLayer_DSC_partBPdS_S_S_S_S_S_)
        /*00bc*/ 	.word	0x00000020


	//----- nvinfo : EIATTR_FRAME_SIZE
	.align		4
.L_31:
        /*00c0*/ 	.byte	0x04, 0x11
        /*00c2*/ 	.short	(.L_33 - .L_32)
	.align		4
.L_32:
        /*00c4*/ 	.word	index@($__internal_41_$__cuda_sm20_div_rn_f64_full)
        /*00c8*/ 	.word	0x00000000


	//----- nvinfo : EIATTR_FRAME_SIZE
	.align		4
.L_33:
        /*00cc*/ 	.byte	0x04, 0x11
        /*00ce*/ 	.short	(.L_35 - .L_34)
	.align		4
.L_34:
        /*00d0*/ 	.word	index@(_Z28executeSecondLayer_DSC_partBPdS_S_S_S_S_S_)
        /*00d4*/ 	.word	0x00000000


	//----- nvinfo : EIATTR_REGCOUNT
	.align		4
.L_35:
        /*00d8*/ 	.byte	0x04, 0x2f
        /*00da*/ 	.short	(.L_37 - .L_36)
	.align		4
.L_36:
        /*00dc*/ 	.word	index@(_Z28executeSecondLayer_DSC_partCPdS_S_S_S_S_S_)
        /*00e0*/ 	.word	0x00000020


	//----- nvinfo : EIATTR_FRAME_SIZE
	.align		4
.L_37:
        /*00e4*/ 	.byte	0x04, 0x11
        /*00e6*/ 	.short	(.L_39 - .L_38)
	.align		4
.L_38:
        /*00e8*/ 	.word	index@($__internal_40_$__cuda_sm20_div_rn_f64_full)
        /*00ec*/ 	.word	0x00000000


	//----- nvinfo : EIATTR_FRAME_SIZE
	.align		4
.L_39:
        /*00f0*/ 	.byte	0x04, 0x11
        /*00f2*/ 	.short	(.L_41 - .L_40)
	.align		4
.L_40:
        /*00f4*/ 	.word	index@(_Z28executeSecondLayer_DSC_partCPdS_S_S_S_S_S_)
        /*00f8*/ 	.word	0x00000000


	//----- nvinfo : EIATTR_REGCOUNT
	.align		4
.L_41:
        /*00fc*/ 	.byte	0x04, 0x2f
        /*00fe*/ 	.short	(.L_43 - .L_42)
	.align		4
.L_42:
        /*0100*/ 	.word	index@(_Z27executeThirdLayer_PSC_partAPdS_S_S_S_S_S_)
        /*0104*/ 	.word	0x00000020


	//----- nvinfo : EIATTR_FRAME_SIZE
	.align		4
.L_43:
        /*0108*/ 	.byte	0x04, 0x11
        /*010a*/ 	.short	(.L_45 - .L_44)
	.align		4
.L_44:
        /*010c*/ 	.word	index@($__internal_39_$__cuda_sm20_div_rn_f64_full)
        /*0110*/ 	.word	0x00000000


	//----- nvinfo : EIATTR_FRAME_SIZE
	.align		4
.L_45:
        /*0114*/ 	.byte	0x04, 0x11
        /*0116*/ 	.short	(.L_47 - .L_46)
	.align		4
.L_46:
        /*0118*/ 	.word	index@(_Z27executeThirdLayer_PSC_partAPdS_S_S_S_S_S_)
        /*011c*/ 	.word	0x00000000


	//----- nvinfo : EIATTR_REGCOUNT
	.align		4
.L_47:
        /*0120*/ 	.byte	0x04, 0x2f
        /*0122*/ 	.short	(.L_49 - .L_48)
	.align		4
.L_48:
        /*0124*/ 	.word	index@(_Z27executeThirdLayer_PSC_partBPdS_S_S_S_S_S_)
        /*0128*/ 	.word	0x00000020


	//----- nvinfo : EIATTR_FRAME_SIZE
	.align		4
.L_49:
        /*012c*/ 	.byte	0x04, 0x11
        /*012e*/ 	.short	(.L_51 - .L_50)
	.align		4
.L_50:
        /*0130*/ 	.word	index@($__internal_38_$__cuda_sm20_div_rn_f64_full)
        /*0134*/ 	.word	0x00000000


	//----- nvinfo : EIATTR_FRAME_SIZE
	.align		4
.L_51:
        /*0138*/ 	.byte	0x04, 0x11
        /*013a*/ 	.short	(.L_53 - .L_52)
	.align		4
.L_52:
        /*013c*/ 	.word	index@(_Z27executeThirdLayer_PSC_partBPdS_S_S_S_S_S_)
        /*0140*/ 	.word	0x00000000


	//----- nvinfo : EIATTR_REGCOUNT
	.align		4
.L_53:
        /*0144*/ 	.byte	0x04, 0x2f
        /*0146*/ 	.short	(.L_55 - .L_54)
	.align		4
.L_54:
        /*0148*/ 	.word	index@(_Z27executeThirdLayer_PSC_partCPdS_S_S_S_S_S_)
        /*014c*/ 	.word	0x00000020


	//----- nvinfo : EIATTR_FRAME_SIZE
	.align		4
.L_55:
        /*0150*/ 	.byte	0x04, 0x11
        /*0152*/ 	.short	(.L_57 - .L_56)
	.align		4
.L_56:
        /*0154*/ 	.word	index@($__internal_37_$__cuda_sm20_div_rn_f64_full)
        /*0158*/ 	.word	0x00000000


	//----- nvinfo : EIATTR_FRAME_SIZE
	.align		4
.L_57:
        /*015c*/ 	.byte	0x04, 0x11
        /*015e*/ 	.short	(.L_59 - .L_58)
	.align		4
.L_58:
        /*0160*/ 	.word	index@(_Z27executeThirdLayer_PSC_partCPdS_S_S_S_S_S_)
        /*0164*/ 	.word	0x00000000


	//----- nvinfo : EIATTR_REGCOUNT
	.align		4
.L_59:
        /*0168*/ 	.byte	0x04, 0x2f
        /*016a*/ 	.short	(.L_61 - .L_60)
	.align		4
.L_60:
        /*016c*/ 	.word	index@(_Z28executeFourthLayer_DSC_partAPdS_S_S_S_S_S_)
        /*0170*/ 	.word	0x00000020


	//----- nvinfo : EIATTR_FRAME_SIZE
	.align		4
.L_61:
        /*0174*/ 	.byte	0x04, 0x11
        /*0176*/ 	.short	(.L_63 - .L_62)
	.align		4
.L_62:
        /*0178*/ 	.word	index@($__internal_36_$__cuda_sm20_div_rn_f64_full)
        /*017c*/ 	.word	0x00000000


	//----- nvinfo : EIATTR_FRAME_SIZE
	.align		4
.L_63:
        /*0180*/ 	.byte	0x04, 0x11
        /*0182*/ 	.short	(.L_65 - .L_64)
	.align		4
.L_64:
        /*0184*/ 	.word	index@(_Z28executeFourthLayer_DSC_partAPdS_S_S_S_S_S_)
        /*0188*/ 	.word	0x00000000


	//----- nvinfo : EIATTR_REGCOUNT
	.align		4
.L_65:
        /*018c*/ 	.byte	0x04, 0x2f
        /*018e*/ 	.short	(.L_67 - .L_66)
	.align		4
.L_66:
        /*0190*/ 	.word	index@(_Z28executeFourthLayer_DSC_partBPdS_S_S_S_S_S_)
        /*0194*/ 	.word	0x00000020


	//----- nvinfo : EIATTR_FRAME_SIZE
	.align		4
.L_67:
        /*0198*/ 	.byte	0x04, 0x11
        /*019a*/ 	.short	(.L_69 - .L_68)
	.align		4
.L_68:
        /*019c*/ 	.word	index@($__internal_35_$__cuda_sm20_div_rn_f64_full)
        /*01a0*/ 	.word	0x00000000


	//----- nvinfo : EIATTR_FRAME_SIZE
	.align		4
.L_69:
        /*01a4*/ 	.byte	0x04, 0x11
        /*01a6*/ 	.short	(.L_71 - .L_70)
	.align		4
.L_70:
        /*01a8*/ 	.word	index@(_Z28executeFourthLayer_DSC_partBPdS_S_S_S_S_S_)
        /*01ac*/ 	.word	0x00000000


	//----- nvinfo : EIATTR_REGCOUNT
	.align		4
.L_71:
        /*01b0*/ 	.byte	0x04, 0x2f
        /*01b2*/ 	.short	(.L_73 - .L_72)
	.align		4
.L_72:
        /*01b4*/ 	.word	index@(_Z28executeFourthLayer_DSC_partCPdS_S_S_S_S_S_)
        /*01b8*/ 	.word	0x00000020


	//----- nvinfo : EIATTR_FRAME_SIZE
	.align		4
.L_73:
        /*01bc*/ 	.byte	0x04, 0x11
        /*01be*/ 	.short	(.L_75 - .L_74)
	.align		4
.L_74:
        /*01c0*/ 	.word	index@($__internal_34_$__cuda_sm20_div_rn_f64_full)
        /*01c4*/ 	.word	0x00000000


	//----- nvinfo : EIATTR_FRAME_SIZE
	.align		4
.L_75:
        /*01c8*/ 	.byte	0x04, 0x11
        /*01ca*/ 	.short	(.L_77 - .L_76)
	.align		4
.L_76:
        /*01cc*/ 	.word	index@(_Z28executeFourthLayer_DSC_partCPdS_S_S_S_S_S_)
        /*01d0*/ 	.word	0x00000000


	//----- nvinfo : EIATTR_REGCOUNT
	.align		4
.L_77:
        /*01d4*/ 	.byte	0x04, 0x2f
        /*01d6*/ 	.short	(.L_79 - .L_78)
	.align		4
.L_78:
        /*01d8*/ 	.word	index@(_Z28executeFourthLayer_DSC_partDPdS_S_S_S_S_S_)
        /*01dc*/ 	.word	0x00000020


	//----- nvinfo : EIATTR_FRAME_SIZE
	.align		4
.L_79:
        /*01e0*/ 	.byte	0x04, 0x11
        /*01e2*/ 	.short	(.L_81 - .L_80)
	.align		4
.L_80:
        /*01e4*/ 	.word	index@($__internal_33_$__cuda_sm20_div_rn_f64_full)
        /*01e8*/ 	.word	0x00000000


	//----- nvinfo : EIATTR_FRAME_SIZE
	.align		4
.L_81:
        /*01ec*/ 	.byte	0x04, 0x11
        /*01ee*/ 	.short	(.L_83 - .L_82)
	.align		4
.L_82:
        /*01f0*/ 	.word	index@(_Z28executeFourthLayer_DSC_partDPdS_S_S_S_S_S_)
        /*01f4*/ 	.word	0x00000000


	//----- nvinfo : EIATTR_REGCOUNT
	.align		4
.L_83:
        /*01f8*/ 	.byte	0x04, 0x2f
        /*01fa*/ 	.short	(.L_85 - .L_84)
	.align		4
.L_84:
        /*01fc*/ 	.word	index@(_Z27executeFifthLayer_PSC_partAPdS_S_S_S_S_S_)
        /*0200*/ 	.word	0x00000020


	//----- nvinfo : EIATTR_FRAME_SIZE
	.align		4
.L_85:
        /*0204*/ 	.byte	0x04, 0x11
        /*0206*/ 	.short	(.L_87 - .L_86)
	.align		4
.L_86:
        /*0208*/ 	.word	index@($__internal_32_$__cuda_sm20_div_rn_f64_full)
        /*020c*/ 	.word	0x00000000


	//----- nvinfo : EIATTR_FRAME_SIZE
	.align		4
.L_87:
        /*0210*/ 	.byte	0x04, 0x11
        /*0212*/ 	.short	(.L_89 - .L_88)
	.align		4
.L_88:
        /*0214*/ 	.word	index@(_Z27executeFifthLayer_PSC_partAPdS_S_S_S_S_S_)
        /*0218*/ 	.word	0x00000000


	//----- nvinfo : EIATTR_REGCOUNT
	.align		4
.L_89:
        /*021c*/ 	.byte	0x04, 0x2f
        /*021e*/ 	.short	(.L_91 - .L_90)
	.align		4
.L_90:
        /*0220*/ 	.word	index@(_Z27executeFifthLayer_PSC_partBPdS_S_S_S_S_S_)
        /*0224*/ 	.word	0x00000020


	//----- nvinfo : EIATTR_FRAME_SIZE
	.align		4
.L_91:
        /*0228*/ 	.byte	0x04, 0x11
        /*022a*/ 	.short	(.L_93 - .L_92)
	.align		4
.L_92:
        /*022c*/ 	.word	index@($__internal_31_$__cuda_sm20_div_rn_f64_full)
        /*0230*/ 	.word	0x00000000


	//----- nvinfo : EIATTR_FRAME_SIZE
	.align		4
.L_93:
        /*0234*/ 	.byte	0x04, 0x11
        /*0236*/ 	.short	(.L_95 - .L_94)
	.align		4
.L_94:
        /*0238*/ 	.word	index@(_Z27executeFifthLayer_PSC_partBPdS_S_S_S_S_S_)
        /*023c*/ 	.word	0x00000000


	//----- nvinfo : EIATTR_REGCOUNT
	.align		4
.L_95:
        /*0240*/ 	.byte	0x04, 0x2f
        /*0242*/ 	.short	(.L_97 - .L_96)
	.align		4
.L_96:
        /*0244*/ 	.word	index@(_Z27executeFifthLayer_PSC_partCPdS_S_S_S_S_S_)
        /*0248*/ 	.word	0x00000020


	//----- nvinfo : EIATTR_FRAME_SIZE
	.align		4
.L_97:
        /*024c*/ 	.byte	0x04, 0x11
        /*024e*/ 	.short	(.L_99 - .L_98)
	.align		4
.L_98:
        /*0250*/ 	.word	index@($__internal_30_$__cuda_sm20_div_rn_f64_full)
        /*0254*/ 	.word	0x00000000


	//----- nvinfo : EIATTR_FRAME_SIZE
	.align		4
.L_99:
        /*0258*/ 	.byte	0x04, 0x11
        /*025a*/ 	.short	(.L_101 - .L_100)
	.align		4
.L_100:
        /*025c*/ 	.word	index@(_Z27executeFifthLayer_PSC_partCPdS_S_S_S_S_S_)
        /*0260*/ 	.word	0x00000000


	//----- nvinfo : EIATTR_REGCOUNT
	.align		4
.L_101:
        /*0264*/ 	.byte	0x04, 0x2f
        /*0266*/ 	.short	(.L_103 - .L_102)
	.align		4
.L_102:
        /*0268*/ 	.word	index@(_Z27executeFifthLayer_PSC_partDPdS_S_S_S_S_S_)
        /*026c*/ 	.word	0x00000020


	//----- nvinfo : EIATTR_FRAME_SIZE
	.align		4
.L_103:
        /*0270*/ 	.byte	0x04, 0x11
        /*0272*/ 	.short	(.L_105 - .L_104)
	.align		4
.L_104:
        /*0274*/ 	.word	index@($__internal_29_$__cuda_sm20_div_rn_f64_full)
        /*0278*/ 	.word	0x00000000


	//----- nvinfo : EIATTR_FRAME_SIZE
	.align		4
.L_105:
        /*027c*/ 	.byte	0x04, 0x11
        /*027e*/ 	.short	(.L_107 - .L_106)
	.align		4
.L_106:
        /*0280*/ 	.word	index@(_Z27executeFifthLayer_PSC_partDPdS_S_S_S_S_S_)
        /*0284*/ 	.word	0x00000000


	//----- nvinfo : EIATTR_REGCOUNT
	.align		4
.L_107:
        /*0288*/ 	.byte	0x04, 0x2f
        /*028a*/ 	.short	(.L_109 - .L_108)
	.align		4
.L_108:
        /*028c*/ 	.word	index@(_Z27executeSixthLayer_DSC_partAPdS_S_S_S_S_S_)
        /*0290*/ 	.word	0x00000020


	//----- nvinfo : EIATTR_FRAME_SIZE
	.align		4
.L_109:
        /*0294*/ 	.byte	0x04, 0x11
        /*0296*/ 	.short	(.L_111 - .L_110)
	.align		4
.L_110:
        /*0298*/ 	.word	index@($__internal_28_$__cuda_sm20_div_rn_f64_full)
        /*029c*/ 	.word	0x00000000


	//----- nvinfo : EIATTR_FRAME_SIZE
	.align		4
.L_111:
        /*02a0*/ 	.byte	0x04, 0x11
        /*02a2*/ 	.short	(.L_113 - .L_112)
	.align		4
.L_112:
        /*02a4*/ 	.word	index@(_Z27executeSixthLayer_DSC_partAPdS_S_S_S_S_S_)
        /*02a8*/ 	.word	0x00000000


	//----- nvinfo : EIATTR_REGCOUNT
	.align		4
.L_113:
        /*02ac*/ 	.byte	0x04, 0x2f
        /*02ae*/ 	.short	(.L_115 - .L_114)
	.align		4
.L_114:
        /*02b0*/ 	.word	index@(_Z27executeSixthLayer_DSC_partBPdS_S_S_S_S_S_)
        /*02b4*/ 	.word	0x00000020


	//----- nvinfo : EIATTR_FRAME_SIZE
	.align		4
.L_115:
        /*02b8*/ 	.byte	0x04, 0x11
        /*02ba*/ 	.short	(.L_117 - .L_116)
	.align		4
.L_116:
        /*02bc*/ 	.word	index@($__internal_27_$__cuda_sm20_div_rn_f64_full)
        /*02c0*/ 	.word	0x00000000


	//----- nvinfo : EIATTR_FRAME_SIZE
	.align		4
.L_117:
        /*02c4*/ 	.byte	0x04, 0x11
        /*02c6*/ 	.short	(.L_119 - .L_118)
	.align		4
.L_118:
        /*02c8*/ 	.word	index@(_Z27executeSixthLayer_DSC_partBPdS_S_S_S_S_S_)
        /*02cc*/ 	.word	0x00000000


	//----- nvinfo : EIATTR_REGCOUNT
	.align		4
.L_119:
        /*02d0*/ 	.byte	0x04, 0x2f
        /*02d2*/ 	.short	(.L_121 - .L_120)
	.align		4
.L_120:
        /*02d4*/ 	.word	index@(_Z27executeSixthLayer_DSC_partCPdS_S_S_S_S_S_)
        /*02d8*/ 	.word	0x00000020


	//----- nvinfo : EIATTR_FRAME_SIZE
	.align		4
.L_121:
        /*02dc*/ 	.byte	0x04, 0x11
        /*02de*/ 	.short	(.L_123 - .L_122)
	.align		4
.L_122:
        /*02e0*/ 	.word	index@($__internal_26_$__cuda_sm20_div_rn_f64_full)
        /*02e4*/ 	.word	0x00000000


	//----- nvinfo : EIATTR_FRAME_SIZE
	.align		4
.L_123:
        /*02e8*/ 	.byte	0x04, 0x11
        /*02ea*/ 	.short	(.L_125 - .L_124)
	.align		4
.L_124:
        /*02ec*/ 	.word	index@(_Z27executeSixthLayer_DSC_partCPdS_S_S_S_S_S_)
        /*02f0*/ 	.word	0x00000000


	//----- nvinfo : EIATTR_REGCOUNT
	.align		4
.L_125:
        /*02f4*/ 	.byte	0x04, 0x2f
        /*02f6*/ 	.short	(.L_127 - .L_126)
	.align		4
.L_126:
        /*02f8*/ 	.word	index@(_Z27executeSixthLayer_DSC_partDPdS_S_S_S_S_S_)
        /*02fc*/ 	.word	0x00000020


	//----- nvinfo : EIATTR_FRAME_SIZE
	.align		4
.L_127:
        /*0300*/ 	.byte	0x04, 0x11
        /*0302*/ 	.short	(.L_129 - .L_128)
	.align		4
.L_128:
        /*0304*/ 	.word	index@($__internal_25_$__cuda_sm20_div_rn_f64_full)
        /*0308*/ 	.word	0x00000000


	//----- nvinfo : EIATTR_FRAME_SIZE
	.align		4
.L_129:
        /*030c*/ 	.byte	0x04, 0x11
        /*030e*/ 	.short	(.L_131 - .L_130)
	.align		4
.L_130:
        /*0310*/ 	.word	index@(_Z27executeSixthLayer_DSC_partDPdS_S_S_S_S_S_)
        /*0314*/ 	.word	0x00000000


	//----- nvinfo : EIATTR_REGCOUNT
	.align		4
.L_131:
        /*0318*/ 	.byte	0x04, 0x2f
        /*031a*/ 	.short	(.L_133 - .L_132)
	.align		4
.L_132:
        /*031c*/ 	.word	index@(_Z29executeSeventhLayer_PSC_partAPdS_S_S_S_S_S_)
        /*0320*/ 	.word	0x00000028


	//----- nvinfo : EIATTR_FRAME_SIZE
	.align		4
.L_133:
        /*0324*/ 	.byte	0x04, 0x11
        /*0326*/ 	.short	(.L_135 - .L_134)
	.align		4
.L_134:
        /*0328*/ 	.word	index@($__internal_24_$__cuda_sm20_div_rn_f64_full)
        /*032c*/ 	.word	0x00000000


	//----- nvinfo : EIATTR_FRAME_SIZE
	.align		4
.L_135:
        /*0330*/ 	.byte	0x04, 0x11
        /*0332*/ 	.short	(.L_137 - .L_136)
	.align		4
.L_136:
        /*0334*/ 	.word	index@(_Z29executeSeventhLayer_PSC_partAPdS_S_S_S_S_S_)
        /*0338*/ 	.word	0x00000000


	//----- nvinfo : EIATTR_REGCOUNT
	.align		4
.L_137:
        /*033c*/ 	.byte	0x04, 0x2f
        /*033e*/ 	.short	(.L_139 - .L_138)
	.align		4
.L_138:
        /*0340*/ 	.word	index@(_Z29executeSeventhLayer_PSC_partBPdS_S_S_S_S_S_)
        /*0344*/ 	.word	0x0000001c


	//----- nvinfo : EIATTR_FRAME_SIZE
	.align		4
.L_139:
        /*0348*/ 	.byte	0x04, 0x11
        /*034a*/ 	.short	(.L_141 - .L_140)
	.align		4
.L_140:
        /*034c*/ 	.word	index@($__internal_23_$__cuda_sm20_div_rn_f64_full)
        /*0350*/ 	.word	0x00000000


	//----- nvinfo : EIATTR_FRAME_SIZE
	.align		4
.L_141:
        /*0354*/ 	.byte	0x04, 0x11
        /*0356*/ 	.short	(.L_143 - .L_142)
	.align		4
.L_142:
        /*0358*/ 	.word	index@(_Z29executeSeventhLayer_PSC_partBPdS_S_S_S_S_S_)
        /*035c*/ 	.word	0x00000000


	//----- nvinfo : EIATTR_REGCOUNT
	.align		4
.L_143:
        /*0360*/ 	.byte	0x04, 0x2f
        /*0362*/ 	.short	(.L_145 - .L_144)
	.align		4
.L_144:
        /*0364*/ 	.word	index@(_Z29executeSeventhLayer_PSC_partCPdS_S_S_S_S_S_)
        /*0368*/ 	.word	0x0000001c


	//----- nvinfo : EIATTR_FRAME_SIZE
	.align		4
.L_145:
        /*036c*/ 	.byte	0x04, 0x11
        /*036e*/ 	.short	(.L_147 - .L_146)
	.align		4
.L_146:
        /*0370*/ 	.word	index@($__internal_22_$__cuda_sm20_div_rn_f64_full)
        /*0374*/ 	.word	0x00000000


	//----- nvinfo : EIATTR_FRAME_SIZE
	.align		4
.L_147:
        /*0378*/ 	.byte	0x04, 0x11
        /*037a*/ 	.short	(.L_149 - .L_148)
	.align		4
.L_148:
        /*037c*/ 	.word	index@(_Z29executeSeventhLayer_PSC_partCPdS_S_S_S_S_S_)
        /*0380*/ 	.word	0x00000000


	//----- nvinfo : EIATTR_REGCOUNT
	.align		4
.L_149:
        /*0384*/ 	.byte	0x04, 0x2f
        /*0386*/ 	.short	(.L_151 - .L_150)
	.align		4
.L_150:
        /*0388*/ 	.word	index@(_Z29executeSeventhLayer_PSC_partDPdS_S_S_S_S_S_)
        /*038c*/ 	.word	0x0000001c


	//----- nvinfo : EIATTR_FRAME_SIZE
	.align		4
.L_151:
        /*0390*/ 	.byte	0x04, 0x11
        /*0392*/ 	.short	(.L_153 - .L_152)
	.align		4
.L_152:
        /*0394*/ 	.word	index@($__internal_21_$__cuda_sm20_div_rn_f64_full)
        /*0398*/ 	.word	0x00000000


	//----- nvinfo : EIATTR_FRAME_SIZE
	.align		4
.L_153:
        /*039c*/ 	.byte	0x04, 0x11
        /*039e*/ 	.short	(.L_155 - .L_154)
	.align		4
.L_154:
        /*03a0*/ 	.word	index@(_Z29executeSeventhLayer_PSC_partDPdS_S_S_S_S_S_)
        /*03a4*/ 	.word	0x00000000


	//----- nvinfo : EIATTR_REGCOUNT
	.align		4
.L_155:
        /*03a8*/ 	.byte	0x04, 0x2f
        /*03aa*/ 	.short	(.L_157 - .L_156)
	.align		4
.L_156:
        /*03ac*/ 	.word	index@(_Z22executeEighthLayer_DSCPdS_S_S_S_S_S_)
        /*03b0*/ 	.word	0x00000020


	//----- nvinfo : EIATTR_FRAME_SIZE
	.align		4
.L_157:
        /*03b4*/ 	.byte	0x04, 0x11
        /*03b6*/ 	.short	(.L_159 - .L_158)
	.align		4
.L_158:
        /*03b8*/ 	.word	index@($__internal_20_$__cuda_sm20_div_rn_f64_full)
        /*03bc*/ 	.word	0x00000000


	//----- nvinfo : EIATTR_FRAME_SIZE
	.align		4
.L_159:
        /*03c0*/ 	.byte	0x04, 0x11
        /*03c2*/ 	.short	(.L_161 - .L_160)
	.align		4
.L_160:
        /*03c4*/ 	.word	index@(_Z22executeEighthLayer_DSCPdS_S_S_S_S_S_)
        /*03c8*/ 	.word	0x00000000


	//----- nvinfo : EIATTR_REGCOUNT
	.align		4
.L_161:
        /*03cc*/ 	.byte	0x04, 0x2f
        /*03ce*/ 	.short	(.L_163 - .L_162)
	.align		4
.L_162:
        /*03d0*/ 	.word	index@(_Z21executeNinthLayer_PSCPdS_S_S_S_S_S_)
        /*03d4*/ 	.word	0x0000001c


	//----- nvinfo : EIATTR_FRAME_SIZE
	.align		4
.L_163:
        /*03d8*/ 	.byte	0x04, 0x11
        /*03da*/ 	.short	(.L_165 - .L_164)
	.align		4
.L_164:
        /*03dc*/ 	.word	index@($__internal_19_$__cuda_sm20_div_rn_f64_full)
        /*03e0*/ 	.word	0x00000000


	//----- nvinfo : EIATTR_FRAME_SIZE
	.align		4
.L_165:
        /*03e4*/ 	.byte	0x04, 0x11
        /*03e6*/ 	.short	(.L_167 - .L_166)
	.align		4
.L_166:
        /*03e8*/ 	.word	index@(_Z21executeNinthLayer_PSCPdS_S_S_S_S_S_)
        /*03ec*/ 	.word	0x00000000


	//----- nvinfo : EIATTR_REGCOUNT
	.align		4
.L_167:
        /*03f0*/ 	.byte	0x04, 0x2f
        /*03f2*/ 	.short	(.L_169 - .L_168)
	.align		4
.L_168:
        /*03f4*/ 	.word	index@(_Z21executeTenthLayer_DSCPdS_S_S_S_S_S_)
        /*03f8*/ 	.word	0x00000020


	//----- nvinfo : EIATTR_FRAME_SIZE
	.align		4
.L_169:
        /*03fc*/ 	.byte	0x04, 0x11
        /*03fe*/ 	.short	(.L_171 - .L_170)
	.align		4
.L_170:
        /*0400*/ 	.word	index@($__internal_18_$__cuda_sm20_div_rn_f64_full)
        /*0404*/ 	.word	0x00000000


	//----- nvinfo : EIATTR_FRAME_SIZE
	.align		4
.L_171:
        /*0408*/ 	.byte	0x04, 0x11
        /*040a*/ 	.short	(.L_173 - .L_172)
	.align		4
.L_172:
        /*040c*/ 	.word	index@(_Z21executeTenthLayer_DSCPdS_S_S_S_S_S_)
        /*0410*/ 	.word	0x00000000


	//----- nvinfo : EIATTR_REGCOUNT
	.align		4
.L_173:
        /*0414*/ 	.byte	0x04, 0x2f
        /*0416*/ 	.short	(.L_175 - .L_174)
	.align		4
.L_174:
        /*0418*/ 	.word	index@(_Z24executeEleventhLayer_PSCPdS_S_S_S_S_S_)
        /*041c*/ 	.word	0x00000028


	//----- nvinfo : EIATTR_FRAME_SIZE
	.align		4
.L_175:
        /*0420*/ 	.byte	0x04, 0x11
        /*0422*/ 	.short	(.L_177 - .L_176)
	.align		4
.L_176:
        /*0424*/ 	.word	index@($__internal_17_$__cuda_sm20_div_rn_f64_full)
        /*0428*/ 	.word	0x00000000


	//----- nvinfo : EIATTR_FRAME_SIZE
	.align		4
.L_177:
        /*042c*/ 	.byte	0x04, 0x11
        /*042e*/ 	.short	(.L_179 - .L_178)
	.align		4
.L_178:
        /*0430*/ 	.word	index@(_Z24executeEleventhLayer_PSCPdS_S_S_S_S_S_)
        /*0434*/ 	.word	0x00000000


	//----- nvinfo : EIATTR_REGCOUNT
	.align		4
.L_179:
        /*0438*/ 	.byte	0x04, 0x2f
        /*043a*/ 	.short	(.L_181 - .L_180)
	.align		4
.L_180:
        /*043c*/ 	.word	index@(_Z23executeTwelfthLayer_DSCPdS_S_S_S_S_S_)
        /*0440*/ 	.word	0x00000020


	//----- nvinfo : EIATTR_FRAME_SIZE
	.align		4
.L_181:
        /*0444*/ 	.byte	0x04, 0x11
        /*0446*/ 	.short	(.L_183 - .L_182)
	.align		4
.L_182:
        /*0448*/ 	.word	index@($__internal_16_$__cuda_sm20_div_rn_f64_full)
        /*044c*/ 	.word	0x00000000


	//----- nvinfo : EIATTR_FRAME_SIZE
	.align		4
.L_183:
        /*0450*/ 	.byte	0x04, 0x11
        /*0452*/ 	.short	(.L_185 - .L_184)
	.align		4
.L_184:
        /*0454*/ 	.word	index@(_Z23executeTwelfthLayer_DSCPdS_S_S_S_S_S_)
        /*0458*/ 	.word	0x00000000


	//----- nvinfo : EIATTR_REGCOUNT
	.align		4
.L_185:
        /*045c*/ 	.byte	0x04, 0x2f
        /*045e*/ 	.short	(.L_187 - .L_186)
	.align		4
.L_186:
        /*0460*/ 	.word	index@(_Z26executeThirteenthLayer_PSCPdS_S_S_S_S_S_)
        /*0464*/ 	.word	0x0000001c


	//----- nvinfo : EIATTR_FRAME_SIZE
	.align		4
.L_187:
        /*0468*/ 	.byte	0x04, 0x11
        /*046a*/ 	.short	(.L_189 - .L_188)
	.align		4
.L_188:
        /*046c*/ 	.word	index@($__internal_15_$__cuda_sm20_div_rn_f64_full)
        /*0470*/ 	.word	0x00000000


	//----- nvinfo : EIATTR_FRAME_SIZE
	.align		4
.L_189:
        /*0474*/ 	.byte	0x04, 0x11
        /*0476*/ 	.short	(.L_191 - .L_190)
	.align		4
.L_190:
        /*0478*/ 	.word	index@(_Z26executeThirteenthLayer_PSCPdS_S_S_S_S_S_)
        /*047c*/ 	.word	0x00000000


	//----- nvinfo : EIATTR_REGCOUNT
	.align		4
.L_191:
        /*0480*/ 	.byte	0x04, 0x2f
        /*0482*/ 	.short	(.L_193 - .L_192)
	.align		4
.L_192:
        /*0484*/ 	.word	index@(_Z26executeFourteenthLayer_DSCPdS_S_S_S_S_S_)
        /*0488*/ 	.word	0x00000020


	//----- nvinfo : EIATTR_FRAME_SIZE
	.align		4
.L_193:
        /*048c*/ 	.byte	0x04, 0x11
        /*048e*/ 	.short	(.L_195 - .L_194)
	.align		4
.L_194:
        /*0490*/ 	.word	index@($__internal_14_$__cuda_sm20_div_rn_f64_full)
        /*0494*/ 	.word	0x00000000


	//----- nvinfo : EIATTR_FRAME_SIZE
	.align		4
.L_195:
        /*0498*/ 	.byte	0x04, 0x11
        /*049a*/ 	.short	(.L_197 - .L_196)
	.align		4
.L_196:
        /*049c*/ 	.word	index@(_Z26executeFourteenthLayer_DSCPdS_S_S_S_S_S_)
        /*04a0*/ 	.word	0x00000000


	//----- nvinfo : EIATTR_REGCOUNT
	.align		4
.L_197:
        /*04a4*/ 	.byte	0x04, 0x2f
        /*04a6*/ 	.short	(.L_199 - .L_198)
	.align		4
.L_198:
        /*04a8*/ 	.word	index@(_Z25executeFifteenthLayer_PSCPdS_S_S_S_S_S_)
        /*04ac*/ 	.word	0x0000001c


	//----- nvinfo : EIATTR_FRAME_SIZE
	.align		4
.L_199:
        /*04b0*/ 	.byte	0x04, 0x11
        /*04b2*/ 	.short	(.L_201 - .L_200)
	.align		4
.L_200:
        /*04b4*/ 	.word	index@($__internal_13_$__cuda_sm20_div_rn_f64_full)
        /*04b8*/ 	.word	0x00000000


	//----- nvinfo : EIATTR_FRAME_SIZE
	.align		4
.L_201:
        /*04bc*/ 	.byte	0x04, 0x11
        /*04be*/ 	.short	(.L_203 - .L_202)
	.align		4
.L_202:
        /*04c0*/ 	.word	index@(_Z25executeFifteenthLayer_PSCPdS_S_S_S_S_S_)
        /*04c4*/ 	.word	0x00000000


	//----- nvinfo : EIATTR_REGCOUNT
	.align		4
.L_203:
        /*04c8*/ 	.byte	0x04, 0x2f
        /*04ca*/ 	.short	(.L_205 - .L_204)
	.align		4
.L_204:
        /*04cc*/ 	.word	index@(_Z25executeSixteenthLayer_DSCPdS_S_S_S_S_S_)
        /*04d0*/ 	.word	0x00000020


	//----- nvinfo : EIATTR_FRAME_SIZE
	.align		4
.L_205:
        /*04d4*/ 	.byte	0x04, 0x11
        /*04d6*/ 	.short	(.L_207 - .L_206)
	.align		4
.L_206:
        /*04d8*/ 	.word	index@($__internal_12_$__cuda_sm20_div_rn_f64_full)
        /*04dc*/ 	.word	0x00000000


	//----- nvinfo : EIATTR_FRAME_SIZE
	.align		4
.L_207:
        /*04e0*/ 	.byte	0x04, 0x11
        /*04e2*/ 	.short	(.L_209 - .L_208)
	.align		4
.L_208:
        /*04e4*/ 	.word	index@(_Z25executeSixteenthLayer_DSCPdS_S_S_S_S_S_)
        /*04e8*/ 	.word	0x00000000


	//----- nvinfo : EIATTR_REGCOUNT
	.align		4
.L_209:
        /*04ec*/ 	.byte	0x04, 0x2f
        /*04ee*/ 	.short	(.L_211 - .L_210)
	.align		4
.L_210:
        /*04f0*/ 	.word	index@(_Z27executeSeventeenthLayer_PSCPdS_S_S_S_S_S_)
        /*04f4*/ 	.word	0x0000001c


	//----- nvinfo : EIATTR_FRAME_SIZE
	.align		4
.L_211:
        /*04f8*/ 	.byte	0x04, 0x11
        /*04fa*/ 	.short	(.L_213 - .L_212)
	.align		4
.L_212:
        /*04fc*/ 	.word	index@($__internal_11_$__cuda_sm20_div_rn_f64_full)
        /*0500*/ 	.word	0x00000000


	//----- nvinfo : EIATTR_FRAME_SIZE
	.align		4
.L_213:
        /*0504*/ 	.byte	0x04, 0x11
        /*0506*/ 	.short	(.L_215 - .L_214)
	.align		4
.L_214:
        /*0508*/ 	.word	index@(_Z27executeSeventeenthLayer_PSCPdS_S_S_S_S_S_)
        /*050c*/ 	.word	0x00000000


	//----- nvinfo : EIATTR_REGCOUNT
	.align		4
.L_215:
        /*0510*/ 	.byte	0x04, 0x2f
        /*0512*/ 	.short	(.L_217 - .L_216)
	.align		4
.L_216:
        /*0514*/ 	.word	index@(_Z26executeEighteenthLayer_DSCPdS_S_S_S_S_S_)
        /*0518*/ 	.word	0x00000020


	//----- nvinfo : EIATTR_FRAME_SIZE
	.align		4
.L_217:
        /*051c*/ 	.byte	0x04, 0x11
        /*051e*/ 	.short	(.L_219 - .L_218)
	.align		4
.L_218:
        /*0520*/ 	.word	index@($__internal_10_$__cuda_sm20_div_rn_f64_full)
        /*0524*/ 	.word	0x00000000


	//----- nvinfo : EIATTR_FRAME_SIZE
	.align		4
.L_219:
        /*0528*/ 	.byte	0x04, 0x11
        /*052a*/ 	.short	(.L_221 - .L_220)
	.align		4
.L_220:
        /*052c*/ 	.word	index@(_Z26executeEighteenthLayer_DSCPdS_S_S_S_S_S_)
        /*0530*/ 	.word	0x00000000


	//----- nvinfo : EIATTR_REGCOUNT
	.align		4
.L_221:
        /*0534*/ 	.byte	0x04, 0x2f
        /*0536*/ 	.short	(.L_223 - .L_222)
	.align		4
.L_222:
        /*0538*/ 	.word	index@(_Z26executeNineteenthLayer_PSCPdS_S_S_S_S_S_)
        /*053c*/ 	.word	0x0000001c


	//----- nvinfo : EIATTR_FRAME_SIZE
	.align		4
.L_223:
        /*0540*/ 	.byte	0x04, 0x11
        /*0542*/ 	.short	(.L_225 - .L_224)
	.align		4
.L_224:
        /*0544*/ 	.word	index@($__internal_9_$__cuda_sm20_div_rn_f64_full)
        /*0548*/ 	.word	0x00000000


	//----- nvinfo : EIATTR_FRAME_SIZE
	.align		4
.L_225:
        /*054c*/ 	.byte	0x04, 0x11
        /*054e*/ 	.short	(.L_227 - .L_226)
	.align		4
.L_226:
        /*0550*/ 	.word	index@(_Z26executeNineteenthLayer_PSCPdS_S_S_S_S_S_)
        /*0554*/ 	.word	0x00000000


	//----- nvinfo : EIATTR_REGCOUNT
	.align		4
.L_227:
        /*0558*/ 	.byte	0x04, 0x2f
        /*055a*/ 	.short	(.L_229 - .L_228)
	.align		4
.L_228:
        /*055c*/ 	.word	index@(_Z22executeTwentyLayer_DSCPdS_S_S_S_S_S_)
        /*0560*/ 	.word	0x00000020


	//----- nvinfo : EIATTR_FRAME_SIZE
	.align		4
.L_229:
        /*0564*/ 	.byte	0x04, 0x11
        /*0566*/ 	.short	(.L_231 - .L_230)
	.align		4
.L_230:
        /*0568*/ 	.word	index@($__internal_8_$__cuda_sm20_div_rn_f64_full)
        /*056c*/ 	.word	0x00000000


	//----- nvinfo : EIATTR_FRAME_SIZE
	.align		4
.L_231:
        /*0570*/ 	.byte	0x04, 0x11
        /*0572*/ 	.short	(.L_233 - .L_232)
	.align		4
.L_232:
        /*0574*/ 	.word	index@(_Z22executeTwentyLayer_DSCPdS_S_S_S_S_S_)
        /*0578*/ 	.word	0x00000000


	//----- nvinfo : EIATTR_REGCOUNT
	.align		4
.L_233:
        /*057c*/ 	.byte	0x04, 0x2f
        /*057e*/ 	.short	(.L_235 - .L_234)
	.align		4
.L_234:
        /*0580*/ 	.word	index@(_Z25executeTwentyOneLayer_PSCPdS_S_S_S_S_S_)
        /*0584*/ 	.word	0x0000001c


	//----- nvinfo : EIATTR_FRAME_SIZE
	.align		4
.L_235:
        /*0588*/ 	.byte	0x04, 0x11
        /*058a*/ 	.short	(.L_237 - .L_236)
	.align		4
.L_236:
        /*058c*/ 	.word	index@($__internal_7_$__cuda_sm20_div_rn_f64_full)
        /*0590*/ 	.word	0x00000000


	//----- nvinfo : EIATTR_FRAME_SIZE
	.align		4
.L_237:
        /*0594*/ 	.byte	0x04, 0x11
        /*0596*/ 	.short	(.L_239 - .L_238)
	.align		4
.L_238:
        /*0598*/ 	.word	index@(_Z25executeTwentyOneLayer_PSCPdS_S_S_S_S_S_)
        /*059c*/ 	.word	0x00000000


	//----- nvinfo : EIATTR_REGCOUNT
	.align		4
.L_239:
        /*05a0*/ 	.byte	0x04, 0x2f
        /*05a2*/ 	.short	(.L_241 - .L_240)
	.align		4
.L_240:
        /*05a4*/ 	.word	index@(_Z25executeTwentyTwoLayer_DSCPdS_S_S_S_S_S_)
        /*05a8*/ 	.word	0x00000020


	//----- nvinfo : EIATTR_FRAME_SIZE
	.align		4
.L_241:
        /*05ac*/ 	.byte	0x04, 0x11
        /*05ae*/ 	.short	(.L_243 - .L_242)
	.align		4
.L_242:
        /*05b0*/ 	.word	index@($__internal_6_$__cuda_sm20_div_rn_f64_full)
        /*05b4*/ 	.word	0x00000000


	//----- nvinfo : EIATTR_FRAME_SIZE
	.align		4
.L_243:
        /*05b8*/ 	.byte	0x04, 0x11
        /*05ba*/ 	.short	(.L_245 - .L_244)
	.align		4
.L_244:
        /*05bc*/ 	.word	index@(_Z25executeTwentyTwoLayer_DSCPdS_S_S_S_S_S_)
        /*05c0*/ 	.word	0x00000000


	//----- nvinfo : EIATTR_REGCOUNT
	.align		4
.L_245:
        /*05c4*/ 	.byte	0x04, 0x2f
        /*05c6*/ 	.short	(.L_247 - .L_246)
	.align		4
.L_246:
        /*05c8*/ 	.word	index@(_Z27executeTwentyThreeLayer_PSCPdS_S_S_S_S_S_)
        /*05cc*/ 	.word	0x00000028


	//----- nvinfo : EIATTR_FRAME_SIZE
	.align		4
.L_247:
        /*05d0*/ 	.byte	0x04, 0x11
        /*05d2*/ 	.short	(.L_249 - .L_248)
	.align		4
.L_248:
        /*05d4*/ 	.word	index@($__internal_5_$__cuda_sm20_div_rn_f64_full)
        /*05d8*/ 	.word	0x00000000


	//----- nvinfo : EIATTR_FRAME_SIZE
	.align		4
.L_249:
        /*05dc*/ 	.byte	0x04, 0x11
        /*05de*/ 	.short	(.L_251 - .L_250)
	.align		4
.L_250:
        /*05e0*/ 	.word	index@(_Z27executeTwentyThreeLayer_PSCPdS_S_S_S_S_S_)
        /*05e4*/ 	.word	0x00000000


	//----- nvinfo : EIATTR_REGCOUNT
	.align		4
.L_251:
        /*05e8*/ 	.byte	0x04, 0x2f
        /*05ea*/ 	.short	(.L_253 - .L_252)
	.align		4
.L_252:
        /*05ec*/ 	.word	index@(_Z26executeTwentyFourLayer_DSCPdS_S_S_S_S_S_)
        /*05f0*/ 	.word	0x00000020


	//----- nvinfo : EIATTR_FRAME_SIZE
	.align		4
.L_253:
        /*05f4*/ 	.byte	0x04, 0x11
        /*05f6*/ 	.short	(.L_255 - .L_254)
	.align		4
.L_254:
        /*05f8*/ 	.word	index@($__internal_4_$__cuda_sm20_div_rn_f64_full)
        /*05fc*/ 	.word	0x00000000


	//----- nvinfo : EIATTR_FRAME_SIZE
	.align		4
.L_255:
        /*0600*/ 	.byte	0x04, 0x11
        /*0602*/ 	.short	(.L_257 - .L_256)
	.align		4
.L_256:
        /*0604*/ 	.word	index@(_Z26executeTwentyFourLayer_DSCPdS_S_S_S_S_S_)
        /*0608*/ 	.word	0x00000000


	//----- nvinfo : EIATTR_REGCOUNT
	.align		4
.L_257:
        /*060c*/ 	.byte	0x04, 0x2f
        /*060e*/ 	.short	(.L_259 - .L_258)
	.align		4
.L_258:
        /*0610*/ 	.word	index@(_Z26executeTwentyFiveLayer_PSCPdS_S_S_S_S_S_)
        /*0614*/ 	.word	0x0000001c


	//----- nvinfo : EIATTR_FRAME_SIZE
	.align		4
.L_259:
        /*0618*/ 	.byte	0x04, 0x11
        /*061a*/ 	.short	(.L_261 - .L_260)
	.align		4
.L_260:
        /*061c*/ 	.word	index@($__internal_3_$__cuda_sm20_div_rn_f64_full)
        /*0620*/ 	.word	0x00000000


	//----- nvinfo : EIATTR_FRAME_SIZE
	.align		4
.L_261:
        /*0624*/ 	.byte	0x04, 0x11
        /*0626*/ 	.short	(.L_263 - .L_262)
	.align		4
.L_262:
        /*0628*/ 	.word	index@(_Z26executeTwentyFiveLayer_PSCPdS_S_S_S_S_S_)
        /*062c*/ 	.word	0x00000000


	//----- nvinfo : EIATTR_REGCOUNT
	.align		4
.L_263:
        /*0630*/ 	.byte	0x04, 0x2f
        /*0632*/ 	.short	(.L_265 - .L_264)
	.align		4
.L_264:
        /*0634*/ 	.word	index@(_Z25executeTwentySixLayer_DSCPdS_S_S_S_S_S_)
        /*0638*/ 	.word	0x00000020


	//----- nvinfo : EIATTR_FRAME_SIZE
	.align		4
.L_265:
        /*063c*/ 	.byte	0x04, 0x11
        /*063e*/ 	.short	(.L_267 - .L_266)
	.align		4
.L_266:
        /*0640*/ 	.word	index@($__internal_2_$__cuda_sm20_div_rn_f64_full)
        /*0644*/ 	.word	0x00000000


	//----- nvinfo : EIATTR_FRAME_SIZE
	.align		4
.L_267:
        /*0648*/ 	.byte	0x04, 0x11
        /*064a*/ 	.short	(.L_269 - .L_268)
	.align		4
.L_268:
        /*064c*/ 	.word	index@(_Z25executeTwentySixLayer_DSCPdS_S_S_S_S_S_)
        /*0650*/ 	.word	0x00000000


	//----- nvinfo : EIATTR_REGCOUNT
	.align		4
.L_269:
        /*0654*/ 	.byte	0x04, 0x2f
        /*0656*/ 	.short	(.L_271 - .L_270)
	.align		4
.L_270:
        /*0658*/ 	.word	index@(_Z27executeTwentySevenLayer_PSCPdS_S_S_S_S_S_)
        /*065c*/ 	.word	0x0000001c


	//----- nvinfo : EIATTR_FRAME_SIZE
	.align		4
.L_271:
        /*0660*/ 	.byte	0x04, 0x11
        /*0662*/ 	.short	(.L_273 - .L_272)
	.align		4
.L_272:
        /*0664*/ 	.word	index@($__internal_1_$__cuda_sm20_div_rn_f64_full)
        /*0668*/ 	.word	0x00000000


	//----- nvinfo : EIATTR_FRAME_SIZE
	.align		4
.L_273:
        /*066c*/ 	.byte	0x04, 0x11
        /*066e*/ 	.short	(.L_275 - .L_274)
	.align		4
.L_274:
        /*0670*/ 	.word	index@(_Z27executeTwentySevenLayer_PSCPdS_S_S_S_S_S_)
        /*0674*/ 	.word	0x00000000


	//----- nvinfo : EIATTR_REGCOUNT
	.align		4
.L_275:
        /*0678*/ 	.byte	0x04, 0x2f
        /*067a*/ 	.short	(.L_277 - .L_276)
	.align		4
.L_276:
        /*067c*/ 	.word	index@(_Z34executeTwentyEightLayer_AvgPoolingPdS_)
        /*0680*/ 	.word	0x0000001e


	//----- nvinfo : EIATTR_FRAME_SIZE
	.align		4
.L_277:
        /*0684*/ 	.byte	0x04, 0x11
        /*0686*/ 	.short	(.L_279 - .L_278)
	.align		4
.L_278:
        /*0688*/ 	.word	index@($__internal_0_$__cuda_sm20_div_rn_f64_full)
        /*068c*/ 	.word	0x00000000


	//----- nvinfo : EIATTR_FRAME_SIZE
	.align		4
.L_279:
        /*0690*/ 	.byte	0x04, 0x11
        /*0692*/ 	.short	(.L_281 - .L_280)
	.align		4
.L_280:
        /*0694*/ 	.word	index@(_Z34executeTwentyEightLayer_AvgPoolingPdS_)
        /*0698*/ 	.word	0x00000000


	//----- nvinfo : EIATTR_REGCOUNT
	.align		4
.L_281:
        /*069c*/ 	.byte	0x04, 0x2f
        /*069e*/ 	.short	(.L_283 - .L_282)
	.align		4
.L_282:
        /*06a0*/ 	.word	index@(_Z37executeTwentyNineLayer_FullyConnectedPdS_S_S_)
        /*06a4*/ 	.word	0x0000001a


	//----- nvinfo : EIATTR_FRAME_SIZE
	.align		4
.L_283:
        /*06a8*/ 	.byte	0x04, 0x11
        /*06aa*/ 	.short	(.L_285 - .L_284)
	.align		4
.L_284:
        /*06ac*/ 	.word	index@(_Z37executeTwentyNineLayer_FullyConnectedPdS_S_S_)
        /*06b0*/ 	.word	0x00000000


	//----- nvinfo : EIATTR_MIN_STACK_SIZE
	.align		4
.L_285:
        /*06b4*/ 	.byte	0x04, 0x12
        /*06b6*/ 	.short	(.L_287 - .L_286)
	.align		4
.L_286:
        /*06b8*/ 	.word	index@(_Z37executeTwentyNineLayer_FullyConnectedPdS_S_S_)
        /*06bc*/ 	.word	0x00000000


	//----- nvinfo : EIATTR_MIN_STACK_SIZE
	.align		4
.L_287:
        /*06c0*/ 	.byte	0x04, 0x12
        /*06c2*/ 	.short	(.L_289 - .L_288)
	.align		4
.L_288:
        /*06c4*/ 	.word	index@(_Z34executeTwentyEightLayer_AvgPoolingPdS_)
        /*06c8*/ 	.word	0x00000000


	//----- nvinfo : EIATTR_MIN_STACK_SIZE
	.align		4
.L_289:
        /*06cc*/ 	.byte	0x04, 0x12
        /*06ce*/ 	.short	(.L_291 - .L_290)
	.align		4
.L_290:
        /*06d0*/ 	.word	index@(_Z27executeTwentySevenLayer_PSCPdS_S_S_S_S_S_)
        /*06d4*/ 	.word	0x00000000


	//----- nvinfo : EIATTR_MIN_STACK_SIZE
	.align		4
.L_291:
        /*06d8*/ 	.byte	0x04, 0x12
        /*06da*/ 	.short	(.L_293 - .L_292)
	.align		4
.L_292:
        /*06dc*/ 	.word	index@(_Z25executeTwentySixLayer_DSCPdS_S_S_S_S_S_)
        /*06e0*/ 	.word	0x00000000


	//----- nvinfo : EIATTR_MIN_STACK_SIZE
	.align		4
.L_293:
        /*06e4*/ 	.byte	0x04, 0x12
        /*06e6*/ 	.short	(.L_295 - .L_294)
	.align		4
.L_294:
        /*06e8*/ 	.word	index@(_Z26executeTwentyFiveLayer_PSCPdS_S_S_S_S_S_)
        /*06ec*/ 	.word	0x00000000


	//----- nvinfo : EIATTR_MIN_STACK_SIZE
	.align		4
.L_295:
        /*06f0*/ 	.byte	0x04, 0x12
        /*06f2*/ 	.short	(.L_297 - .L_296)
	.align		4
.L_296:
        /*06f4*/ 	.word	index@(_Z26executeTwentyFourLayer_DSCPdS_S_S_S_S_S_)
        /*06f8*/ 	.word	0x00000000


	//----- nvinfo : EIATTR_MIN_STACK_SIZE
	.align		4
.L_297:
        /*06fc*/ 	.byte	0x04, 0x12
        /*06fe*/ 	.short	(.L_299 - .L_298)
	.align		4
.L_298:
        /*0700*/ 	.word	index@(_Z27executeTwentyThreeLayer_PSCPdS_S_S_S_S_S_)
        /*0704*/ 	.word	0x00000000


	//----- nvinfo : EIATTR_MIN_STACK_SIZE
	.align		4
.L_299:
        /*0708*/ 	.byte	0x04, 0x12
        /*070a*/ 	.short	(.L_301 - .L_300)
	.align		4
.L_300:
        /*070c*/ 	.word	index@(_Z25executeTwentyTwoLayer_DSCPdS_S_S_S_S_S_)
        /*0710*/ 	.word	0x00000000


	//----- nvinfo : EIATTR_MIN_STACK_SIZE
	.align		4
.L_301:
        /*0714*/ 	.byte	0x04, 0x12
        /*0716*/ 	.short	(.L_303 - .L_302)
	.align		4
.L_302:
        /*0718*/ 	.word	index@(_Z25executeTwentyOneLayer_PSCPdS_S_S_S_S_S_)
        /*071c*/ 	.word	0x00000000


	//----- nvinfo : EIATTR_MIN_STACK_SIZE
	.align		4
.L_303:
        /*0720*/ 	.byte	0x04, 0x12
        /*0722*/ 	.short	(.L_305 - .L_304)
	.align		4
.L_304:
        /*0724*/ 	.word	index@(_Z22executeTwentyLayer_DSCPdS_S_S_S_S_S_)
        /*0728*/ 	.word	0x00000000


	//----- nvinfo : EIATTR_MIN_STACK_SIZE
	.align		4
.L_305:
        /*072c*/ 	.byte	0x04, 0x12
        /*072e*/ 	.short	(.L_307 - .L_306)
	.align		4
.L_306:
        /*0730*/ 	.word	index@(_Z26executeNineteenthLayer_PSCPdS_S_S_S_S_S_)
        /*0734*/ 	.word	0x00000000


	//----- nvinfo : EIATTR_MIN_STACK_SIZE
	.align		4
.L_307:
        /*0738*/ 	.byte	0x04, 0x12
        /*073a*/ 	.short	(.L_309 - .L_308)
	.align		4
.L_308:
        /*073c*/ 	.word	index@(_Z26executeEighteenthLayer_DSCPdS_S_S_S_S_S_)
        /*0740*/ 	.word	0x00000000


	//----- nvinfo : EIATTR_MIN_STACK_SIZE
	.align		4
.L_309:
        /*0744*/ 	.byte	0x04, 0x12
        /*0746*/ 	.short	(.L_311 - .L_310)
	.align		4
.L_310:
        /*0748*/ 	.word	index@(_Z27executeSeventeenthLayer_PSCPdS_S_S_S_S_S_)
        /*074c*/ 	.word	0x00000000


	//----- nvinfo : EIATTR_MIN_STACK_SIZE
	.align		4
.L_311:
        /*0750*/ 	.byte	0x04, 0x12
        /*0752*/ 	.short	(.L_313 - .L_312)
	.align		4
.L_312:
        /*0754*/ 	.word	index@(_Z25executeSixteenthLayer_DSCPdS_S_S_S_S_S_)
        /*0758*/ 	.word	0x00000000


	//----- nvinfo : EIATTR_MIN_STACK_SIZE
	.align		4
.L_313:
        /*075c*/ 	.byte	0x04, 0x12
        /*075e*/ 	.short	(.L_315 - .L_314)
	.align		4
.L_314:
        /*0760*/ 	.word	index@(_Z25executeFifteenthLayer_PSCPdS_S_S_S_S_S_)
        /*0764*/ 	.word	0x00000000


	//----- nvinfo : EIATTR_MIN_STACK_SIZE
	.align		4
.L_315:
        /*0768*/ 	.byte	0x04, 0x12
        /*076a*/ 	.short	(.L_317 - .L_316)
	.align		4
.L_316:
        /*076c*/ 	.word	index@(_Z26executeFourteenthLayer_DSCPdS_S_S_S_S_S_)
        /*0770*/ 	.word	0x00000000


	//----- nvinfo : EIATTR_MIN_STACK_SIZE
	.align		4
.L_317:
        /*0774*/ 	.byte	0x04, 0x12
        /*0776*/ 	.short	(.L_319 - .L_318)
	.align		4
.L_318:
        /*0778*/ 	.word	index@(_Z26executeThirteenthLayer_PSCPdS_S_S_S_S_S_)
        /*077c*/ 	.word	0x00000000


	//----- nvinfo : EIATTR_MIN_STACK_SIZE
	.align		4
.L_319:
        /*0780*/ 	.byte	0x04, 0x12
        /*0782*/ 	.short	(.L_321 - .L_320)
	.align		4
.L_320:
        /*0784*/ 	.word	index@(_Z23executeTwelfthLayer_DSCPdS_S_S_S_S_S_)
        /*0788*/ 	.word	0x00000000


	//----- nvinfo : EIATTR_MIN_STACK_SIZE
	.align		4
.L_321:
        /*078c*/ 	.byte	0x04, 0x12
        /*078e*/ 	.short	(.L_323 - .L_322)
	.align		4
.L_322:
        /*0790*/ 	.word	index@(_Z24executeEleventhLayer_PSCPdS_S_S_S_S_S_)
        /*0794*/ 	.word	0x00000000


	//----- nvinfo : EIATTR_MIN_STACK_SIZE
	.align		4
.L_323:
        /*0798*/ 	.byte	0x04, 0x12
        /*079a*/ 	.short	(.L_325 - .L_324)
	.align		4
.L_324:
        /*079c*/ 	.word	index@(_Z21executeTenthLayer_DSCPdS_S_S_S_S_S_)
        /*07a0*/ 	.word	0x00000000


	//----- nvinfo : EIATTR_MIN_STACK_SIZE
	.align		4
.L_325:
        /*07a4*/ 	.byte	0x04, 0x12
        /*07a6*/ 	.short	(.L_327 - .L_326)
	.align		4
.L_326:
        /*07a8*/ 	.word	index@(_Z21executeNinthLayer_PSCPdS_S_S_S_S_S_)
        /*07ac*/ 	.word	0x00000000


	//----- nvinfo : EIATTR_MIN_STACK_SIZE
	.align		4
.L_327:
        /*07b0*/ 	.byte	0x04, 0x12
        /*07b2*/ 	.short	(.L_329 - .L_328)
	.align		4
.L_328:
        /*07b4*/ 	.word	index@(_Z22executeEighthLayer_DSCPdS_S_S_S_S_S_)
        /*07b8*/ 	.word	0x00000000


	//----- nvinfo : EIATTR_MIN_STACK_SIZE
	.align		4
.L_329:
        /*07bc*/ 	.byte	0x04, 0x12
        /*07be*/ 	.short	(.L_331 - .L_330)
	.align		4
.L_330:
        /*07c0*/ 	.word	index@(_Z29executeSeventhLayer_PSC_partDPdS_S_S_S_S_S_)
        /*07c4*/ 	.word	0x00000000


	//----- nvinfo : EIATTR_MIN_STACK_SIZE
	.align		4
.L_331:
        /*07c8*/ 	.byte	0x04, 0x12
        /*07ca*/ 	.short	(.L_333 - .L_332)
	.align		4
.L_332:
        /*07cc*/ 	.word	index@(_Z29executeSeventhLayer_PSC_partCPdS_S_S_S_S_S_)
        /*07d0*/ 	.word	0x00000000


	//----- nvinfo : EIATTR_MIN_STACK_SIZE
	.align		4
.L_333:
        /*07d4*/ 	.byte	0x04, 0x12
        /*07d6*/ 	.short	(.L_335 - .L_334)
	.align		4
.L_334:
        /*07d8*/ 	.word	index@(_Z29executeSeventhLayer_PSC_partBPdS_S_S_S_S_S_)
        /*07dc*/ 	.word	0x00000000


	//----- nvinfo : EIATTR_MIN_STACK_SIZE
	.align		4
.L_335:
        /*07e0*/ 	.byte	0x04, 0x12
        /*07e2*/ 	.short	(.L_337 - .L_336)
	.align		4
.L_336:
        /*07e4*/ 	.word	index@(_Z29executeSeventhLayer_PSC_partAPdS_S_S_S_S_S_)
        /*07e8*/ 	.word	0x00000000


	//----- nvinfo : EIATTR_MIN_STACK_SIZE
	.align		4
.L_337:
        /*07ec*/ 	.byte	0x04, 0x12
        /*07ee*/ 	.short	(.L_339 - .L_338)
	.align		4
.L_338:
        /*07f0*/ 	.word	index@(_Z27executeSixthLayer_DSC_partDPdS_S_S_S_S_S_)
        /*07f4*/ 	.word	0x00000000


	//----- nvinfo : EIATTR_MIN_STACK_SIZE
	.align		4
.L_339:
        /*07f8*/ 	.byte	0x04, 0x12
        /*07fa*/ 	.short	(.L_341 - .L_340)
	.align		4
.L_340:
        /*07fc*/ 	.word	index@(_Z27executeSixthLayer_DSC_partCPdS_S_S_S_S_S_)
        /*0800*/ 	.word	0x00000000


	//----- nvinfo : EIATTR_MIN_STACK_SIZE
	.align		4
.L_341:
        /*0804*/ 	.byte	0x04, 0x12
        /*0806*/ 	.short	(.L_343 - .L_342)
	.align		4
.L_342:
        /*0808*/ 	.word	index@(_Z27executeSixthLayer_DSC_partBPdS_S_S_S_S_S_)
        /*080c*/ 	.word	0x00000000


	//----- nvinfo : EIATTR_MIN_STACK_SIZE
	.align		4
.L_343:
        /*0810*/ 	.byte	0x04, 0x12
        /*0812*/ 	.short	(.L_345 - .L_344)
	.align		4
.L_344:
        /*0814*/ 	.word	index@(_Z27executeSixthLayer_DSC_partAPdS_S_S_S_S_S_)
        /*0818*/ 	.word	0x00000000


	//----- nvinfo : EIATTR_MIN_STACK_SIZE
	.align		4
.L_345:
        /*081c*/ 	.byte	0x04, 0x12
        /*081e*/ 	.short	(.L_347 - .L_346)
	.align		4
.L_346:
        /*0820*/ 	.word	index@(_Z27executeFifthLayer_PSC_partDPdS_S_S_S_S_S_)
        /*0824*/ 	.word	0x00000000


	//----- nvinfo : EIATTR_MIN_STACK_SIZE
	.align		4
.L_347:
        /*0828*/ 	.byte	0x04, 0x12
        /*082a*/ 	.short	(.L_349 - .L_348)
	.align		4
.L_348:
        /*082c*/ 	.word	index@(_Z27executeFifthLayer_PSC_partCPdS_S_S_S_S_S_)
        /*0830*/ 	.word	0x00000000


	//----- nvinfo : EIATTR_MIN_STACK_SIZE
	.align		4
.L_349:
        /*0834*/ 	.byte	0x04, 0x12
        /*0836*/ 	.short	(.L_351 - .L_350)
	.align		4
.L_350:
        /*0838*/ 	.word	index@(_Z27executeFifthLayer_PSC_partBPdS_S_S_S_S_S_)
        /*083c*/ 	.word	0x00000000


	//----- nvinfo : EIATTR_MIN_STACK_SIZE
	.align		4
.L_351:
        /*0840*/ 	.byte	0x04, 0x12
        /*0842*/ 	.short	(.L_353 - .L_352)
	.align		4
.L_352:
        /*0844*/ 	.word	index@(_Z27executeFifthLayer_PSC_partAPdS_S_S_S_S_S_)
        /*0848*/ 	.word	0x00000000


	//----- nvinfo : EIATTR_MIN_STACK_SIZE
	.align		4
.L_353:
        /*084c*/ 	.byte	0x04, 0x12
        /*084e*/ 	.short	(.L_355 - .L_354)
	.align		4
.L_354:
        /*0850*/ 	.word	index@(_Z28executeFourthLayer_DSC_partDPdS_S_S_S_S_S_)
        /*0854*/ 	.word	0x00000000


	//----- nvinfo : EIATTR_MIN_STACK_SIZE
	.align		4
.L_355:
        /*0858*/ 	.byte	0x04, 0x12
        /*085a*/ 	.short	(.L_357 - .L_356)
	.align		4
.L_356:
        /*085c*/ 	.word	index@(_Z28executeFourthLayer_DSC_partCPdS_S_S_S_S_S_)
        /*0860*/ 	.word	0x00000000


	//----- nvinfo : EIATTR_MIN_STACK_SIZE
	.align		4
.L_357:
        /*0864*/ 	.byte	0x04, 0x12
        /*0866*/ 	.short	(.L_359 - .L_358)
	.align		4
.L_358:
        /*0868*/ 	.word	index@(_Z28executeFourthLayer_DSC_partBPdS_S_S_S_S_S_)
        /*086c*/ 	.word	0x00000000


	//----- nvinfo : EIATTR_MIN_STACK_SIZE
	.align		4
.L_359:
        /*0870*/ 	.byte	0x04, 0x12
        /*0872*/ 	.short	(.L_361 - .L_360)
	.align		4
.L_360:
        /*0874*/ 	.word	index@(_Z28executeFourthLayer_DSC_partAPdS_S_S_S_S_S_)
        /*0878*/ 	.word	0x00000000


	//----- nvinfo : EIATTR_MIN_STACK_SIZE
	.align		4
.L_361:
        /*087c*/ 	.byte	0x04, 0x12
        /*087e*/ 	.short	(.L_363 - .L_362)
	.align		4
.L_362:
        /*0880*/ 	.word	index@(_Z27executeThirdLayer_PSC_partCPdS_S_S_S_S_S_)
        /*0884*/ 	.word	0x00000000


	//----- nvinfo : EIATTR_MIN_STACK_SIZE
	.align		4
.L_363:
        /*0888*/ 	.byte	0x04, 0x12
        /*088a*/ 	.short	(.L_365 - .L_364)
	.align		4
.L_364:
        /*088c*/ 	.word	index@(_Z27executeThirdLayer_PSC_partBPdS_S_S_S_S_S_)
        /*0890*/ 	.word	0x00000000


	//----- nvinfo : EIATTR_MIN_STACK_SIZE
	.align		4
.L_365:
        /*0894*/ 	.byte	0x04, 0x12
        /*0896*/ 	.short	(.L_367 - .L_366)
	.align		4
.L_366:
        /*0898*/ 	.word	index@(_Z27executeThirdLayer_PSC_partAPdS_S_S_S_S_S_)
        /*089c*/ 	.word	0x00000000


	//----- nvinfo : EIATTR_MIN_STACK_SIZE
	.align		4
.L_367:
        /*08a0*/ 	.byte	0x04, 0x12
        /*08a2*/ 	.short	(.L_369 - .L_368)
	.align		4
.L_368:
        /*08a4*/ 	.word	index@(_Z28executeSecondLayer_DSC_partCPdS_S_S_S_S_S_)
        /*08a8*/ 	.word	0x00000000


	//----- nvinfo : EIATTR_MIN_STACK_SIZE
	.align		4
.L_369:
        /*08ac*/ 	.byte	0x04, 0x12
        /*08ae*/ 	.short	(.L_371 - .L_370)
	.align		4
.L_370:
        /*08b0*/ 	.word	index@(_Z28executeSecondLayer_DSC_partBPdS_S_S_S_S_S_)
        /*08b4*/ 	.word	0x00000000


	//----- nvinfo : EIATTR_MIN_STACK_SIZE
	.align		4
.L_371:
        /*08b8*/ 	.byte	0x04, 0x12
        /*08ba*/ 	.short	(.L_373 - .L_372)
	.align		4
.L_372:
        /*08bc*/ 	.word	index@(_Z28executeSecondLayer_DSC_partAPdS_S_S_S_S_S_)
        /*08c0*/ 	.word	0x00000000


	//----- nvinfo : EIATTR_MIN_STACK_SIZE
	.align		4
.L_373:
        /*08c4*/ 	.byte	0x04, 0x12
        /*08c6*/ 	.short	(.L_375 - .L_374)
	.align		4
.L_374:
        /*08c8*/ 	.word	index@(_Z30executeFirstLayer_CONV3D_partDPdS_S_S_S_S_S_)
        /*08cc*/ 	.word	0x00000000


	//----- nvinfo : EIATTR_MIN_STACK_SIZE
	.align		4
.L_375:
        /*08d0*/ 	.byte	0x04, 0x12
        /*08d2*/ 	.short	(.L_377 - .L_376)
	.align		4
.L_376:
        /*08d4*/ 	.word	index@(_Z30executeFirstLayer_CONV3D_partCPdS_S_S_S_S_S_)
        /*08d8*/ 	.word	0x00000000


	//----- nvinfo : EIATTR_MIN_STACK_SIZE
	.align		4
.L_377:
        /*08dc*/ 	.byte	0x04, 0x12
        /*08de*/ 	.short	(.L_379 - .L_378)
	.align		4
.L_378:
        /*08e0*/ 	.word	index@(_Z30executeFirstLayer_CONV3D_partBPdS_S_S_S_S_S_)
        /*08e4*/ 	.word	0x00000000


	//----- nvinfo : EIATTR_MIN_STACK_SIZE
	.align		4
.L_379:
        /*08e8*/ 	.byte	0x04, 0x12
        /*08ea*/ 	.short	(.L_381 - .L_380)
	.align		4
.L_380:
        /*08ec*/ 	.word	index@(_Z30executeFirstLayer_CONV3D_partAPdS_S_S_S_S_S_)
        /*08f0*/ 	.word	0x00000000
.L_381:


//--------------------- .nv.compat                --------------------------
	.section	.nv.compat,"",@"SHT_CUDA_COMPAT_INFO"
	.align	4
        /*0000*/ 	.byte	0x02, 0x09, 0x00, 0x00, 0x02, 0x02, 0x01, 0x00, 0x02, 0x05, 0x05, 0x00, 0x03, 0x07, 0x01, 0x01
        /*0010*/ 	.byte	0x02, 0x03, 0x00, 0x00, 0x02, 0x06, 0x01, 0x00, 0x04, 0x0b, 0x08, 0x00, 0x01, 0x00, 0x00, 0x00
        /*0020*/ 	.byte	0x00, 0x00, 0x00, 0x00


//--------------------- .nv.info._Z37executeTwentyNineLayer_FullyConnectedPdS_S_S_ --------------------------
	.section	.nv.info._Z37executeTwentyNineLayer_FullyConnectedPdS_S_S_,"",@"SHT_CUDA_INFO"
	.sectionflags	@""
	.align	4


	//----- nvinfo : EIATTR_CUDA_API_VERSION
	.align		4
        /*0000*/ 	.byte	0x04, 0x37
        /*0002*/ 	.short	(.L_383 - .L_382)
.L_382:
        /*0004*/ 	.word	0x00000082


	//----- nvinfo : EIATTR_KPARAM_INFO
	.align		4
.L_383:
        /*0008*/ 	.byte	0x04, 0x17
        /*000a*/ 	.short	(.L_385 - .L_384)
.L_384:
        /*000c*/ 	.word	0x00000000
        /*0010*/ 	.short	0x0003
        /*0012*/ 	.short	0x0018
        /*0014*/ 	.byte	0x00, 0xf5, 0x21, 0x00


	//----- nvinfo : EIATTR_KPARAM_INFO
	.align		4
.L_385:
        /*0018*/ 	.byte	0x04, 0x17
        /*001a*/ 	.short	(.L_387 - .L_386)
.L_386:
        /*001c*/ 	.word	0x00000000
        /*0020*/ 	.short	0x0002
        /*0022*/ 	.short	0x0010
        /*0024*/ 	.byte	0x00, 0xf5, 0x21, 0x00


	//----- nvinfo : EIATTR_KPARAM_INFO
	.align		4
.L_387:
        /*0028*/ 	.byte	0x04, 0x17
        /*002a*/ 	.short	(.L_389 - .L_388)
.L_388:
        /*002c*/ 	.word	0x00000000
        /*0030*/ 	.short	0x0001
        /*0032*/ 	.short	0x0008
        /*0034*/ 	.byte	0x00, 0xf5, 0x21, 0x00


	//----- nvinfo : EIATTR_KPARAM_INFO
	.align		4
.L_389:
        /*0038*/ 	.byte	0x04, 0x17
        /*003a*/ 	.short	(.L_391 - .L_390)
.L_390:
        /*003c*/ 	.word	0x00000000
        /*0040*/ 	.short	0x0000
        /*0042*/ 	.short	0x0000
        /*0044*/ 	.byte	0x00, 0xf5, 0x21, 0x00


	//----- nvinfo : EIATTR_SPARSE_MMA_MASK
	.align		4
.L_391:
        /*0048*/ 	.byte	0x03, 0x50
        /*004a*/ 	.short	0x0000


	//----- nvinfo : EIATTR_MAXREG_COUNT
	.align		4
        /*004c*/ 	.byte	0x03, 0x1b
        /*004e*/ 	.short	0x00ff


	//----- nvinfo : EIATTR_MERCURY_ISA_VERSION
	.align		4
        /*0050*/ 	.byte	0x03, 0x5f
        /*0052*/ 	.short	0x0101


	//----- nvinfo : EIATTR_VRC_CTA_INIT_COUNT
	.align		4
        /*0054*/ 	.byte	0x02, 0x4a
	.zero		1
	.zero		1


	//----- nvinfo : EIATTR_EXIT_INSTR_OFFSETS
	.align		4
        /*0058*/ 	.byte	0x04, 0x1c
        /*005a*/ 	.short	(.L_393 - .L_392)


	//   ....[0]....
.L_392:
        /*005c*/ 	.word	0x00000500


	//----- nvinfo : EIATTR_CBANK_PARAM_SIZE
	.align		4
.L_393:
        /*0060*/ 	.byte	0x03, 0x19
        /*0062*/ 	.short	0x0020


	//----- nvinfo : EIATTR_PARAM_CBANK
	.align		4
        /*0064*/ 	.byte	0x04, 0x0a
        /*0066*/ 	.short	(.L_395 - .L_394)
	.align		4
.L_394:
        /*0068*/ 	.word	index@(.nv.constant0._Z37executeTwentyNineLayer_FullyConnectedPdS_S_S_)
        /*006c*/ 	.short	0x0380
        /*006e*/ 	.short	0x0020


	//----- nvinfo : EIATTR_SW_WAR
	.align		4
.L_395:
        /*0070*/ 	.byte	0x04, 0x36
        /*0072*/ 	.short	(.L_397 - .L_396)
.L_396:
        /*0074*/ 	.word	0x00000008
.L_397:


//--------------------- .nv.info._Z34executeTwentyEightLayer_AvgPoolingPdS_ --------------------------
	.section	.nv.info._Z34executeTwentyEightLayer_AvgPoolingPdS_,"",@"SHT_CUDA_INFO"
	.sectionflags	@""
	.align	4


	//----- nvinfo : EIATTR_CUDA_API_VERSION
	.align		4
        /*0000*/ 	.byte	0x04, 0x37
        /*0002*/ 	.short	(.L_399 - .L_398)
.L_398:
        /*0004*/ 	.word	0x00000082


	//----- nvinfo : EIATTR_KPARAM_INFO
	.align		4
.L_399:
        /*0008*/ 	.byte	0x04, 0x17
        /*000a*/ 	.short	(.L_401 - .L_400)
.L_400:
        /*000c*/ 	.word	0x00000000
        /*0010*/ 	.short	0x0001
        /*0012*/ 	.short	0x0008
        /*0014*/ 	.byte	0x00, 0xf5, 0x21, 0x00


	//----- nvinfo : EIATTR_KPARAM_INFO
	.align		4
.L_401:
        /*0018*/ 	.byte	0x04, 0x17
        /*001a*/ 	.short	(.L_403 - .L_402)
.L_402:
        /*001c*/ 	.word	0x00000000
        /*0020*/ 	.short	0x0000
        /*0022*/ 	.short	0x0000
        /*0024*/ 	.byte	0x00, 0xf5, 0x21, 0x00


	//----- nvinfo : EIATTR_SPARSE_MMA_MASK
	.align		4
.L_403:
        /*0028*/ 	.byte	0x03, 0x50
        /*002a*/ 	.short	0x0000


	//----- nvinfo : EIATTR_MAXREG_COUNT
	.align		4
        /*002c*/ 	.byte	0x03, 0x1b
        /*002e*/ 	.short	0x00ff


	//----- nvinfo : EIATTR_MERCURY_ISA_VERSION
	.align		4
        /*0030*/ 	.byte	0x03, 0x5f
        /*0032*/ 	.short	0x0101


	//----- nvinfo : EIATTR_VRC_CTA_INIT_COUNT
	.align		4
        /*0034*/ 	.byte	0x02, 0x4a
	.zero		1
	.zero		1


	//----- nvinfo : EIATTR_EXIT_INSTR_OFFSETS
	.align		4
        /*0038*/ 	.byte	0x04, 0x1c
        /*003a*/ 	.short	(.L_405 - .L_404)


	//   ....[0]....
.L_404:
        /*003c*/ 	.word	0x00000810


	//----- nvinfo : EIATTR_CRS_STACK_SIZE
	.align		4
.L_405:
        /*0040*/ 	.byte	0x04, 0x1e
        /*0042*/ 	.short	(.L_407 - .L_406)
.L_406:
        /*0044*/ 	.word	0x00000000


	//----- nvinfo : EIATTR_CBANK_PARAM_SIZE
	.align		4
.L_407:
        /*0048*/ 	.byte	0x03, 0x19
        /*004a*/ 	.short	0x0010


	//----- nvinfo : EIATTR_PARAM_CBANK
	.align		4
        /*004c*/ 	.byte	0x04, 0x0a
        /*004e*/ 	.short	(.L_409 - .L_408)
	.align		4
.L_408:
        /*0050*/ 	.word	index@(.nv.constant0._Z34executeTwentyEightLayer_AvgPoolingPdS_)
        /*0054*/ 	.short	0x0380
        /*0056*/ 	.short	0x0010


	//----- nvinfo : EIATTR_SW_WAR
	.align		4
.L_409:
        /*0058*/ 	.byte	0x04, 0x36
        /*005a*/ 	.short	(.L_411 - .L_410)
.L_410:
        /*005c*/ 	.word	0x00000008
.L_411:


//--------------------- .nv.info._Z27executeTwentySevenLayer_PSCPdS_S_S_S_S_S_ --------------------------
	.section	.nv.info._Z27executeTwentySevenLayer_PSCPdS_S_S_S_S_S_,"",@"SHT_CUDA_INFO"
	.sectionflags	@""
	.align	4


	//----- nvinfo : EIATTR_CUDA_API_VERSION
	.align		4
        /*0000*/ 	.byte	0x04, 0x37
        /*0002*/ 	.short	(.L_413 - .L_412)
.L_412:
        /*0004*/ 	.word	0x00000082


	//----- nvinfo : EIATTR_KPARAM_INFO
	.align		4
.L_413:
        /*0008*/ 	.byte	0x04, 0x17
        /*000a*/ 	.short	(.L_415 - .L_414)
.L_414:
        /*000c*/ 	.word	0x00000000
        /*0010*/ 	.short	0x0006
        /*0012*/ 	.short	0x0030
        /*0014*/ 	.byte	0x00, 0xf5, 0x21, 0x00


	//----- nvinfo : EIATTR_KPARAM_INFO
	.align		4
.L_415:
        /*0018*/ 	.byte	0x04, 0x17
        /*001a*/ 	.short	(.L_417 - .L_416)
.L_416:
        /*001c*/ 	.word	0x00000000
        /*0020*/ 	.short	0x0005
        /*0022*/ 	.short	0x0028
        /*0024*/ 	.byte	0x00, 0xf5, 0x21, 0x00


	//----- nvinfo : EIATTR_KPARAM_INFO
	.align		4
.L_417:
        /*0028*/ 	.byte	0x04, 0x17
        /*002a*/ 	.short	(.L_419 - .L_418)
.L_418:
        /*002c*/ 	.word	0x00000000
        /*0030*/ 	.short	0x0004
        /*0032*/ 	.short	0x0020
        /*0034*/ 	.byte	0x00, 0xf5, 0x21, 0x00


	//----- nvinfo : EIATTR_KPARAM_INFO
	.align		4
.L_419:
        /*0038*/ 	.byte	0x04, 0x17
        /*003a*/ 	.short	(.L_421 - .L_420)
.L_420:
        /*003c*/ 	.word	0x00000000
        /*0040*/ 	.short	0x0003
        /*0042*/ 	.short	0x0018
        /*0044*/ 	.byte	0x00, 0xf5, 0x21, 0x00


	//----- nvinfo : EIATTR_KPARAM_INFO
	.align		4
.L_421:
        /*0048*/ 	.byte	0x04, 0x17
        /*004a*/ 	.short	(.L_423 - .L_422)
.L_422:
        /*004c*/ 	.word	0x00000000
        /*0050*/ 	.short	0x0002
        /*0052*/ 	.short	0x0010
        /*0054*/ 	.byte	0x00, 0xf5, 0x21, 0x00


	//----- nvinfo : EIATTR_KPARAM_INFO
	.align		4
.L_423:
        /*0058*/ 	.byte	0x04, 0x17
        /*005a*/ 	.short	(.L_425 - .L_424)
.L_424:
        /*005c*/ 	.word	0x00000000
        /*0060*/ 	.short	0x0001
        /*0062*/ 	.short	0x0008
        /*0064*/ 	.byte	0x00, 0xf5, 0x21, 0x00


	//----- nvinfo : EIATTR_KPARAM_INFO
	.align		4
.L_425:
        /*0068*/ 	.byte	0x04, 0x17
        /*006a*/ 	.short	(.L_427 - .L_426)
.L_426:
        /*006c*/ 	.word	0x00000000
        /*0070*/ 	.short	0x0000
        /*0072*/ 	.short	0x0000
        /*0074*/ 	.byte	0x00, 0xf5, 0x21, 0x00


	//----- nvinfo : EIATTR_SPARSE_MMA_MASK
	.align		4
.L_427:
        /*0078*/ 	.byte	0x03, 0x50
        /*007a*/ 	.short	0x0000


	//----- nvinfo : EIATTR_MAXREG_COUNT
	.align		4
        /*007c*/ 	.byte	0x03, 0x1b
        /*007e*/ 	.short	0x00ff


	//----- nvinfo : EIATTR_MERCURY_ISA_VERSION
	.align		4
        /*0080*/ 	.byte	0x03, 0x5f
        /*0082*/ 	.short	0x0101


	//----- nvinfo : EIATTR_VRC_CTA_INIT_COUNT
	.align		4
        /*0084*/ 	.byte	0x02, 0x4a
	.zero		1
	.zero		1


	//----- nvinfo : EIATTR_EXIT_INSTR_OFFSETS
	.align		4
        /*0088*/ 	.byte	0x04, 0x1c
        /*008a*/ 	.short	(.L_429 - .L_428)


	//   ....[0]....
.L_428:
        /*008c*/ 	.word	0x00000770


	//----- nvinfo : EIATTR_CRS_STACK_SIZE
	.align		4
.L_429:
        /*0090*/ 	.byte	0x04, 0x1e
        /*0092*/ 	.short	(.L_431 - .L_430)
.L_430:
        /*0094*/ 	.word	0x00000000


	//----- nvinfo : EIATTR_CBANK_PARAM_SIZE
	.align		4
.L_431:
        /*0098*/ 	.byte	0x03, 0x19
        /*009a*/ 	.short	0x0038


	//----- nvinfo : EIATTR_PARAM_CBANK
	.align		4
        /*009c*/ 	.byte	0x04, 0x0a
        /*009e*/ 	.short	(.L_433 - .L_432)
	.align		4
.L_432:
        /*00a0*/ 	.word	index@(.nv.constant0._Z27executeTwentySevenLayer_PSCPdS_S_S_S_S_S_)
        /*00a4*/ 	.short	0x0380
        /*00a6*/ 	.short	0x0038


	//----- nvinfo : EIATTR_SW_WAR
	.align		4
.L_433:
        /*00a8*/ 	.byte	0x04, 0x36
        /*00aa*/ 	.short	(.L_435 - .L_434)
.L_434:
        /*00ac*/ 	.word	0x00000008
.L_435:


//--------------------- .nv.info._Z25executeTwentySixLayer_DSCPdS_S_S_S_S_S_ --------------------------
	.section	.nv.info._Z25executeTwentySixLayer_DSCPdS_S_S_S_S_S_,"",@"SHT_CUDA_INFO"
	.sectionflags	@""
	.align	4


	//----- nvinfo : EIATTR_CUDA_API_VERSION
	.align		4
        /*0000*/ 	.byte	0x04, 0x37
        /*0002*/ 	.short	(.L_437 - .L_436)
.L_436:
        /*0004*/ 	.word	0x00000082


	//----- nvinfo : EIATTR_KPARAM_INFO
	.align		4
.L_437:
        /*0008*/ 	.byte	0x04, 0x17
        /*000a*/ 	.short	(.L_439 - .L_438)
.L_438:
        /*000c*/ 	.word	0x00000000
        /*0010*/ 	.short	0x0006
        /*0012*/ 	.short	0x0030
        /*0014*/ 	.byte	0x00, 0xf5, 0x21, 0x00


	//----- nvinfo : EIATTR_KPARAM_INFO
	.align		4
.L_439:
        /*0018*/ 	.byte	0x04, 0x17
        /*001a*/ 	.short	(.L_441 - .L_440)
.L_440:
        /*001c*/ 	.word	0x00000000
        /*0020*/ 	.short	0x0005
        /*0022*/ 	.short	0x0028
        /*0024*/ 	.byte	0x00, 0xf5, 0x21, 0x00


	//----- nvinfo : EIATTR_KPARAM_INFO
	.align		4
.L_441:
        /*0028*/ 	.byte	0x04, 0x17
        /*002a*/ 	.short	(.L_443 - .L_442)
.L_442:
        /*002c*/ 	.word	0x00000000
        /*0030*/ 	.short	0x0004
        /*0032*/ 	.short	0x0020
        /*0034*/ 	.byte	0x00, 0xf5, 0x21, 0x00


	//----- nvinfo : EIATTR_KPARAM_INFO
	.align		4
.L_443:
        /*0038*/ 	.byte	0x04, 0x17
        /*003a*/ 	.short	(.L_445 - .L_444)
.L_444:
        /*003c*/ 	.word	0x00000000
        /*0040*/ 	.short	0x0003
        /*0042*/ 	.short	0x0018
        /*0044*/ 	.byte	0x00, 0xf5, 0x21, 0x00


	//----- nvinfo : EIATTR_KPARAM_INFO
	.align		4
.L_445:
        /*0048*/ 	.byte	0x04, 0x17
        /*004a*/ 	.short	(.L_447 - .L_446)
.L_446:
        /*004c*/ 	.word	0x00000000
        /*0050*/ 	.short	0x0002
        /*0052*/ 	.short	0x0010
        /*0054*/ 	.byte	0x00, 0xf5, 0x21, 0x00


	//----- nvinfo : EIATTR_KPARAM_INFO
	.align		4
.L_447:
        /*0058*/ 	.byte	0x04, 0x17
        /*005a*/ 	.short	(.L_449 - .L_448)
.L_448:
        /*005c*/ 	.word	0x00000000
        /*0060*/ 	.short	0x0001
        /*0062*/ 	.short	0x0008
        /*0064*/ 	.byte	0x00, 0xf5, 0x21, 0x00


	//----- nvinfo : EIATTR_KPARAM_INFO
	.align		4
.L_449:
        /*0068*/ 	.byte	0x04, 0x17
        /*006a*/ 	.short	(.L_451 - .L_450)
.L_450:
        /*006c*/ 	.word	0x00000000
        /*0070*/ 	.short	0x0000
        /*0072*/ 	.short	0x0000
        /*0074*/ 	.byte	0x00, 0xf5, 0x21, 0x00


	//----- nvinfo : EIATTR_SPARSE_MMA_MASK
	.align		4
.L_451:
        /*0078*/ 	.byte	0x03, 0x50
        /*007a*/ 	.short	0x0000


	//----- nvinfo : EIATTR_MAXREG_COUNT
	.align		4
        /*007c*/ 	.byte	0x03, 0x1b
        /*007e*/ 	.short	0x00ff


	//----- nvinfo : EIATTR_MERCURY_ISA_VERSION
	.align		4
        /*0080*/ 	.byte	0x03, 0x5f
        /*0082*/ 	.short	0x0101


	//----- nvinfo : EIATTR_VRC_CTA_INIT_COUNT
	.align		4
        /*0084*/ 	.byte	0x02, 0x4a
	.zero		1
	.zero		1


	//----- nvinfo : EIATTR_EXIT_INSTR_OFFSETS
	.align		4
        /*0088*/ 	.byte	0x04, 0x1c
        /*008a*/ 	.short	(.L_453 - .L_452)


	//   ....[0]....
.L_452:
        /*008c*/ 	.word	0x00000550


	//----- nvinfo : EIATTR_CRS_STACK_SIZE
	.align		4
.L_453:
        /*0090*/ 	.byte	0x04, 0x1e
        /*0092*/ 	.short	(.L_455 - .L_454)
.L_454:
        /*0094*/ 	.word	0x00000000


	//----- nvinfo : EIATTR_CBANK_PARAM_SIZE
	.align		4
.L_455:
        /*0098*/ 	.byte	0x03, 0x19
        /*009a*/ 	.short	0x0038


	//----- nvinfo : EIATTR_PARAM_CBANK
	.align		4
        /*009c*/ 	.byte	0x04, 0x0a
        /*009e*/ 	.short	(.L_457 - .L_456)
	.align		4
.L_456:
        /*00a0*/ 	.word	index@(.nv.constant0._Z25executeTwentySixLayer_DSCPdS_S_S_S_S_S_)
        /*00a4*/ 	.short	0x0380
        /*00a6*/ 	.short	0x0038


	//----- nvinfo : EIATTR_SW_WAR
	.align		4
.L_457:
        /*00a8*/ 	.byte	0x04, 0x36
        /*00aa*/ 	.short	(.L_459 - .L_458)
.L_458:
        /*00ac*/ 	.word	0x00000008
.L_459:


//--------------------- .nv.info._Z26executeTwentyFiveLayer_PSCPdS_S_S_S_S_S_ --------------------------
	.section	.nv.info._Z26executeTwentyFiveLayer_PSCPdS_S_S_S_S_S_,"",@"SHT_CUDA_INFO"
	.sectionflags	@""
	.align	4


	//----- nvinfo : EIATTR_CUDA_API_VERSION
	.align		4
        /*0000*/ 	.byte	0x04, 0x37
        /*0002*/ 	.short	(.L_461 - .L_460)
.L_460:
        /*0004*/ 	.word	0x00000082


	//----- nvinfo : EIATTR_KPARAM_INFO
	.align		4
.L_461:
        /*0008*/ 	.byte	0x04, 0x17
        /*000a*/ 	.short	(.L_463 - .L_462)
.L_462:
        /*000c*/ 	.word	0x00000000
        /*0010*/ 	.short	0x0006
        /*0012*/ 	.short	0x0030
        /*0014*/ 	.byte	0x00, 0xf5, 0x21, 0x00


	//----- nvinfo : EIATTR_KPARAM_INFO
	.align		4
.L_463:
        /*0018*/ 	.byte	0x04, 0x17
        /*001a*/ 	.short	(.L_465 - .L_464)
.L_464:
        /*001c*/ 	.word	0x00000000
        /*0020*/ 	.short	0x0005
        /*0022*/ 	.short	0x0028
        /*0024*/ 	.byte	0x00, 0xf5, 0x21, 0x00


	//----- nvinfo : EIATTR_KPARAM_INFO
	.align		4
.L_465:
        /*0028*/ 	.byte	0x04, 0x17
        /*002a*/ 	.short	(.L_467 - .L_466)
.L_466:
        /*002c*/ 	.word	0x00000000
        /*0030*/ 	.short	0x0004
        /*0032*/ 	.short	0x0020
        /*0034*/ 	.byte	0x00, 0xf5, 0x21, 0x00


	//----- nvinfo : EIATTR_KPARAM_INFO
	.align		4
.L_467:
        /*0038*/ 	.byte	0x04, 0x17
        /*003a*/ 	.short	(.L_469 - .L_468)
.L_468:
        /*003c*/ 	.word	0x00000000
        /*0040*/ 	.short	0x0003
        /*0042*/ 	.short	0x0018
        /*0044*/ 	.byte	0x00, 0xf5, 0x21, 0x00


	//----- nvinfo : EIATTR_KPARAM_INFO
	.align		4
.L_469:
        /*0048*/ 	.byte	0x04, 0x17
        /*004a*/ 	.short	(.L_471 - .L_470)
.L_470:
        /*004c*/ 	.word	0x00000000
        /*0050*/ 	.short	0x0002
        /*0052*/ 	.short	0x0010
        /*0054*/ 	.byte	0x00, 0xf5, 0x21, 0x00


	//----- nvinfo : EIATTR_KPARAM_INFO
	.align		4
.L_471:
        /*0058*/ 	.byte	0x04, 0x17
        /*005a*/ 	.short	(.L_473 - .L_472)
.L_472:
        /*005c*/ 	.word	0x00000000
        /*0060*/ 	.short	0x0001
        /*0062*/ 	.short	0x0008
        /*0064*/ 	.byte	0x00, 0xf5, 0x21, 0x00


	//----- nvinfo : EIATTR_KPARAM_INFO
	.align		4
.L_473:
        /*0068*/ 	.byte	0x04, 0x17
        /*006a*/ 	.short	(.L_475 - .L_474)
.L_474:
        /*006c*/ 	.word	0x00000000
        /*0070*/ 	.short	0x0000
        /*0072*/ 	.short	0x0000
        /*0074*/ 	.byte	0x00, 0xf5, 0x21, 0x00


	//----- nvinfo : EIATTR_SPARSE_MMA_MASK
	.align		4
.L_475:
        /*0078*/ 	.byte	0x03, 0x50
        /*007a*/ 	.short	0x0000


	//----- nvinfo : EIATTR_MAXREG_COUNT
	.align		4
        /*007c*/ 	.byte	0x03, 0x1b
        /*007e*/ 	.short	0x00ff


	//----- nvinfo : EIATTR_MERCURY_ISA_VERSION
	.align		4
        /*0080*/ 	.byte	0x03, 0x5f
        /*0082*/ 	.short	0x0101


	//----- nvinfo : EIATTR_VRC_CTA_INIT_COUNT
	.align		4
        /*0084*/ 	.byte	0x02, 0x4a
	.zero		1
	.zero		1


	//----- nvinfo : EIATTR_EXIT_INSTR_OFFSETS
	.align		4
        /*0088*/ 	.byte	0x04, 0x1c
        /*008a*/ 	.short	(.L_477 - .L_476)


	//   ....[0]....
.L_476:
        /*008c*/ 	.word	0x00000780


	//----- nvinfo : EIATTR_CRS_STACK_SIZE
	.align		4
.L_477:
        /*0090*/ 	.byte	0x04, 0x1e
        /*0092*/ 	.short	(.L_479 - .L_478)
.L_478:
        /*0094*/ 	.word	0x00000000


	//----- nvinfo : EIATTR_CBANK_PARAM_SIZE
	.align		4
.L_479:
        /*0098*/ 	.byte	0x03, 0x19
        /*009a*/ 	.short	0x0038


	//----- nvinfo : EIATTR_PARAM_CBANK
	.align		4
        /*009c*/ 	.byte	0x04, 0x0a
        /*009e*/ 	.short	(.L_481 - .L_480)
	.align		4
.L_480:
        /*00a0*/ 	.word	index@(.nv.constant0._Z26executeTwentyFiveLayer_PSCPdS_S_S_S_S_S_)
        /*00a4*/ 	.short	0x0380
        /*00a6*/ 	.short	0x0038


	//----- nvinfo : EIATTR_SW_WAR
	.align		4
.L_481:
        /*00a8*/ 	.byte	0x04, 0x36
        /*00aa*/ 	.short	(.L_483 - .L_482)
.L_482:
        /*00ac*/ 	.word	0x00000008
.L_483:


//--------------------- .nv.info._Z26executeTwentyFourLayer_DSCPdS_S_S_S_S_S_ --------------------------
	.section	.nv.info._Z26executeTwentyFourLayer_DSCPdS_S_S_S_S_S_,"",@"SHT_CUDA_INFO"
	.sectionflags	@""
	.align	4


	//----- nvinfo : EIATTR_CUDA_API_VERSION
	.align		4
        /*0000*/ 	.byte	0x04, 0x37
        /*0002*/ 	.short	(.L_485 - .L_484)
.L_484:
        /*0004*/ 	.word	0x00000082


	//----- nvinfo : EIATTR_KPARAM_INFO
	.align		4
.L_485:
        /*0008*/ 	.byte	0x04, 0x17
        /*000a*/ 	.short	(.L_487 - .L_486)
.L_486:
        /*000c*/ 	.word	0x00000000
        /*0010*/ 	.short	0x0006
        /*0012*/ 	.short	0x0030
        /*0014*/ 	.byte	0x00, 0xf5, 0x21, 0x00


	//----- nvinfo : EIATTR_KPARAM_INFO
	.align		4
.L_487:
        /*0018*/ 	.byte	0x04, 0x17
        /*001a*/ 	.short	(.L_489 - .L_488)
.L_488:
        /*001c*/ 	.word	0x00000000
        /*0020*/ 	.short	0x0005
        /*0022*/ 	.short	0x0028
        /*0024*/ 	.byte	0x00, 0xf5, 0x21, 0x00


	//----- nvinfo : EIATTR_KPARAM_INFO
	.align		4
.L_489:
        /*0028*/ 	.byte	0x04, 0x17
        /*002a*/ 	.short	(.L_491 - .L_490)
.L_490:
        /*002c*/ 	.word	0x00000000
        /*0030*/ 	.short	0x0004
        /*0032*/ 	.short	0x0020
        /*0034*/ 	.byte	0x00, 0xf5, 0x21, 0x00


	//----- nvinfo : EIATTR_KPARAM_INFO
	.align		4
.L_491:
        /*0038*/ 	.byte	0x04, 0x17
        /*003a*/ 	.short	(.L_493 - .L_492)
.L_492:
        /*003c*/ 	.word	0x00000000
        /*0040*/ 	.short	0x0003
        /*0042*/ 	.short	0x0018
        /*0044*/ 	.byte	0x00, 0xf5, 0x21, 0x00


	//----- nvinfo : EIATTR_KPARAM_INFO
	.align		4
.L_493:
        /*0048*/ 	.byte	0x04, 0x17
        /*004a*/ 	.short	(.L_495 - .L_494)
.L_494:
        /*004c*/ 	.word	0x00000000
        /*0050*/ 	.short	0x0002
        /*0052*/ 	.short	0x0010
        /*0054*/ 	.byte	0x00, 0xf5, 0x21, 0x00


	//----- nvinfo : EIATTR_KPARAM_INFO
	.align		4
.L_495:
        /*0058*/ 	.byte	0x04, 0x17
        /*005a*/ 	.short	(.L_497 - .L_496)
.L_496:
        /*005c*/ 	.word	0x00000000
        /*0060*/ 	.short	0x0001
        /*0062*/ 	.short	0x0008
        /*0064*/ 	.byte	0x00, 0xf5, 0x21, 0x00


	//----- nvinfo : EIATTR_KPARAM_INFO
	.align		4
.L_497:
        /*0068*/ 	.byte	0x04, 0x17
        /*006a*/ 	.short	(.L_499 - .L_498)
.L_498:
        /*006c*/ 	.word	0x00000000
        /*0070*/ 	.short	0x0000
        /*0072*/ 	.short	0x0000
        /*0074*/ 	.byte	0x00, 0xf5, 0x21, 0x00


	//----- nvinfo : EIATTR_SPARSE_MMA_MASK
	.align		4
.L_499:
        /*0078*/ 	.byte	0x03, 0x50
        /*007a*/ 	.short	0x0000


	//----- nvinfo : EIATTR_MAXREG_COUNT
	.align		4
        /*007c*/ 	.byte	0x03, 0x1b
        /*007e*/ 	.short	0x00ff


	//----- nvinfo : EIATTR_MERCURY_ISA_VERSION
	.align		4
        /*0080*/ 	.byte	0x03, 0x5f
        /*0082*/ 	.short	0x0101


	//----- nvinfo : EIATTR_VRC_CTA_INIT_COUNT
	.align		4
        /*0084*/ 	.byte	0x02, 0x4a
	.zero		1
	.zero		1


	//----- nvinfo : EIATTR_EXIT_INSTR_OFFSETS
	.align		4
        /*0088*/ 	.byte	0x04, 0x1c
        /*008a*/ 	.short	(.L_501 - .L_500)


	//   ....[0]....
.L_500:
        /*008c*/ 	.word	0x00000560


	//----- nvinfo : EIATTR_CRS_STACK_SIZE
	.align		4
.L_501:
        /*0090*/ 	.byte	0x04, 0x1e
        /*0092*/ 	.short	(.L_503 - .L_502)
.L_502:
        /*0094*/ 	.word	0x00000000


	//----- nvinfo : EIATTR_CBANK_PARAM_SIZE
	.align		4
.L_503:
        /*0098*/ 	.byte	0x03, 0x19
        /*009a*/ 	.short	0x0038


	//----- nvinfo : EIATTR_PARAM_CBANK
	.align		4
        /*009c*/ 	.byte	0x04, 0x0a
        /*009e*/ 	.short	(.L_505 - .L_504)
	.align		4
.L_504:
        /*00a0*/ 	.word	index@(.nv.constant0._Z26executeTwentyFourLayer_DSCPdS_S_S_S_S_S_)
        /*00a4*/ 	.short	0x0380
        /*00a6*/ 	.short	0x0038


	//----- nvinfo : EIATTR_SW_WAR
	.align		4
.L_505:
        /*00a8*/ 	.byte	0x04, 0x36
        /*00aa*/ 	.short	(.L_507 - .L_506)
.L_506:
        /*00ac*/ 	.word	0x00000008
.L_507:


//--------------------- .nv.info._Z27executeTwentyThreeLayer_PSCPdS_S_S_S_S_S_ --------------------------
	.section	.nv.info._Z27executeTwentyThreeLayer_PSCPdS_S_S_S_S_S_,"",@"SHT_CUDA_INFO"
	.sectionflags	@""
	.align	4


	//----- nvinfo : EIATTR_CUDA_API_VERSION
	.align		4
        /*0000*/ 	.byte	0x04, 0x37
        /*0002*/ 	.short	(.L_509 - .L_508)
.L_508:
        /*0004*/ 	.word	0x00000082


	//----- nvinfo : EIATTR_KPARAM_INFO
	.align		4
.L_509:
        /*0008*/ 	.byte	0x04, 0x17
        /*000a*/ 	.short	(.L_511 - .L_510)
.L_510:
        /*000c*/ 	.word	0x00000000
        /*0010*/ 	.short	0x0006
        /*0012*/ 	.short	0x0030
        /*0014*/ 	.byte	0x00, 0xf5, 0x21, 0x00


	//----- nvinfo : EIATTR_KPARAM_INFO
	.align		4
.L_511:
        /*0018*/ 	.byte	0x04, 0x17
        /*001a*/ 	.short	(.L_513 - .L_512)
.L_512:
        /*001c*/ 	.word	0x00000000
        /*0020*/ 	.short	0x0005
        /*0022*/ 	.short	0x0028
        /*0024*/ 	.byte	0x00, 0xf5, 0x21, 0x00


	//----- nvinfo : EIATTR_KPARAM_INFO
	.align		4
.L_513:
        /*0028*/ 	.byte	0x04, 0x17
        /*002a*/ 	.short	(.L_515 - .L_514)
.L_514:
        /*002c*/ 	.word	0x00000000
        /*0030*/ 	.short	0x0004
        /*0032*/ 	.short	0x0020
        /*0034*/ 	.byte	0x00, 0xf5, 0x21, 0x00


	//----- nvinfo : EIATTR_KPARAM_INFO
	.align		4
.L_515:
        /*0038*/ 	.byte	0x04, 0x17
        /*003a*/ 	.short	(.L_517 - .L_516)
.L_516:
        /*003c*/ 	.word	0x00000000
        /*0040*/ 	.short	0x0003
        /*0042*/ 	.short	0x0018
        /*0044*/ 	.byte	0x00, 0xf5, 0x21, 0x00


	//----- nvinfo : EIATTR_KPARAM_INFO
	.align		4
.L_517:
        /*0048*/ 	.byte	0x04, 0x17
        /*004a*/ 	.short	(.L_519 - .L_518)
.L_518:
        /*004c*/ 	.word	0x00000000
        /*0050*/ 	.short	0x0002
        /*0052*/ 	.short	0x0010
        /*0054*/ 	.byte	0x00, 0xf5, 0x21, 0x00


	//----- nvinfo : EIATTR_KPARAM_INFO
	.align		4
.L_519:
        /*0058*/ 	.byte	0x04, 0x17
        /*005a*/ 	.short	(.L_521 - .L_520)
.L_520:
        /*005c*/ 	.word	0x00000000
        /*0060*/ 	.short	0x0001
        /*0062*/ 	.short	0x0008
        /*0064*/ 	.byte	0x00, 0xf5, 0x21, 0x00


	//----- nvinfo : EIATTR_KPARAM_INFO
	.align		4
.L_521:
        /*0068*/ 	.byte	0x04, 0x17
        /*006a*/ 	.short	(.L_523 - .L_522)
.L_522:
        /*006c*/ 	.word	0x00000000
        /*0070*/ 	.short	0x0000
        /*0072*/ 	.short	0x0000
        /*0074*/ 	.byte	0x00, 0xf5, 0x21, 0x00


	//----- nvinfo : EIATTR_SPARSE_MMA_MASK
	.align		4
.L_523:
        /*0078*/ 	.byte	0x03, 0x50
        /*007a*/ 	.short	0x0000


	//----- nvinfo : EIATTR_MAXREG_COUNT
	.align		4
        /*007c*/ 	.byte	0x03, 0x1b
        /*007e*/ 	.short	0x00ff


	//----- nvinfo : EIATTR_MERCURY_ISA_VERSION
	.align		4
        /*0080*/ 	.byte	0x03, 0x5f
        /*0082*/ 	.short	0x0101


	//----- nvinfo : EIATTR_VRC_CTA_INIT_COUNT
	.align		4
        /*0084*/ 	.byte	0x02, 0x4a
	.zero		1
	.zero		1


	//----- nvinfo : EIATTR_EXIT_INSTR_OFFSETS
	.align		4
        /*0088*/ 	.byte	0x04, 0x1c
        /*008a*/ 	.short	(.L_525 - .L_524)


	//   ....[0]....
.L_524:
        /*008c*/ 	.word	0x00000950


	//----- nvinfo : EIATTR_CRS_STACK_SIZE
	.align		4
.L_525:
        /*0090*/ 	.byte	0x04, 0x1e
        /*0092*/ 	.short	(.L_527 - .L_526)
.L_526:
        /*0094*/ 	.word	0x00000000


	//----- nvinfo : EIATTR_CBANK_PARAM_SIZE
	.align		4
.L_527:
        /*0098*/ 	.byte	0x03, 0x19
        /*009a*/ 	.short	0x0038


	//----- nvinfo : EIATTR_PARAM_CBANK
	.align		4
        /*009c*/ 	.byte	0x04, 0x0a
        /*009e*/ 	.short	(.L_529 - .L_528)
	.align		4
.L_528:
        /*00a0*/ 	.word	index@(.nv.constant0._Z27executeTwentyThreeLayer_PSCPdS_S_S_S_S_S_)
        /*00a4*/ 	.short	0x0380
        /*00a6*/ 	.short	0x0038


	//----- nvinfo : EIATTR_SW_WAR
	.align		4
.L_529:
        /*00a8*/ 	.byte	0x04, 0x36
        /*00aa*/ 	.short	(.L_531 - .L_530)
.L_530:
        /*00ac*/ 	.word	0x00000008
.L_531:


//--------------------- .nv.info._Z25executeTwentyTwoLayer_DSCPdS_S_S_S_S_S_ --------------------------
	.section	.nv.info._Z25executeTwentyTwoLayer_DSCPdS_S_S_S_S_S_,"",@"SHT_CUDA_INFO"
	.sectionflags	@""
	.align	4


	//----- nvinfo : EIATTR_CUDA_API_VERSION
	.align		4
        /*0000*/ 	.byte	0x04, 0x37
        /*0002*/ 	.short	(.L_533 - .L_532)
.L_532:
        /*0004*/ 	.word	0x00000082


	//----- nvinfo : EIATTR_KPARAM_INFO
	.align		4
.L_533:
        /*0008*/ 	.byte	0x04, 0x17
        /*000a*/ 	.short	(.L_535 - .L_534)
.L_534:
        /*000c*/ 	.word	0x00000000
        /*0010*/ 	.short	0x0006
        /*0012*/ 	.short	0x0030
        /*0014*/ 	.byte	0x00, 0xf5, 0x21, 0x00


	//----- nvinfo : EIATTR_KPARAM_INFO
	.align		4
.L_535:
        /*0018*/ 	.byte	0x04, 0x17
        /*001a*/ 	.short	(.L_537 - .L_536)
.L_536:
        /*001c*/ 	.word	0x00000000
        /*0020*/ 	.short	0x0005
        /*0022*/ 	.short	0x0028
        /*0024*/ 	.byte	0x00, 0xf5, 0x21, 0x00


	//----- nvinfo : EIATTR_KPARAM_INFO
	.align		4
.L_537:
        /*0028*/ 	.byte	0x04, 0x17
        /*002a*/ 	.short	(.L_539 - .L_538)
.L_538:
        /*002c*/ 	.word	0x00000000
        /*0030*/ 	.short	0x0004
        /*0032*/ 	.short	0x0020
        /*0034*/ 	.byte	0x00, 0xf5, 0x21, 0x00


	//----- nvinfo : EIATTR_KPARAM_INFO
	.align		4
.L_539:
        /*0038*/ 	.byte	0x04, 0x17
        /*003a*/ 	.short	(.L_541 - .L_540)
.L_540:
        /*003c*/ 	.word	0x00000000
        /*0040*/ 	.short	0x0003
        /*0042*/ 	.short	0x0018
        /*0044*/ 	.byte	0x00, 0xf5, 0x21, 0x00


	//----- nvinfo : EIATTR_KPARAM_INFO
	.align		4
.L_541:
        /*0048*/ 	.byte	0x04, 0x17
        /*004a*/ 	.short	(.L_543 - .L_542)
.L_542:
        /*004c*/ 	.word	0x00000000
        /*0050*/ 	.short	0x0002
        /*0052*/ 	.short	0x0010
        /*0054*/ 	.byte	0x00, 0xf5, 0x21, 0x00


	//----- nvinfo : EIATTR_KPARAM_INFO
	.align		4
.L_543:
        /*0058*/ 	.byte	0x04, 0x17
        /*005a*/ 	.short	(.L_545 - .L_544)
.L_544:
        /*005c*/ 	.word	0x00000000
        /*0060*/ 	.short	0x0001
        /*0062*/ 	.short	0x0008
        /*0064*/ 	.byte	0x00, 0xf5, 0x21, 0x00


	//----- nvinfo : EIATTR_KPARAM_INFO
	.align		4
.L_545:
        /*0068*/ 	.byte	0x04, 0x17
        /*006a*/ 	.short	(.L_547 - .L_546)
.L_546:
        /*006c*/ 	.word	0x00000000
        /*0070*/ 	.short	0x0000
        /*0072*/ 	.short	0x0000
        /*0074*/ 	.byte	0x00, 0xf5, 0x21, 0x00


	//----- nvinfo : EIATTR_SPARSE_MMA_MASK
	.align		4
.L_547:
        /*0078*/ 	.byte	0x03, 0x50
        /*007a*/ 	.short	0x0000


	//----- nvinfo : EIATTR_MAXREG_COUNT
	.align		4
        /*007c*/ 	.byte	0x03, 0x1b
        /*007e*/ 	.short	0x00ff


	//----- nvinfo : EIATTR_MERCURY_ISA_VERSION
	.align		4
        /*0080*/ 	.byte	0x03, 0x5f
        /*0082*/ 	.short	0x0101


	//----- nvinfo : EIATTR_VRC_CTA_INIT_COUNT
	.align		4
        /*0084*/ 	.byte	0x02, 0x4a
	.zero		1
	.zero		1


	//----- nvinfo : EIATTR_EXIT_INSTR_OFFSETS
	.align		4
        /*0088*/ 	.byte	0x04, 0x1c
        /*008a*/ 	.short	(.L_549 - .L_548)


	//   ....[0]....
.L_548:
        /*008c*/ 	.word	0x00000550


	//----- nvinfo : EIATTR_CRS_STACK_SIZE
	.align		4
.L_549:
        /*0090*/ 	.byte	0x04, 0x1e
        /*0092*/ 	.short	(.L_551 - .L_550)
.L_550:
        /*0094*/ 	.word	0x00000000


	//----- nvinfo : EIATTR_CBANK_PARAM_SIZE
	.align		4
.L_551:
        /*0098*/ 	.byte	0x03, 0x19
        /*009a*/ 	.short	0x0038


	//----- nvinfo : EIATTR_PARAM_CBANK
	.align		4
        /*009c*/ 	.byte	0x04, 0x0a
        /*009e*/ 	.short	(.L_553 - .L_552)
	.align		4
.L_552:
        /*00a0*/ 	.word	index@(.nv.constant0._Z25executeTwentyTwoLayer_DSCPdS_S_S_S_S_S_)
        /*00a4*/ 	.short	0x0380
        /*00a6*/ 	.short	0x0038


	//----- nvinfo : EIATTR_SW_WAR
	.align		4
.L_553:
        /*00a8*/ 	.byte	0x04, 0x36
        /*00aa*/ 	.short	(.L_555 - .L_554)
.L_554:
        /*00ac*/ 	.word	0x00000008
.L_555:


//--------------------- .nv.info._Z25executeTwentyOneLayer_PSCPdS_S_S_S_S_S_ --------------------------
	.section	.nv.info._Z25executeTwentyOneLayer_PSCPdS_S_S_S_S_S_,"",@"SHT_CUDA_INFO"
	.sectionflags	@""
	.align	4


	//----- nvinfo : EIATTR_CUDA_API_VERSION
	.align		4
        /*0000*/ 	.byte	0x04, 0x37
        /*0002*/ 	.short	(.L_557 - .L_556)
.L_556:
        /*0004*/ 	.word	0x00000082


	//----- nvinfo : EIATTR_KPARAM_INFO
	.align		4
.L_557:
        /*0008*/ 	.byte	0x04, 0x17
        /*000a*/ 	.short	(.L_559 - .L_558)
.L_558:
        /*000c*/ 	.word	0x00000000
        /*0010*/ 	.short	0x0006
        /*0012*/ 	.short	0x0030
        /*0014*/ 	.byte	0x00, 0xf5, 0x21, 0x00


	//----- nvinfo : EIATTR_KPARAM_INFO
	.align		4
.L_559:
        /*0018*/ 	.byte	0x04, 0x17
        /*001a*/ 	.short	(.L_561 - .L_560)
.L_560:
        /*001c*/ 	.word	0x00000000
        /*0020*/ 	.short	0x0005
        /*0022*/ 	.short	0x0028
        /*0024*/ 	.byte	0x00, 0xf5, 0x21, 0x00


	//----- nvinfo : EIATTR_KPARAM_INFO
	.align		4
.L_561:
        /*0028*/ 	.byte	0x04, 0x17
        /*002a*/ 	.short	(.L_563 - .L_562)
.L_562:
        /*002c*/ 	.word	0x00000000
        /*0030*/ 	.short	0x0004
        /*0032*/ 	.short	0x0020
        /*0034*/ 	.byte	0x00, 0xf5, 0x21, 0x00


	//----- nvinfo : EIATTR_KPARAM_INFO
	.align		4
.L_563:
        /*0038*/ 	.byte	0x04, 0x17
        /*003a*/ 	.short	(.L_565 - .L_564)
.L_564:
        /*003c*/ 	.word	0x00000000
        /*0040*/ 	.short	0x0003
        /*0042*/ 	.short	0x0018
        /*0044*/ 	.byte	0x00, 0xf5, 0x21, 0x00


	//----- nvinfo : EIATTR_KPARAM_INFO
	.align		4
.L_565:
        /*0048*/ 	.byte	0x04, 0x17
        /*004a*/ 	.short	(.L_567 - .L_566)
.L_566:
        /*004c*/ 	.word	0x00000000
        /*0050*/ 	.short	0x0002
        /*0052*/ 	.short	0x0010
        /*0054*/ 	.byte	0x00, 0xf5, 0x21, 0x00


	//----- nvinfo : EIATTR_KPARAM_INFO
	.align		4
.L_567:
        /*0058*/ 	.byte	0x04, 0x17
        /*005a*/ 	.short	(.L_569 - .L_568)
.L_568:
        /*005c*/ 	.word	0x00000000
        /*0060*/ 	.short	0x0001
        /*0062*/ 	.short	0x0008
        /*0064*/ 	.byte	0x00, 0xf5, 0x21, 0x00


	//----- nvinfo : EIATTR_KPARAM_INFO
	.align		4
.L_569:
        /*0068*/ 	.byte	0x04, 0x17
        /*006a*/ 	.short	(.L_571 - .L_570)
.L_570:
        /*006c*/ 	.word	0x00000000
        /*0070*/ 	.short	0x0000
        /*0072*/ 	.short	0x0000
        /*0074*/ 	.byte	0x00, 0xf5, 0x21, 0x00


	//----- nvinfo : EIATTR_SPARSE_MMA_MASK
	.align		4
.L_571:
        /*0078*/ 	.byte	0x03, 0x50
        /*007a*/ 	.short	0x0000


	//----- nvinfo : EIATTR_MAXREG_COUNT
	.align		4
        /*007c*/ 	.byte	0x03, 0x1b
        /*007e*/ 	.short	0x00ff


	//----- nvinfo : EIATTR_MERCURY_ISA_VERSION
	.align		4
        /*0080*/ 	.byte	0x03, 0x5f
        /*0082*/ 	.short	0x0101


	//----- nvinfo : EIATTR_VRC_CTA_INIT_COUNT
	.align		4
        /*0084*/ 	.byte	0x02, 0x4a
	.zero		1
	.zero		1


	//----- nvinfo : EIATTR_EXIT_INSTR_OFFSETS
	.align		4
        /*0088*/ 	.byte	0x04, 0x1c
        /*008a*/ 	.short	(.L_573 - .L_572)


	//   ....[0]....
.L_572:
        /*008c*/ 	.word	0x00000780


	//----- nvinfo : EIATTR_CRS_STACK_SIZE
	.align		4
.L_573:
        /*0090*/ 	.byte	0x04, 0x1e
        /*0092*/ 	.short	(.L_575 - .L_574)
.L_574:
        /*0094*/ 	.word	0x00000000


	//----- nvinfo : EIATTR_CBANK_PARAM_SIZE
	.align		4
.L_575:
        /*0098*/ 	.byte	0x03, 0x19
        /*009a*/ 	.short	0x0038


	//----- nvinfo : EIATTR_PARAM_CBANK
	.align		4
        /*009c*/ 	.byte	0x04, 0x0a
        /*009e*/ 	.short	(.L_577 - .L_576)
	.align		4
.L_576:
        /*00a0*/ 	.word	index@(.nv.constant0._Z25executeTwentyOneLayer_PSCPdS_S_S_S_S_S_)
        /*00a4*/ 	.short	0x0380
        /*00a6*/ 	.short	0x0038


	//----- nvinfo : EIATTR_SW_WAR
	.align		4
.L_577:
        /*00a8*/ 	.byte	0x04, 0x36
        /*00aa*/ 	.short	(.L_579 - .L_578)
.L_578:
        /*00ac*/ 	.word	0x00000008
.L_579:


//--------------------- .nv.info._Z22executeTwentyLayer_DSCPdS_S_S_S_S_S_ --------------------------
	.section	.nv.info._Z22executeTwentyLayer_DSCPdS_S_S_S_S_S_,"",@"SHT_CUDA_INFO"
	.sectionflags	@""
	.align	4


	//----- nvinfo : EIATTR_CUDA_API_VERSION
	.align		4
        /*0000*/ 	.byte	0x04, 0x37
        /*0002*/ 	.short	(.L_581 - .L_580)
.L_580:
        /*0004*/ 	.word	0x00000082


	//----- nvinfo : EIATTR_KPARAM_INFO
	.align		4
.L_581:
        /*0008*/ 	.byte	0x04, 0x17
        /*000a*/ 	.short	(.L_583 - .L_582)
.L_582:
        /*000c*/ 	.word	0x00000000
        /*0010*/ 	.short	0x0006
        /*0012*/ 	.short	0x0030
        /*0014*/ 	.byte	0x00, 0xf5, 0x21, 0x00


	//----- nvinfo : EIATTR_KPARAM_INFO
	.align		4
.L_583:
        /*0018*/ 	.byte	0x04, 0x17
        /*001a*/ 	.short	(.L_585 - .L_584)
.L_584:
        /*001c*/ 	.word	0x00000000
        /*0020*/ 	.short	0x0005
        /*0022*/ 	.short	0x0028
        /*0024*/ 	.byte	0x00, 0xf5, 0x21, 0x00


	//----- nvinfo : EIATTR_KPARAM_INFO
	.align		4
.L_585:
        /*0028*/ 	.byte	0x04, 0x17
        /*002a*/ 	.short	(.L_587 - .L_586)
.L_586:
        /*002c*/ 	.word	0x00000000
        /*0030*/ 	.short	0x0004
        /*0032*/ 	.short	0x0020
        /*0034*/ 	.byte	0x00, 0xf5, 0x21, 0x00


	//----- nvinfo : EIATTR_KPARAM_INFO
	.align		4
.L_587:
        /*0038*/ 	.byte	0x04, 0x17
        /*003a*/ 	.short	(.L_589 - .L_588)
.L_588:
        /*003c*/ 	.word	0x00000000
        /*0040*/ 	.short	0x0003
        /*0042*/ 	.short	0x0018
        /*0044*/ 	.byte	0x00, 0xf5, 0x21, 0x00


	//----- nvinfo : EIATTR_KPARAM_INFO
	.align		4
.L_589:
        /*0048*/ 	.byte	0x04, 0x17
        /*004a*/ 	.short	(.L_591 - .L_590)
.L_590:
        /*004c*/ 	.word	0x00000000
        /*0050*/ 	.short	0x0002
        /*0052*/ 	.short	0x0010
        /*0054*/ 	.byte	0x00, 0xf5, 0x21, 0x00


	//----- nvinfo : EIATTR_KPARAM_INFO
	.align		4
.L_591:
        /*0058*/ 	.byte	0x04, 0x17
        /*005a*/ 	.short	(.L_593 - .L_592)
.L_592:
        /*005c*/ 	.word	0x00000000
        /*0060*/ 	.short	0x0001
        /*0062*/ 	.short	0x0008
        /*0064*/ 	.byte	0x00, 0xf5, 0x21, 0x00


	//----- nvinfo : EIATTR_KPARAM_INFO
	.align		4
.L_593:
        /*0068*/ 	.byte	0x04, 0x17
        /*006a*/ 	.short	(.L_595 - .L_594)
.L_594:
        /*006c*/ 	.word	0x00000000
        /*0070*/ 	.short	0x0000
        /*0072*/ 	.short	0x0000
        /*0074*/ 	.byte	0x00, 0xf5, 0x21, 0x00


	//----- nvinfo : EIATTR_SPARSE_MMA_MASK
	.align		4
.L_595:
        /*0078*/ 	.byte	0x03, 0x50
        /*007a*/ 	.short	0x0000


	//----- nvinfo : EIATTR_MAXREG_COUNT
	.align		4
        /*007c*/ 	.byte	0x03, 0x1b
        /*007e*/ 	.short	0x00ff


	//----- nvinfo : EIATTR_MERCURY_ISA_VERSION
	.align		4
        /*0080*/ 	.byte	0x03, 0x5f
        /*0082*/ 	.short	0x0101


	//----- nvinfo : EIATTR_VRC_CTA_INIT_COUNT
	.align		4
        /*0084*/ 	.byte	0x02, 0x4a
	.zero		1
	.zero		1


	//----- nvinfo : EIATTR_EXIT_INSTR_OFFSETS
	.align		4
        /*0088*/ 	.byte	0x04, 0x1c
        /*008a*/ 	.short	(.L_597 - .L_596)


	//   ....[0]....
.L_596:
        /*008c*/ 	.word	0x00000550


	//----- nvinfo : EIATTR_CRS_STACK_SIZE
	.align		4
.L_597:
        /*0090*/ 	.byte	0x04, 0x1e
        /*0092*/ 	.short	(.L_599 - .L_598)
.L_598:
        /*0094*/ 	.word	0x00000000


	//----- nvinfo : EIATTR_CBANK_PARAM_SIZE
	.align		4
.L_599:
        /*0098*/ 	.byte	0x03, 0x19
        /*009a*/ 	.short	0x0038


	//----- nvinfo : EIATTR_PARAM_CBANK
	.align		4
        /*009c*/ 	.byte	0x04, 0x0a
        /*009e*/ 	.short	(.L_601 - .L_600)
	.align		4
.L_600:
        /*00a0*/ 	.word	index@(.nv.constant0._Z22executeTwentyLayer_DSCPdS_S_S_S_S_S_)
        /*00a4*/ 	.short	0x0380
        /*00a6*/ 	.short	0x0038


	//----- nvinfo : EIATTR_SW_WAR
	.align		4
.L_601:
        /*00a8*/ 	.byte	0x04, 0x36
        /*00aa*/ 	.short	(.L_603 - .L_602)
.L_602:
        /*00ac*/ 	.word	0x00000008
.L_603:


//--------------------- .nv.info._Z26executeNineteenthLayer_PSCPdS_S_S_S_S_S_ --------------------------
	.section	.nv.info._Z26executeNineteenthLayer_PSCPdS_S_S_S_S_S_,"",@"SHT_CUDA_INFO"
	.sectionflags	@""
	.align	4


	//----- nvinfo : EIATTR_CUDA_API_VERSION
	.align		4
        /*0000*/ 	.byte	0x04, 0x37
        /*0002*/ 	.short	(.L_605 - .L_604)
.L_604:
        /*0004*/ 	.word	0x00000082


	//----- nvinfo : EIATTR_KPARAM_INFO
	.align		4
.L_605:
        /*0008*/ 	.byte	0x04, 0x17
        /*000a*/ 	.short	(.L_607 - .L_606)
.L_606:
        /*000c*/ 	.word	0x00000000
        /*0010*/ 	.short	0x0006
        /*0012*/ 	.short	0x0030
        /*0014*/ 	.byte	0x00, 0xf5, 0x21, 0x00


	//----- nvinfo : EIATTR_KPARAM_INFO
	.align		4
.L_607:
        /*0018*/ 	.byte	0x04, 0x17
        /*001a*/ 	.short	(.L_609 - .L_608)
.L_608:
        /*001c*/ 	.word	0x00000000
        /*0020*/ 	.short	0x0005
        /*0022*/ 	.short	0x0028
        /*0024*/ 	.byte	0x00, 0xf5, 0x21, 0x00


	//----- nvinfo : EIATTR_KPARAM_INFO
	.align		4
.L_609:
        /*0028*/ 	.byte	0x04, 0x17
        /*002a*/ 	.short	(.L_611 - .L_610)
.L_610:
        /*002c*/ 	.word	0x00000000
        /*0030*/ 	.short	0x0004
        /*0032*/ 	.short	0x0020
        /*0034*/ 	.byte	0x00, 0xf5, 0x21, 0x00


	//----- nvinfo : EIATTR_KPARAM_INFO
	.align		4
.L_611:
        /*0038*/ 	.byte	0x04, 0x17
        /*003a*/ 	.short	(.L_613 - .L_612)
.L_612:
        /*003c*/ 	.word	0x00000000
        /*0040*/ 	.short	0x0003
        /*0042*/ 	.short	0x0018
        /*0044*/ 	.byte	0x00, 0xf5, 0x21, 0x00


	//----- nvinfo : EIATTR_KPARAM_INFO
	.align		4
.L_613:
        /*0048*/ 	.byte	0x04, 0x17
        /*004a*/ 	.short	(.L_615 - .L_614)
.L_614:
        /*004c*/ 	.word	0x00000000
        /*0050*/ 	.short	0x0002
        /*0052*/ 	.short	0x0010
        /*0054*/ 	.byte	0x00, 0xf5, 0x21, 0x00


	//----- nvinfo : EIATTR_KPARAM_INFO
	.align		4
.L_615:
        /*0058*/ 	.byte	0x04, 0x17
        /*005a*/ 	.short	(.L_617 - .L_616)
.L_616:
        /*005c*/ 	.word	0x00000000
        /*0060*/ 	.short	0x0001
        /*0062*/ 	.short	0x0008
        /*0064*/ 	.byte	0x00, 0xf5, 0x21, 0x00


	//----- nvinfo : EIATTR_KPARAM_INFO
	.align		4
.L_617:
        /*0068*/ 	.byte	0x04, 0x17
        /*006a*/ 	.short	(.L_619 - .L_618)
.L_618:
        /*006c*/ 	.word	0x00000000
        /*0070*/ 	.short	0x0000
        /*0072*/ 	.short	0x0000
        /*0074*/ 	.byte	0x00, 0xf5, 0x21, 0x00


	//----- nvinfo : EIATTR_SPARSE_MMA_MASK
	.align		4
.L_619:
        /*0078*/ 	.byte	0x03, 0x50
        /*007a*/ 	.short	0x0000


	//----- nvinfo : EIATTR_MAXREG_COUNT
	.align		4
        /*007c*/ 	.byte	0x03, 0x1b
        /*007e*/ 	.short	0x00ff


	//----- nvinfo : EIATTR_MERCURY_ISA_VERSION
	.align		4
        /*0080*/ 	.byte	0x03, 0x5f
        /*0082*/ 	.short	0x0101


	//----- nvinfo : EIATTR_VRC_CTA_INIT_COUNT
	.align		4
        /*0084*/ 	.byte	0x02, 0x4a
	.zero		1
	.zero		1


	//----- nvinfo : EIATTR_EXIT_INSTR_OFFSETS
	.align		4
        /*0088*/ 	.byte	0x04, 0x1c
        /*008a*/ 	.short	(.L_621 - .L_620)


	//   ....[0]....
.L_620:
        /*008c*/ 	.word	0x00000780


	//----- nvinfo : EIATTR_CRS_STACK_SIZE
	.align		4
.L_621:
        /*0090*/ 	.byte	0x04, 0x1e
        /*0092*/ 	.short	(.L_623 - .L_622)
.L_622:
        /*0094*/ 	.word	0x00000000


	//----- nvinfo : EIATTR_CBANK_PARAM_SIZE
	.align		4
.L_623:
        /*0098*/ 	.byte	0x03, 0x19
        /*009a*/ 	.short	0x0038


	//----- nvinfo : EIATTR_PARAM_CBANK
	.align		4
        /*009c*/ 	.byte	0x04, 0x0a
        /*009e*/ 	.short	(.L_625 - .L_624)
	.align		4
.L_624:
        /*00a0*/ 	.word	index@(.nv.constant0._Z26executeNineteenthLayer_PSCPdS_S_S_S_S_S_)
        /*00a4*/ 	.short	0x0380
        /*00a6*/ 	.short	0x0038


	//----- nvinfo : EIATTR_SW_WAR
	.align		4
.L_625:
        /*00a8*/ 	.byte	0x04, 0x36
        /*00aa*/ 	.short	(.L_627 - .L_626)
.L_626:
        /*00ac*/ 	.word	0x00000008
.L_627:


//--------------------- .nv.info._Z26executeEighteenthLayer_DSCPdS_S_S_S_S_S_ --------------------------
	.section	.nv.info._Z26executeEighteenthLayer_DSCPdS_S_S_S_S_S_,"",@"SHT_CUDA_INFO"
	.sectionflags	@""
	.align	4


	//----- nvinfo : EIATTR_CUDA_API_VERSION
	.align		4
        /*0000*/ 	.byte	0x04, 0x37
        /*0002*/ 	.short	(.L_629 - .L_628)
.L_628:
        /*0004*/ 	.word	0x00000082


	//----- nvinfo : EIATTR_KPARAM_INFO
	.align		4
.L_629:
        /*0008*/ 	.byte	0x04, 0x17
        /*000a*/ 	.short	(.L_631 - .L_630)
.L_630:
        /*000c*/ 	.word	0x00000000
        /*0010*/ 	.short	0x0006
        /*0012*/ 	.short	0x0030
        /*0014*/ 	.byte	0x00, 0xf5, 0x21, 0x00


	//----- nvinfo : EIATTR_KPARAM_INFO
	.align		4
.L_631:
        /*0018*/ 	.byte	0x04, 0x17
        /*001a*/ 	.short	(.L_633 - .L_632)
.L_632:
        /*001c*/ 	.word	0x00000000
        /*0020*/ 	.short	0x0005
        /*0022*/ 	.short	0x0028
        /*0024*/ 	.byte	0x00, 0xf5, 0x21, 0x00


	//----- nvinfo : EIATTR_KPARAM_INFO
	.align		4
.L_633:
        /*0028*/ 	.byte	0x04, 0x17
        /*002a*/ 	.short	(.L_635 - .L_634)
.L_634:
        /*002c*/ 	.word	0x00000000
        /*0030*/ 	.short	0x0004
        /*0032*/ 	.short	0x0020
        /*0034*/ 	.byte	0x00, 0xf5, 0x21, 0x00


	//----- nvinfo : EIATTR_KPARAM_INFO
	.align		4
.L_635:
        /*0038*/ 	.byte	0x04, 0x17
        /*003a*/ 	.short	(.L_637 - .L_636)
.L_636:
        /*003c*/ 	.word	0x00000000
        /*0040*/ 	.short	0x0003
        /*0042*/ 	.short	0x0018
        /*0044*/ 	.byte	0x00, 0xf5, 0x21, 0x00


	//----- nvinfo : EIATTR_KPARAM_INFO
	.align		4
.L_637:
        /*0048*/ 	.byte	0x04, 0x17
        /*004a*/ 	.short	(.L_639 - .L_638)
.L_638:
        /*004c*/ 	.word	0x00000000
        /*0050*/ 	.short	0x0002
        /*0052*/ 	.short	0x0010
        /*0054*/ 	.byte	0x00, 0xf5, 0x21, 0x00


	//----- nvinfo : EIATTR_KPARAM_INFO
	.align		4
.L_639:
        /*0058*/ 	.byte	0x04, 0x17
        /*005a*/ 	.short	(.L_641 - .L_640)
.L_640:
        /*005c*/ 	.word	0x00000000
        /*0060*/ 	.short	0x0001
        /*0062*/ 	.short	0x0008
        /*0064*/ 	.byte	0x00, 0xf5, 0x21, 0x00


	//----- nvinfo : EIATTR_KPARAM_INFO
	.align		4
.L_641:
        /*0068*/ 	.byte	0x04, 0x17
        /*006a*/ 	.short	(.L_643 - .L_642)
.L_642:
        /*006c*/ 	.word	0x00000000
        /*0070*/ 	.short	0x0000
        /*0072*/ 	.short	0x0000
        /*0074*/ 	.byte	0x00, 0xf5, 0x21, 0x00


	//----- nvinfo : EIATTR_SPARSE_MMA_MASK
	.align		4
.L_643:
        /*0078*/ 	.byte	0x03, 0x50
        /*007a*/ 	.short	0x0000


	//----- nvinfo : EIATTR_MAXREG_COUNT
	.align		4
        /*007c*/ 	.byte	0x03, 0x1b
        /*007e*/ 	.short	0x00ff


	//----- nvinfo : EIATTR_MERCURY_ISA_VERSION
	.align		4
        /*0080*/ 	.byte	0x03, 0x5f
        /*0082*/ 	.short	0x0101


	//----- nvinfo : EIATTR_VRC_CTA_INIT_COUNT
	.align		4
        /*0084*/ 	.byte	0x02, 0x4a
	.zero		1
	.zero		1


	//----- nvinfo : EIATTR_EXIT_INSTR_OFFSETS
	.align		4
        /*0088*/ 	.byte	0x04, 0x1c
        /*008a*/ 	.short	(.L_645 - .L_644)


	//   ....[0]....
.L_644:
        /*008c*/ 	.word	0x00000550


	//----- nvinfo : EIATTR_CRS_STACK_SIZE
	.align		4
.L_645:
        /*0090*/ 	.byte	0x04, 0x1e
        /*0092*/ 	.short	(.L_647 - .L_646)
.L_646:
        /*0094*/ 	.word	0x00000000


	//----- nvinfo : EIATTR_CBANK_PARAM_SIZE
	.align		4
.L_647:
        /*0098*/ 	.byte	0x03, 0x19
        /*009a*/ 	.short	0x0038


	//----- nvinfo : EIATTR_PARAM_CBANK
	.align		4
        /*009c*/ 	.byte	0x04, 0x0a
        /*009e*/ 	.short	(.L_649 - .L_648)
	.align		4
.L_648:
        /*00a0*/ 	.word	index@(.nv.constant0._Z26executeEighteenthLayer_DSCPdS_S_S_S_S_S_)
        /*00a4*/ 	.short	0x0380
        /*00a6*/ 	.short	0x0038


	//----- nvinfo : EIATTR_SW_WAR
	.align		4
.L_649:
        /*00a8*/ 	.byte	0x04, 0x36
        /*00aa*/ 	.short	(.L_651 - .L_650)
.L_650:
        /*00ac*/ 	.word	0x00000008
.L_651:


//--------------------- .nv.info._Z27executeSeventeenthLayer_PSCPdS_S_S_S_S_S_ --------------------------
	.section	.nv.info._Z27executeSeventeenthLayer_PSCPdS_S_S_S_S_S_,"",@"SHT_CUDA_INFO"
	.sectionflags	@""
	.align	4


	//----- nvinfo : EIATTR_CUDA_API_VERSION
	.align		4
        /*0000*/ 	.byte	0x04, 0x37
        /*0002*/ 	.short	(.L_653 - .L_652)
.L_652:
        /*0004*/ 	.word	0x00000082


	//----- nvinfo : EIATTR_KPARAM_INFO
	.align		4
.L_653:
        /*0008*/ 	.byte	0x04, 0x17
        /*000a*/ 	.short	(.L_655 - .L_654)
.L_654:
        /*000c*/ 	.word	0x00000000
        /*0010*/ 	.short	0x0006
        /*0012*/ 	.short	0x0030
        /*0014*/ 	.byte	0x00, 0xf5, 0x21, 0x00


	//----- nvinfo : EIATTR_KPARAM_INFO
	.align		4
.L_655:
        /*0018*/ 	.byte	0x04, 0x17
        /*001a*/ 	.short	(.L_657 - .L_656)
.L_656:
        /*001c*/ 	.word	0x00000000
        /*0020*/ 	.short	0x0005
        /*0022*/ 	.short	0x0028
        /*0024*/ 	.byte	0x00, 0xf5, 0x21, 0x00


	//----- nvinfo : EIATTR_KPARAM_INFO
	.align		4
.L_657:
        /*0028*/ 	.byte	0x04, 0x17
        /*002a*/ 	.short	(.L_659 - .L_658)
.L_658:
        /*002c*/ 	.word	0x00000000
        /*0030*/ 	.short	0x0004
        /*0032*/ 	.short	0x0020
        /*0034*/ 	.byte	0x00, 0xf5, 0x21, 0x00


	//----- nvinfo : EIATTR_KPARAM_INFO
	.align		4
.L_659:
        /*0038*/ 	.byte	0x04, 0x17
        /*003a*/ 	.short	(.L_661 - .L_660)
.L_660:
        /*003c*/ 	.word	0x00000000
        /*0040*/ 	.short	0x0003
        /*0042*/ 	.short	0x0018
        /*0044*/ 	.byte	0x00, 0xf5, 0x21, 0x00


	//----- nvinfo : EIATTR_KPARAM_INFO
	.align		4
.L_661:
        /*0048*/ 	.byte	0x04, 0x17
        /*004a*/ 	.short	(.L_663 - .L_662)
.L_662:
        /*004c*/ 	.word	0x00000000
        /*0050*/ 	.short	0x0002
        /*0052*/ 	.short	0x0010
        /*0054*/ 	.byte	0x00, 0xf5, 0x21, 0x00


	//----- nvinfo : EIATTR_KPARAM_INFO
	.align		4
.L_663:
        /*0058*/ 	.byte	0x04, 0x17
        /*005a*/ 	.short	(.L_665 - .L_664)
.L_664:
        /*005c*/ 	.word	0x00000000
        /*0060*/ 	.short	0x0001
        /*0062*/ 	.short	0x0008
        /*0064*/ 	.byte	0x00, 0xf5, 0x21, 0x00


	//----- nvinfo : EIATTR_KPARAM_INFO
	.align		4
.L_665:
        /*0068*/ 	.byte	0x04, 0x17
        /*006a*/ 	.short	(.L_667 - .L_666)
.L_666:
        /*006c*/ 	.word	0x00000000
        /*0070*/ 	.short	0x0000
        /*0072*/ 	.short	0x0000
        /*0074*/ 	.byte	0x00, 0xf5, 0x21, 0x00


	//----- nvinfo : EIATTR_SPARSE_MMA_MASK
	.align		4
.L_667:
        /*0078*/ 	.byte	0x03, 0x50
        /*007a*/ 	.short	0x0000


	//----- nvinfo : EIATTR_MAXREG_COUNT
	.align		4
        /*007c*/ 	.byte	0x03, 0x1b
        /*007e*/ 	.short	0x00ff


	//----- nvinfo : EIATTR_MERCURY_ISA_VERSION
	.align		4
        /*0080*/ 	.byte	0x03, 0x5f
        /*0082*/ 	.short	0x0101


	//----- nvinfo : EIATTR_VRC_CTA_INIT_COUNT
	.align		4
        /*0084*/ 	.byte	0x02, 0x4a
	.zero		1
	.zero		1


	//----- nvinfo : EIATTR_EXIT_INSTR_OFFSETS
	.align		4
        /*0088*/ 	.byte	0x04, 0x1c
        /*008a*/ 	.short	(.L_669 - .L_668)


	//   ....[0]....
.L_668:
        /*008c*/ 	.word	0x00000780


	//----- nvinfo : EIATTR_CRS_STACK_SIZE
	.align		4
.L_669:
        /*0090*/ 	.byte	0x04, 0x1e
        /*0092*/ 	.short	(.L_671 - .L_670)
.L_670:
        /*0094*/ 	.word	0x00000000


	//----- nvinfo : EIATTR_CBANK_PARAM_SIZE
	.align		4
.L_671:
        /*0098*/ 	.byte	0x03, 0x19
        /*009a*/ 	.short	0x0038


	//----- nvinfo : EIATTR_PARAM_CBANK
	.align		4
        /*009c*/ 	.byte	0x04, 0x0a
        /*009e*/ 	.short	(.L_673 - .L_672)
	.align		4
.L_672:
        /*00a0*/ 	.word	index@(.nv.constant0._Z27executeSeventeenthLayer_PSCPdS_S_S_S_S_S_)
        /*00a4*/ 	.short	0x0380
        /*00a6*/ 	.short	0x0038


	//----- nvinfo : EIATTR_SW_WAR
	.align		4
.L_673:
        /*00a8*/ 	.byte	0x04, 0x36
        /*00aa*/ 	.short	(.L_675 - .L_674)
.L_674:
        /*00ac*/ 	.word	0x00000008
.L_675:


//--------------------- .nv.info._Z25executeSixteenthLayer_DSCPdS_S_S_S_S_S_ --------------------------
	.section	.nv.info._Z25executeSixteenthLayer_DSCPdS_S_S_S_S_S_,"",@"SHT_CUDA_INFO"
	.sectionflags	@""
	.align	4


	//----- nvinfo : EIATTR_CUDA_API_VERSION
	.align		4
        /*0000*/ 	.byte	0x04, 0x37
        /*0002*/ 	.short	(.L_677 - .L_676)
.L_676:
        /*0004*/ 	.word	0x00000082


	//----- nvinfo : EIATTR_KPARAM_INFO
	.align		4
.L_677:
        /*0008*/ 	.byte	0x04, 0x17
        /*000a*/ 	.short	(.L_679 - .L_678)
.L_678:
        /*000c*/ 	.word	0x00000000
        /*0010*/ 	.short	0x0006
        /*0012*/ 	.short	0x0030
        /*0014*/ 	.byte	0x00, 0xf5, 0x21, 0x00


	//----- nvinfo : EIATTR_KPARAM_INFO
	.align		4
.L_679:
        /*0018*/ 	.byte	0x04, 0x17
        /*001a*/ 	.short	(.L_681 - .L_680)
.L_680:
        /*001c*/ 	.word	0x00000000
        /*0020*/ 	.short	0x0005
        /*0022*/ 	.short	0x0028
        /*0024*/ 	.byte	0x00, 0xf5, 0x21, 0x00


	//----- nvinfo : EIATTR_KPARAM_INFO
	.align		4
.L_681:
        /*0028*/ 	.byte	0x04, 0x17
        /*002a*/ 	.short	(.L_683 - .L_682)
.L_682:
        /*002c*/ 	.word	0x00000000
        /*0030*/ 	.short	0x0004
        /*0032*/ 	.short	0x0020
        /*0034*/ 	.byte	0x00, 0xf5, 0x21, 0x00


	//----- nvinfo : EIATTR_KPARAM_INFO
	.align		4
.L_683:
        /*0038*/ 	.byte	0x04, 0x17
        /*003a*/ 	.short	(.L_685 - .L_684)
.L_684:
        /*003c*/ 	.word	0x00000000
        /*0040*/ 	.short	0x0003
        /*0042*/ 	.short	0x0018
        /*0044*/ 	.byte	0x00, 0xf5, 0x21, 0x00


	//----- nvinfo : EIATTR_KPARAM_INFO
	.align		4
.L_685:
        /*0048*/ 	.byte	0x04, 0x17
        /*004a*/ 	.short	(.L_687 - .L_686)
.L_686:
        /*004c*/ 	.word	0x00000000
        /*0050*/ 	.short	0x0002
        /*0052*/ 	.short	0x0010
        /*0054*/ 	.byte	0x00, 0xf5, 0x21, 0x00


	//----- nvinfo : EIATTR_KPARAM_INFO
	.align		4
.L_687:
        /*0058*/ 	.byte	0x04, 0x17
        /*005a*/ 	.short	(.L_689 - .L_688)
.L_688:
        /*005c*/ 	.word	0x00000000
        /*0060*/ 	.short	0x0001
        /*0062*/ 	.short	0x0008
        /*0064*/ 	.byte	0x00, 0xf5, 0x21, 0x00


	//----- nvinfo : EIATTR_KPARAM_INFO
	.align		4
.L_689:
        /*0068*/ 	.byte	0x04, 0x17
        /*006a*/ 	.short	(.L_691 - .L_690)
.L_690:
        /*006c*/ 	.word	0x00000000
        /*0070*/ 	.short	0x0000
        /*0072*/ 	.short	0x0000
        /*0074*/ 	.byte	0x00, 0xf5, 0x21, 0x00


	//----- nvinfo : EIATTR_SPARSE_MMA_MASK
	.align		4
.L_691:
        /*0078*/ 	.byte	0x03, 0x50
        /*007a*/ 	.short	0x0000


	//----- nvinfo : EIATTR_MAXREG_COUNT
	.align		4
        /*007c*/ 	.byte	0x03, 0x1b
        /*007e*/ 	.short	0x00ff


	//----- nvinfo : EIATTR_MERCURY_ISA_VERSION
	.align		4
        /*0080*/ 	.byte	0x03, 0x5f
        /*0082*/ 	.short	0x0101


	//----- nvinfo : EIATTR_VRC_CTA_INIT_COUNT
	.align		4
        /*0084*/ 	.byte	0x02, 0x4a
	.zero		1
	.zero		1


	//----- nvinfo : EIATTR_EXIT_INSTR_OFFSETS
	.align		4
        /*0088*/ 	.byte	0x04, 0x1c
        /*008a*/ 	.short	(.L_693 - .L_692)


	//   ....[0]....
.L_692:
        /*008c*/ 	.word	0x00000550


	//----- nvinfo : EIATTR_CRS_STACK_SIZE
	.align		4
.L_693:
        /*0090*/ 	.byte	0x04, 0x1e
        /*0092*/ 	.short	(.L_695 - .L_694)
.L_694:
        /*0094*/ 	.word	0x00000000


	//----- nvinfo : EIATTR_CBANK_PARAM_SIZE
	.align		4
.L_695:
        /*0098*/ 	.byte	0x03, 0x19
        /*009a*/ 	.short	0x0038


	//----- nvinfo : EIATTR_PARAM_CBANK
	.align		4
        /*009c*/ 	.byte	0x04, 0x0a
        /*009e*/ 	.short	(.L_697 - .L_696)
	.align		4
.L_696:
        /*00a0*/ 	.word	index@(.nv.constant0._Z25executeSixteenthLayer_DSCPdS_S_S_S_S_S_)
        /*00a4*/ 	.short	0x0380
        /*00a6*/ 	.short	0x0038


	//----- nvinfo : EIATTR_SW_WAR
	.align		4
.L_697:
        /*00a8*/ 	.byte	0x04, 0x36
        /*00aa*/ 	.short	(.L_699 - .L_698)
.L_698:
        /*00ac*/ 	.word	0x00000008
.L_699:


//--------------------- .nv.info._Z25executeFifteenthLayer_PSCPdS_S_S_S_S_S_ --------------------------
	.section	.nv.info._Z25executeFifteenthLayer_PSCPdS_S_S_S_S_S_,"",@"SHT_CUDA_INFO"
	.sectionflags	@""
	.align	4


	//----- nvinfo : EIATTR_CUDA_API_VERSION
	.align		4
        /*0000*/ 	.byte	0x04, 0x37
        /*0002*/ 	.short	(.L_701 - .L_700)
.L_700:
        /*0004*/ 	.word	0x00000082


	//----- nvinfo : EIATTR_KPARAM_INFO
	.align		4
.L_701:
        /*0008*/ 	.byte	0x04, 0x17
        /*000a*/ 	.short	(.L_703 - .L_702)
.L_702:
        /*000c*/ 	.word	0x00000000
        /*0010*/ 	.short	0x0006
        /*0012*/ 	.short	0x0030
        /*0014*/ 	.byte	0x00, 0xf5, 0x21, 0x00


	//----- nvinfo : EIATTR_KPARAM_INFO
	.align		4
.L_703:
        /*0018*/ 	.byte	0x04, 0x17
        /*001a*/ 	.short	(.L_705 - .L_704)
.L_704:
        /*001c*/ 	.word	0x00000000
        /*0020*/ 	.short	0x0005
        /*0022*/ 	.short	0x0028
        /*0024*/ 	.byte	0x00, 0xf5, 0x21, 0x00


	//----- nvinfo : EIATTR_KPARAM_INFO
	.align		4
.L_705:
        /*0028*/ 	.byte	0x04, 0x17
        /*002a*/ 	.short	(.L_707 - .L_706)
.L_706:
        /*002c*/ 	.word	0x00000000
        /*0030*/ 	.short	0x0004
        /*0032*/ 	.short	0x0020
        /*0034*/ 	.byte	0x00, 0xf5, 0x21, 0x00


	//----- nvinfo : EIATTR_KPARAM_INFO
	.align		4
.L_707:
        /*0038*/ 	.byte	0x04, 0x17
        /*003a*/ 	.short	(.L_709 - .L_708)
.L_708:
        /*003c*/ 	.word	0x00000000
        /*0040*/ 	.short	0x0003
        /*0042*/ 	.short	0x0018
        /*0044*/ 	.byte	0x00, 0xf5, 0x21, 0x00


	//----- nvinfo : EIATTR_KPARAM_INFO
	.align		4
.L_709:
        /*0048*/ 	.byte	0x04, 0x17
        /*004a*/ 	.short	(.L_711 - .L_710)
.L_710:
        /*004c*/ 	.word	0x00000000
        /*0050*/ 	.short	0x0002
        /*0052*/ 	.short	0x0010
        /*0054*/ 	.byte	0x00, 0xf5, 0x21, 0x00


	//----- nvinfo : EIATTR_KPARAM_INFO
	.align		4
.L_711:
        /*0058*/ 	.byte	0x04, 0x17
        /*005a*/ 	.short	(.L_713 - .L_712)
.L_712:
        /*005c*/ 	.word	0x00000000
        /*0060*/ 	.short	0x0001
        /*0062*/ 	.short	0x0008
        /*0064*/ 	.byte	0x00, 0xf5, 0x21, 0x00


	//----- nvinfo : EIATTR_KPARAM_INFO
	.align		4
.L_713:
        /*0068*/ 	.byte	0x04, 0x17
        /*006a*/ 	.short	(.L_715 - .L_714)
.L_714:
        /*006c*/ 	.word	0x00000000
        /*0070*/ 	.short	0x0000
        /*0072*/ 	.short	0x0000
        /*0074*/ 	.byte	0x00, 0xf5, 0x21, 0x00


	//----- nvinfo : EIATTR_SPARSE_MMA_MASK
	.align		4
.L_715:
        /*0078*/ 	.byte	0x03, 0x50
        /*007a*/ 	.short	0x0000


	//----- nvinfo : EIATTR_MAXREG_COUNT
	.align		4
        /*007c*/ 	.byte	0x03, 0x1b
        /*007e*/ 	.short	0x00ff


	//----- nvinfo : EIATTR_MERCURY_ISA_VERSION
	.align		4
        /*0080*/ 	.byte	0x03, 0x5f
        /*0082*/ 	.short	0x0101


	//----- nvinfo : EIATTR_VRC_CTA_INIT_COUNT
	.align		4
        /*0084*/ 	.byte	0x02, 0x4a
	.zero		1
	.zero		1


	//----- nvinfo : EIATTR_EXIT_INSTR_OFFSETS
	.align		4
        /*0088*/ 	.byte	0x04, 0x1c
        /*008a*/ 	.short	(.L_717 - .L_716)


	//   ....[0]....
.L_716:
        /*008c*/ 	.word	0x00000780


	//----- nvinfo : EIATTR_CRS_STACK_SIZE
	.align		4
.L_717:
        /*0090*/ 	.byte	0x04, 0x1e
        /*0092*/ 	.short	(.L_719 - .L_718)
.L_718:
        /*0094*/ 	.word	0x00000000


	//----- nvinfo : EIATTR_CBANK_PARAM_SIZE
	.align		4
.L_719:
        /*0098*/ 	.byte	0x03, 0x19
        /*009a*/ 	.short	0x0038


	//----- nvinfo : EIATTR_PARAM_CBANK
	.align		4
        /*009c*/ 	.byte	0x04, 0x0a
        /*009e*/ 	.short	(.L_721 - .L_720)
	.align		4
.L_720:
        /*00a0*/ 	.word	index@(.nv.constant0._Z25executeFifteenthLayer_PSCPdS_S_S_S_S_S_)
        /*00a4*/ 	.short	0x0380
        /*00a6*/ 	.short	0x0038


	//----- nvinfo : EIATTR_SW_WAR
	.align		4
.L_721:
        /*00a8*/ 	.byte	0x04, 0x36
        /*00aa*/ 	.short	(.L_723 - .L_722)
.L_722:
        /*00ac*/ 	.word	0x00000008
.L_723:


//--------------------- .nv.info._Z26executeFourteenthLayer_DSCPdS_S_S_S_S_S_ --------------------------
	.section	.nv.info._Z26executeFourteenthLayer_DSCPdS_S_S_S_S_S_,"",@"SHT_CUDA_INFO"
	.sectionflags	@""
	.align	4


	//----- nvinfo : EIATTR_CUDA_API_VERSION
	.align		4
        /*0000*/ 	.byte	0x04, 0x37
        /*0002*/ 	.short	(.L_725 - .L_724)
.L_724:
        /*0004*/ 	.word	0x00000082


	//----- nvinfo : EIATTR_KPARAM_INFO
	.align		4
.L_725:
        /*0008*/ 	.byte	0x04, 0x17
        /*000a*/ 	.short	(.L_727 - .L_726)
.L_726:
        /*000c*/ 	.word	0x00000000
        /*0010*/ 	.short	0x0006
        /*0012*/ 	.short	0x0030
        /*0014*/ 	.byte	0x00, 0xf5, 0x21, 0x00


	//----- nvinfo : EIATTR_KPARAM_INFO
	.align		4
.L_727:
        /*0018*/ 	.byte	0x04, 0x17
        /*001a*/ 	.short	(.L_729 - .L_728)
.L_728:
        /*001c*/ 	.word	0x00000000
        /*0020*/ 	.short	0x0005
        /*0022*/ 	.short	0x0028
        /*0024*/ 	.byte	0x00, 0xf5, 0x21, 0x00


	//----- nvinfo : EIATTR_KPARAM_INFO
	.align		4
.L_729:
        /*0028*/ 	.byte	0x04, 0x17
        /*002a*/ 	.short	(.L_731 - .L_730)
.L_730:
        /*002c*/ 	.word	0x00000000
        /*0030*/ 	.short	0x0004
        /*0032*/ 	.short	0x0020
        /*0034*/ 	.byte	0x00, 0xf5, 0x21, 0x00


	//----- nvinfo : EIATTR_KPARAM_INFO
	.align		4
.L_731:
        /*0038*/ 	.byte	0x04, 0x17
        /*003a*/ 	.short	(.L_733 - .L_732)
.L_732:
        /*003c*/ 	.word	0x00000000
        /*0040*/ 	.short	0x0003
        /*0042*/ 	.short	0x0018
        /*0044*/ 	.byte	0x00, 0xf5, 0x21, 0x00


	//----- nvinfo : EIATTR_KPARAM_INFO
	.align		4
.L_733:
        /*0048*/ 	.byte	0x04, 0x17
        /*004a*/ 	.short	(.L_735 - .L_734)
.L_734:
        /*004c*/ 	.word	0x00000000
        /*0050*/ 	.short	0x0002
        /*0052*/ 	.short	0x0010
        /*0054*/ 	.byte	0x00, 0xf5, 0x21, 0x00


	//----- nvinfo : EIATTR_KPARAM_INFO
	.align		4
.L_735:
        /*0058*/ 	.byte	0x04, 0x17
        /*005a*/ 	.short	(.L_737 - .L_736)
.L_736:
        /*005c*/ 	.word	0x00000000
        /*0060*/ 	.short	0x0001
        /*0062*/ 	.short	0x0008
        /*0064*/ 	.byte	0x00, 0xf5, 0x21, 0x00


	//----- nvinfo : EIATTR_KPARAM_INFO
	.align		4
.L_737:
        /*0068*/ 	.byte	0x04, 0x17
        /*006a*/ 	.short	(.L_739 - .L_738)
.L_738:
        /*006c*/ 	.word	0x00000000
        /*0070*/ 	.short	0x0000
        /*0072*/ 	.short	0x0000
        /*0074*/ 	.byte	0x00, 0xf5, 0x21, 0x00


	//----- nvinfo : EIATTR_SPARSE_MMA_MASK
	.align		4
.L_739:
        /*0078*/ 	.byte	0x03, 0x50
        /*007a*/ 	.short	0x0000


	//----- nvinfo : EIATTR_MAXREG_COUNT
	.align		4
        /*007c*/ 	.byte	0x03, 0x1b
        /*007e*/ 	.short	0x00ff


	//----- nvinfo : EIATTR_MERCURY_ISA_VERSION
	.align		4
        /*0080*/ 	.byte	0x03, 0x5f
        /*0082*/ 	.short	0x0101


	//----- nvinfo : EIATTR_VRC_CTA_INIT_COUNT
	.align		4
        /*0084*/ 	.byte	0x02, 0x4a
	.zero		1
	.zero		1


	//----- nvinfo : EIATTR_EXIT_INSTR_OFFSETS
	.align		4
        /*0088*/ 	.byte	0x04, 0x1c
        /*008a*/ 	.short	(.L_741 - .L_740)


	//   ....[0]....
.L_740:
        /*008c*/ 	.word	0x00000550


	//----- nvinfo : EIATTR_CRS_STACK_SIZE
	.align		4
.L_741:
        /*0090*/ 	.byte	0x04, 0x1e
        /*0092*/ 	.short	(.L_743 - .L_742)
.L_742:
        /*0094*/ 	.word	0x00000000


	//----- nvinfo : EIATTR_CBANK_PARAM_SIZE
	.align		4
.L_743:
        /*0098*/ 	.byte	0x03, 0x19
        /*009a*/ 	.short	0x0038


	//----- nvinfo : EIATTR_PARAM_CBANK
	.align		4
        /*009c*/ 	.byte	0x04, 0x0a
        /*009e*/ 	.short	(.L_745 - .L_744)
	.align		4
.L_744:
        /*00a0*/ 	.word	index@(.nv.constant0._Z26executeFourteenthLayer_DSCPdS_S_S_S_S_S_)
        /*00a4*/ 	.short	0x0380
        /*00a6*/ 	.short	0x0038


	//----- nvinfo : EIATTR_SW_WAR
	.align		4
.L_745:
        /*00a8*/ 	.byte	0x04, 0x36
        /*00aa*/ 	.short	(.L_747 - .L_746)
.L_746:
        /*00ac*/ 	.word	0x00000008
.L_747:


//--------------------- .nv.info._Z26executeThirteenthLayer_PSCPdS_S_S_S_S_S_ --------------------------
	.section	.nv.info._Z26executeThirteenthLayer_PSCPdS_S_S_S_S_S_,"",@"SHT_CUDA_INFO"
	.sectionflags	@""
	.align	4


	//----- nvinfo : EIATTR_CUDA_API_VERSION
	.align		4
        /*0000*/ 	.byte	0x04, 0x37
        /*0002*/ 	.short	(.L_749 - .L_748)
.L_748:
        /*0004*/ 	.word	0x00000082


	//----- nvinfo : EIATTR_KPARAM_INFO
	.align		4
.L_749:
        /*0008*/ 	.byte	0x04, 0x17
        /*000a*/ 	.short	(.L_751 - .L_750)
.L_750:
        /*000c*/ 	.word	0x00000000
        /*0010*/ 	.short	0x0006
        /*0012*/ 	.short	0x0030
        /*0014*/ 	.byte	0x00, 0xf5, 0x21, 0x00


	//----- nvinfo : EIATTR_KPARAM_INFO
	.align		4
.L_751:
        /*0018*/ 	.byte	0x04, 0x17
        /*001a*/ 	.short	(.L_753 - .L_752)
.L_752:
        /*001c*/ 	.word	0x00000000
        /*0020*/ 	.short	0x0005
        /*0022*/ 	.short	0x0028
        /*0024*/ 	.byte	0x00, 0xf5, 0x21, 0x00


	//----- nvinfo : EIATTR_KPARAM_INFO
	.align		4
.L_753:
        /*0028*/ 	.byte	0x04, 0x17
        /*002a*/ 	.short	(.L_755 - .L_754)
.L_754:
        /*002c*/ 	.word	0x00000000
        /*0030*/ 	.short	0x0004
        /*0032*/ 	.short	0x0020
        /*0034*/ 	.byte	0x00, 0xf5, 0x21, 0x00


	//----- nvinfo : EIATTR_KPARAM_INFO
	.align		4
.L_755:
        /*0038*/ 	.byte	0x04, 0x17
        /*003a*/ 	.short	(.L_757 - .L_756)
.L_756:
        /*003c*/ 	.word	0x00000000
        /*0040*/ 	.short	0x0003
        /*0042*/ 	.short	0x0018
        /*0044*/ 	.byte	0x00, 0xf5, 0x21, 0x00


	//----- nvinfo : EIATTR_KPARAM_INFO
	.align		4
.L_757:
        /*0048*/ 	.byte	0x04, 0x17
        /*004a*/ 	.short	(.L_759 - .L_758)
.L_758:
        /*004c*/ 	.word	0x00000000
        /*0050*/ 	.short	0x0002
        /*0052*/ 	.short	0x0010
        /*0054*/ 	.byte	0x00, 0xf5, 0x21, 0x00


	//----- nvinfo : EIATTR_KPARAM_INFO
	.align		4
.L_759:
        /*0058*/ 	.byte	0x04, 0x17
        /*005a*/ 	.short	(.L_761 - .L_760)
.L_760:
        /*005c*/ 	.word	0x00000000
        /*0060*/ 	.short	0x0001
        /*0062*/ 	.short	0x0008
        /*0064*/ 	.byte	0x00, 0xf5, 0x21, 0x00


	//----- nvinfo : EIATTR_KPARAM_INFO
	.align		4
.L_761:
        /*0068*/ 	.byte	0x04, 0x17
        /*006a*/ 	.short	(.L_763 - .L_762)
.L_762:
        /*006c*/ 	.word	0x00000000
        /*0070*/ 	.short	0x0000
        /*0072*/ 	.short	0x0000
        /*0074*/ 	.byte	0x00, 0xf5, 0x21, 0x00


	//----- nvinfo : EIATTR_SPARSE_MMA_MASK
	.align		4
.L_763:
        /*0078*/ 	.byte	0x03, 0x50
        /*007a*/ 	.short	0x0000


	//----- nvinfo : EIATTR_MAXREG_COUNT
	.align		4
        /*007c*/ 	.byte	0x03, 0x1b
        /*007e*/ 	.short	0x00ff


	//----- nvinfo : EIATTR_MERCURY_ISA_VERSION
	.align		4
        /*0080*/ 	.byte	0x03, 0x5f
        /*0082*/ 	.short	0x0101


	//----- nvinfo : EIATTR_VRC_CTA_INIT_COUNT
	.align		4
        /*0084*/ 	.byte	0x02, 0x4a
	.zero		1
	.zero		1


	//----- nvinfo : EIATTR_EXIT_INSTR_OFFSETS
	.align		4
        /*0088*/ 	.byte	0x04, 0x1c
        /*008a*/ 	.short	(.L_765 - .L_764)


	//   ....[0]....
.L_764:
        /*008c*/ 	.word	0x00000780


	//----- nvinfo : EIATTR_CRS_STACK_SIZE
	.align		4
.L_765:
        /*0090*/ 	.byte	0x04, 0x1e
        /*0092*/ 	.short	(.L_767 - .L_766)
.L_766:
        /*0094*/ 	.word	0x00000000


	//----- nvinfo : EIATTR_CBANK_PARAM_SIZE
	.align		4
.L_767:
        /*0098*/ 	.byte	0x03, 0x19
        /*009a*/ 	.short	0x0038


	//----- nvinfo : EIATTR_PARAM_CBANK
	.align		4
        /*009c*/ 	.byte	0x04, 0x0a
        /*009e*/ 	.short	(.L_769 - .L_768)
	.align		4
.L_768:
        /*00a0*/ 	.word	index@(.nv.constant0._Z26executeThirteenthLayer_PSCPdS_S_S_S_S_S_)
        /*00a4*/ 	.short	0x0380
        /*00a6*/ 	.short	0x0038


	//----- nvinfo : EIATTR_SW_WAR
	.align		4
.L_769:
        /*00a8*/ 	.byte	0x04, 0x36
        /*00aa*/ 	.short	(.L_771 - .L_770)
.L_770:
        /*00ac*/ 	.word	0x00000008
.L_771:


//--------------------- .nv.info._Z23executeTwelfthLayer_DSCPdS_S_S_S_S_S_ --------------------------
	.section	.nv.info._Z23executeTwelfthLayer_DSCPdS_S_S_S_S_S_,"",@"SHT_CUDA_INFO"
	.sectionflags	@""
	.align	4


	//----- nvinfo : EIATTR_CUDA_API_VERSION
	.align		4
        /*0000*/ 	.byte	0x04, 0x37
        /*0002*/ 	.short	(.L_773 - .L_772)
.L_772:
        /*0004*/ 	.word	0x00000082


	//----- nvinfo : EIATTR_KPARAM_INFO
	.align		4
.L_773:
        /*0008*/ 	.byte	0x04, 0x17
        /*000a*/ 	.short	(.L_775 - .L_774)
.L_774:
        /*000c*/ 	.word	0x00000000
        /*0010*/ 	.short	0x0006
        /*0012*/ 	.short	0x0030
        /*0014*/ 	.byte	0x00, 0xf5, 0x21, 0x00


	//----- nvinfo : EIATTR_KPARAM_INFO
	.align		4
.L_775:
        /*0018*/ 	.byte	0x04, 0x17
        /*001a*/ 	.short	(.L_777 - .L_776)
.L_776:
        /*001c*/ 	.word	0x00000000
        /*0020*/ 	.short	0x0005
        /*0022*/ 	.short	0x0028
        /*0024*/ 	.byte	0x00, 0xf5, 0x21, 0x00


	//----- nvinfo : EIATTR_KPARAM_INFO
	.align		4
.L_777:
        /*0028*/ 	.byte	0x04, 0x17
        /*002a*/ 	.short	(.L_779 - .L_778)
.L_778:
        /*002c*/ 	.word	0x00000000
        /*0030*/ 	.short	0x0004
        /*0032*/ 	.short	0x0020
        /*0034*/ 	.byte	0x00, 0xf5, 0x21, 0x00


	//----- nvinfo : EIATTR_KPARAM_INFO
	.align		4
.L_779:
        /*0038*/ 	.byte	0x04, 0x17
        /*003a*/ 	.short	(.L_781 - .L_780)
.L_780:
        /*003c*/ 	.word	0x00000000
        /*0040*/ 	.short	0x0003
        /*0042*/ 	.short	0x0018
        /*0044*/ 	.byte	0x00, 0xf5, 0x21, 0x00


	//----- nvinfo : EIATTR_KPARAM_INFO
	.align		4
.L_781:
        /*0048*/ 	.byte	0x04, 0x17
        /*004a*/ 	.short	(.L_783 - .L_782)
.L_782:
        /*004c*/ 	.word	0x00000000
        /*0050*/ 	.short	0x0002
        /*0052*/ 	.short	0x0010
        /*0054*/ 	.byte	0x00, 0xf5, 0x21, 0x00


	//----- nvinfo : EIATTR_KPARAM_INFO
	.align		4
.L_783:
        /*0058*/ 	.byte	0x04, 0x17
        /*005a*/ 	.short	(.L_785 - .L_784)
.L_784:
        /*005c*/ 	.word	0x00000000
        /*0060*/ 	.short	0x0001
        /*0062*/ 	.short	0x0008
        /*0064*/ 	.byte	0x00, 0xf5, 0x21, 0x00


	//----- nvinfo : EIATTR_KPARAM_INFO
	.align		4
.L_785:
        /*0068*/ 	.byte	0x04, 0x17
        /*006a*/ 	.short	(.L_787 - .L_786)
.L_786:
        /*006c*/ 	.word	0x00000000
        /*0070*/ 	.short	0x0000
        /*0072*/ 	.short	0x0000
        /*0074*/ 	.byte	0x00, 0xf5, 0x21, 0x00


	//----- nvinfo : EIATTR_SPARSE_MMA_MASK
	.align		4
.L_787:
        /*0078*/ 	.byte	0x03, 0x50
        /*007a*/ 	.short	0x0000


	//----- nvinfo : EIATTR_MAXREG_COUNT
	.align		4
        /*007c*/ 	.byte	0x03, 0x1b
        /*007e*/ 	.short	0x00ff


	//----- nvinfo : EIATTR_MERCURY_ISA_VERSION
	.align		4
        /*0080*/ 	.byte	0x03, 0x5f
        /*0082*/ 	.short	0x0101


	//----- nvinfo : EIATTR_VRC_CTA_INIT_COUNT
	.align		4
        /*0084*/ 	.byte	0x02, 0x4a
	.zero		1
	.zero		1


	//----- nvinfo : EIATTR_EXIT_INSTR_OFFSETS
	.align		4
        /*0088*/ 	.byte	0x04, 0x1c
        /*008a*/ 	.short	(.L_789 - .L_788)


	//   ....[0]....
.L_788:
        /*008c*/ 	.word	0x00000560


	//----- nvinfo : EIATTR_CRS_STACK_SIZE
	.align		4
.L_789:
        /*0090*/ 	.byte	0x04, 0x1e
        /*0092*/ 	.short	(.L_791 - .L_790)
.L_790:
        /*0094*/ 	.word	0x00000000


	//----- nvinfo : EIATTR_CBANK_PARAM_SIZE
	.align		4
.L_791:
        /*0098*/ 	.byte	0x03, 0x19
        /*009a*/ 	.short	0x0038


	//----- nvinfo : EIATTR_PARAM_CBANK
	.align		4
        /*009c*/ 	.byte	0x04, 0x0a
        /*009e*/ 	.short	(.L_793 - .L_792)
	.align		4
.L_792:
        /*00a0*/ 	.word	index@(.nv.constant0._Z23executeTwelfthLayer_DSCPdS_S_S_S_S_S_)
        /*00a4*/ 	.short	0x0380
        /*00a6*/ 	.short	0x0038


	//----- nvinfo : EIATTR_SW_WAR
	.align		4
.L_793:
        /*00a8*/ 	.byte	0x04, 0x36
        /*00aa*/ 	.short	(.L_795 - .L_794)
.L_794:
        /*00ac*/ 	.word	0x00000008
.L_795:


//--------------------- .nv.info._Z24executeEleventhLayer_PSCPdS_S_S_S_S_S_ --------------------------
	.section	.nv.info._Z24executeEleventhLayer_PSCPdS_S_S_S_S_S_,"",@"SHT_CUDA_INFO"
	.sectionflags	@""
	.align	4


	//----- nvinfo : EIATTR_CUDA_API_VERSION
	.align		4
        /*0000*/ 	.byte	0x04, 0x37
        /*0002*/ 	.short	(.L_797 - .L_796)
.L_796:
        /*0004*/ 	.word	0x00000082


	//----- nvinfo : EIATTR_KPARAM_INFO
	.align		4
.L_797:
        /*0008*/ 	.byte	0x04, 0x17
        /*000a*/ 	.short	(.L_799 - .L_798)
.L_798:
        /*000c*/ 	.word	0x00000000
        /*0010*/ 	.short	0x0006
        /*0012*/ 	.short	0x0030
        /*0014*/ 	.byte	0x00, 0xf5, 0x21, 0x00


	//----- nvinfo : EIATTR_KPARAM_INFO
	.align		4
.L_799:
        /*0018*/ 	.byte	0x04, 0x17
        /*001a*/ 	.short	(.L_801 - .L_800)
.L_800:
        /*001c*/ 	.word	0x00000000
        /*0020*/ 	.short	0x0005
        /*0022*/ 	.short	0x0028
        /*0024*/ 	.byte	0x00, 0xf5, 0x21, 0x00


	//----- nvinfo : EIATTR_KPARAM_INFO
	.align		4
.L_801:
        /*0028*/ 	.byte	0x04, 0x17
        /*002a*/ 	.short	(.L_803 - .L_802)
.L_802:
        /*002c*/ 	.word	0x00000000
        /*0030*/ 	.short	0x0004
        /*0032*/ 	.short	0x0020
        /*0034*/ 	.byte	0x00, 0xf5, 0x21, 0x00


	//----- nvinfo : EIATTR_KPARAM_INFO
	.align		4
.L_803:
        /*0038*/ 	.byte	0x04, 0x17
        /*003a*/ 	.short	(.L_805 - .L_804)
.L_804:
        /*003c*/ 	.word	0x00000000
        /*0040*/ 	.short	0x0003
        /*0042*/ 	.short	0x0018
        /*0044*/ 	.byte	0x00, 0xf5, 0x21, 0x00


	//----- nvinfo : EIATTR_KPARAM_INFO
	.align		4
.L_805:
        /*0048*/ 	.byte	0x04, 0x17
        /*004a*/ 	.short	(.L_807 - .L_806)
.L_806:
        /*004c*/ 	.word	0x00000000
        /*0050*/ 	.short	0x0002
        /*0052*/ 	.short	0x0010
        /*0054*/ 	.byte	0x00, 0xf5, 0x21, 0x00


	//----- nvinfo : EIATTR_KPARAM_INFO
	.align		4
.L_807:
        /*0058*/ 	.byte	0x04, 0x17
        /*005a*/ 	.short	(.L_809 - .L_808)
.L_808:
        /*005c*/ 	.word	0x00000000
        /*0060*/ 	.short	0x0001
        /*0062*/ 	.short	0x0008
        /*0064*/ 	.byte	0x00, 0xf5, 0x21, 0x00


	//----- nvinfo : EIATTR_KPARAM_INFO
	.align		4
.L_809:
        /*0068*/ 	.byte	0x04, 0x17
        /*006a*/ 	.short	(.L_811 - .L_810)
.L_810:
        /*006c*/ 	.word	0x00000000
        /*0070*/ 	.short	0x0000
        /*0072*/ 	.short	0x0000
        /*0074*/ 	.byte	0x00, 0xf5, 0x21, 0x00


	//----- nvinfo : EIATTR_SPARSE_MMA_MASK
	.align		4
.L_811:
        /*0078*/ 	.byte	0x03, 0x50
        /*007a*/ 	.short	0x0000


	//----- nvinfo : EIATTR_MAXREG_COUNT
	.align		4
        /*007c*/ 	.byte	0x03, 0x1b
        /*007e*/ 	.short	0x00ff


	//----- nvinfo : EIATTR_MERCURY_ISA_VERSION
	.align		4
        /*0080*/ 	.byte	0x03, 0x5f
        /*0082*/ 	.short	0x0101


	//----- nvinfo : EIATTR_VRC_CTA_INIT_COUNT
	.align		4
        /*0084*/ 	.byte	0x02, 0x4a
	.zero		1
	.zero		1


	//----- nvinfo : EIATTR_EXIT_INSTR_OFFSETS
	.align		4
        /*0088*/ 	.byte	0x04, 0x1c
        /*008a*/ 	.short	(.L_813 - .L_812)


	//   ....[0]....
.L_812:
        /*008c*/ 	.word	0x00000950


	//----- nvinfo : EIATTR_CRS_STACK_SIZE
	.align		4
.L_813:
        /*0090*/ 	.byte	0x04, 0x1e
        /*0092*/ 	.short	(.L_815 - .L_814)
.L_814:
        /*0094*/ 	.word	0x00000000


	//----- nvinfo : EIATTR_CBANK_PARAM_SIZE
	.align		4
.L_815:
        /*0098*/ 	.byte	0x03, 0x19
        /*009a*/ 	.short	0x0038


	//----- nvinfo : EIATTR_PARAM_CBANK
	.align		4
        /*009c*/ 	.byte	0x04, 0x0a
        /*009e*/ 	.short	(.L_817 - .L_816)
	.align		4
.L_816:
        /*00a0*/ 	.word	index@(.nv.constant0._Z24executeEleventhLayer_PSCPdS_S_S_S_S_S_)
        /*00a4*/ 	.short	0x0380
        /*00a6*/ 	.short	0x0038


	//----- nvinfo : EIATTR_SW_WAR
	.align		4
.L_817:
        /*00a8*/ 	.byte	0x04, 0x36
        /*00aa*/ 	.short	(.L_819 - .L_818)
.L_818:
        /*00ac*/ 	.word	0x00000008
.L_819:


//--------------------- .nv.info._Z21executeTenthLayer_DSCPdS_S_S_S_S_S_ --------------------------
	.section	.nv.info._Z21executeTenthLayer_DSCPdS_S_S_S_S_S_,"",@"SHT_CUDA_INFO"
	.sectionflags	@""
	.align	4


	//----- nvinfo : EIATTR_CUDA_API_VERSION
	.align		4
        /*0000*/ 	.byte	0x04, 0x37
        /*0002*/ 	.short	(.L_821 - .L_820)
.L_820:
        /*0004*/ 	.word	0x00000082


	//----- nvinfo : EIATTR_KPARAM_INFO
	.align		4
.L_821:
        /*0008*/ 	.byte	0x04, 0x17
        /*000a*/ 	.short	(.L_823 - .L_822)
.L_822:
        /*000c*/ 	.word	0x00000000
        /*0010*/ 	.short	0x0006
        /*0012*/ 	.short	0x0030
        /*0014*/ 	.byte	0x00, 0xf5, 0x21, 0x00


	//----- nvinfo : EIATTR_KPARAM_INFO
	.align		4
.L_823:
        /*0018*/ 	.byte	0x04, 0x17
        /*001a*/ 	.short	(.L_825 - .L_824)
.L_824:
        /*001c*/ 	.word	0x00000000
        /*0020*/ 	.short	0x0005
        /*0022*/ 	.short	0x0028
        /*0024*/ 	.byte	0x00, 0xf5, 0x21, 0x00


	//----- nvinfo : EIATTR_KPARAM_INFO
	.align		4
.L_825:
        /*0028*/ 	.byte	0x04, 0x17
        /*002a*/ 	.short	(.L_827 - .L_826)
.L_826:
        /*002c*/ 	.word	0x00000000
        /*0030*/ 	.short	0x0004
        /*0032*/ 	.short	0x0020
        /*0034*/ 	.byte	0x00, 0xf5, 0x21, 0x00


	//----- nvinfo : EIATTR_KPARAM_INFO
	.align		4
.L_827:
        /*0038*/ 	.byte	0x04, 0x17
        /*003a*/ 	.short	(.L_829 - .L_828)
.L_828:
        /*003c*/ 	.word	0x00000000
        /*0040*/ 	.short	0x0003
        /*0042*/ 	.short	0x0018
        /*0044*/ 	.byte	0x00, 0xf5, 0x21, 0x00


	//----- nvinfo : EIATTR_KPARAM_INFO
	.align		4
.L_829:
        /*0048*/ 	.byte	0x04, 0x17
        /*004a*/ 	.short	(.L_831 - .L_830)
.L_830:
        /*004c*/ 	.word	0x00000000
        /*0050*/ 	.short	0x0002
        /*0052*/ 	.short	0x0010
        /*0054*/ 	.byte	0x00, 0xf5, 0x21, 0x00


	//----- nvinfo : EIATTR_KPARAM_INFO
	.align		4
.L_831:
        /*0058*/ 	.byte	0x04, 0x17
        /*005a*/ 	.short	(.L_833 - .L_832)
.L_832:
        /*005c*/ 	.word	0x00000000
        /*0060*/ 	.short	0x0001
        /*0062*/ 	.short	0x0008
        /*0064*/ 	.byte	0x00, 0xf5, 0x21, 0x00


	//----- nvinfo : EIATTR_KPARAM_INFO
	.align		4
.L_833:
        /*0068*/ 	.byte	0x04, 0x17
        /*006a*/ 	.short	(.L_835 - .L_834)
.L_834:
        /*006c*/ 	.word	0x00000000
        /*0070*/ 	.short	0x0000
        /*0072*/ 	.short	0x0000
        /*0074*/ 	.byte	0x00, 0xf5, 0x21, 0x00


	//----- nvinfo : EIATTR_SPARSE_MMA_MASK
	.align		4
.L_835:
        /*0078*/ 	.byte	0x03, 0x50
        /*007a*/ 	.short	0x0000


	//----- nvinfo : EIATTR_MAXREG_COUNT
	.align		4
        /*007c*/ 	.byte	0x03, 0x1b
        /*007e*/ 	.short	0x00ff


	//----- nvinfo : EIATTR_MERCURY_ISA_VERSION
	.align		4
        /*0080*/ 	.byte	0x03, 0x5f
        /*0082*/ 	.short	0x0101


	//----- nvinfo : EIATTR_VRC_CTA_INIT_COUNT
	.align		4
        /*0084*/ 	.byte	0x02, 0x4a
	.zero		1
	.zero		1


	//----- nvinfo : EIATTR_EXIT_INSTR_OFFSETS
	.align		4
        /*0088*/ 	.byte	0x04, 0x1c
        /*008a*/ 	.short	(.L_837 - .L_836)


	//   ....[0]....
.L_836:
        /*008c*/ 	.word	0x00000550


	//----- nvinfo : EIATTR_CRS_STACK_SIZE
	.align		4
.L_837:
        /*0090*/ 	.byte	0x04, 0x1e
        /*0092*/ 	.short	(.L_839 - .L_838)
.L_838:
        /*0094*/ 	.word	0x00000000


	//----- nvinfo : EIATTR_CBANK_PARAM_SIZE
	.align		4
.L_839:
        /*0098*/ 	.byte	0x03, 0x19
        /*009a*/ 	.short	0x0038


	//----- nvinfo : EIATTR_PARAM_CBANK
	.align		4
        /*009c*/ 	.byte	0x04, 0x0a
        /*009e*/ 	.short	(.L_841 - .L_840)
	.align		4
.L_840:
        /*00a0*/ 	.word	index@(.nv.constant0._Z21executeTenthLayer_DSCPdS_S_S_S_S_S_)
        /*00a4*/ 	.short	0x0380
        /*00a6*/ 	.short	0x0038


	//----- nvinfo : EIATTR_SW_WAR
	.align		4
.L_841:
        /*00a8*/ 	.byte	0x04, 0x36
        /*00aa*/ 	.short	(.L_843 - .L_842)
.L_842:
        /*00ac*/ 	.word	0x00000008
.L_843:


//--------------------- .nv.info._Z21executeNinthLayer_PSCPdS_S_S_S_S_S_ --------------------------
	.section	.nv.info._Z21executeNinthLayer_PSCPdS_S_S_S_S_S_,"",@"SHT_CUDA_INFO"
	.sectionflags	@""
	.align	4


	//----- nvinfo : EIATTR_CUDA_API_VERSION
	.align		4
        /*0000*/ 	.byte	0x04, 0x37
        /*0002*/ 	.short	(.L_845 - .L_844)
.L_844:
        /*0004*/ 	.word	0x00000082


	//----- nvinfo : EIATTR_KPARAM_INFO
	.align		4
.L_845:
        /*0008*/ 	.byte	0x04, 0x17
        /*000a*/ 	.short	(.L_847 - .L_846)
.L_846:
        /*000c*/ 	.word	0x00000000
        /*0010*/ 	.short	0x0006
        /*0012*/ 	.short	0x0030
        /*0014*/ 	.byte	0x00, 0xf5, 0x21, 0x00


	//----- nvinfo : EIATTR_KPARAM_INFO
	.align		4
.L_847:
        /*0018*/ 	.byte	0x04, 0x17
        /*001a*/ 	.short	(.L_849 - .L_848)
.L_848:
        /*001c*/ 	.word	0x00000000
        /*0020*/ 	.short	0x0005
        /*0022*/ 	.short	0x0028
        /*0024*/ 	.byte	0x00, 0xf5, 0x21, 0x00


	//----- nvinfo : EIATTR_KPARAM_INFO
	.align		4
.L_849:
        /*0028*/ 	.byte	0x04, 0x17
        /*002a*/ 	.short	(.L_851 - .L_850)
.L_850:
        /*002c*/ 	.word	0x00000000
        /*0030*/ 	.short	0x0004
        /*0032*/ 	.short	0x0020
        /*0034*/ 	.byte	0x00, 0xf5, 0x21, 0x00


	//----- nvinfo : EIATTR_KPARAM_INFO
	.align		4
.L_851:
        /*0038*/ 	.byte	0x04, 0x17
        /*003a*/ 	.short	(.L_853 - .L_852)
.L_852:
        /*003c*/ 	.word	0x00000000
        /*0040*/ 	.short	0x0003
        /*0042*/ 	.short	0x0018
        /*0044*/ 	.byte	0x00, 0xf5, 0x21, 0x00


	//----- nvinfo : EIATTR_KPARAM_INFO
	.align		4
.L_853:
        /*0048*/ 	.byte	0x04, 0x17
        /*004a*/ 	.short	(.L_855 - .L_854)
.L_854:
        /*004c*/ 	.word	0x00000000
        /*0050*/ 	.short	0x0002
        /*0052*/ 	.short	0x0010
        /*0054*/ 	.byte	0x00, 0xf5, 0x21, 0x00


	//----- nvinfo : EIATTR_KPARAM_INFO
	.align		4
.L_855:
        /*0058*/ 	.byte	0x04, 0x17
        /*005a*/ 	.short	(.L_857 - .L_856)
.L_856:
        /*005c*/ 	.word	0x00000000
        /*0060*/ 	.short	0x0001
        /*0062*/ 	.short	0x0008
        /*0064*/ 	.byte	0x00, 0xf5, 0x21, 0x00


	//----- nvinfo : EIATTR_KPARAM_INFO
	.align		4
.L_857:
        /*0068*/ 	.byte	0x04, 0x17
        /*006a*/ 	.short	(.L_859 - .L_858)
.L_858:
        /*006c*/ 	.word	0x00000000
        /*0070*/ 	.short	0x0000
        /*0072*/ 	.short	0x0000
        /*0074*/ 	.byte	0x00, 0xf5, 0x21, 0x00


	//----- nvinfo : EIATTR_SPARSE_MMA_MASK
	.align		4
.L_859:
        /*0078*/ 	.byte	0x03, 0x50
        /*007a*/ 	.short	0x0000


	//----- nvinfo : EIATTR_MAXREG_COUNT
	.align		4
        /*007c*/ 	.byte	0x03, 0x1b
        /*007e*/ 	.short	0x00ff


	//----- nvinfo : EIATTR_MERCURY_ISA_VERSION
	.align		4
        /*0080*/ 	.byte	0x03, 0x5f
        /*0082*/ 	.short	0x0101


	//----- nvinfo : EIATTR_VRC_CTA_INIT_COUNT
	.align		4
        /*0084*/ 	.byte	0x02, 0x4a
	.zero		1
	.zero		1


	//----- nvinfo : EIATTR_EXIT_INSTR_OFFSETS
	.align		4
        /*0088*/ 	.byte	0x04, 0x1c
        /*008a*/ 	.short	(.L_861 - .L_860)


	//   ....[0]....
.L_860:
        /*008c*/ 	.word	0x00000780


	//----- nvinfo : EIATTR_CRS_STACK_SIZE
	.align		4
.L_861:
        /*0090*/ 	.byte	0x04, 0x1e
        /*0092*/ 	.short	(.L_863 - .L_862)
.L_862:
        /*0094*/ 	.word	0x00000000


	//----- nvinfo : EIATTR_CBANK_PARAM_SIZE
	.align		4
.L_863:
        /*0098*/ 	.byte	0x03, 0x19
        /*009a*/ 	.short	0x0038


	//----- nvinfo : EIATTR_PARAM_CBANK
	.align		4
        /*009c*/ 	.byte	0x04, 0x0a
        /*009e*/ 	.short	(.L_865 - .L_864)
	.align		4
.L_864:
        /*00a0*/ 	.word	index@(.nv.constant0._Z21executeNinthLayer_PSCPdS_S_S_S_S_S_)
        /*00a4*/ 	.short	0x0380
        /*00a6*/ 	.short	0x0038


	//----- nvinfo : EIATTR_SW_WAR
	.align		4
.L_865:
        /*00a8*/ 	.byte	0x04, 0x36
        /*00aa*/ 	.short	(.L_867 - .L_866)
.L_866:
        /*00ac*/ 	.word	0x00000008
.L_867:


//--------------------- .nv.info._Z22executeEighthLayer_DSCPdS_S_S_S_S_S_ --------------------------
	.section	.nv.info._Z22executeEighthLayer_DSCPdS_S_S_S_S_S_,"",@"SHT_CUDA_INFO"
	.sectionflags	@""
	.align	4


	//----- nvinfo : EIATTR_CUDA_API_VERSION
	.align		4
        /*0000*/ 	.byte	0x04, 0x37
        /*0002*/ 	.short	(.L_869 - .L_868)
.L_868:
        /*0004*/ 	.word	0x00000082


	//----- nvinfo : EIATTR_KPARAM_INFO
	.align		4
.L_869:
        /*0008*/ 	.byte	0x04, 0x17
        /*000a*/ 	.short	(.L_871 - .L_870)
.L_870:
        /*000c*/ 	.word	0x00000000
        /*0010*/ 	.short	0x0006
        /*0012*/ 	.short	0x0030
        /*0014*/ 	.byte	0x00, 0xf5, 0x21, 0x00


	//----- nvinfo : EIATTR_KPARAM_INFO
	.align		4
.L_871:
        /*0018*/ 	.byte	0x04, 0x17
        /*001a*/ 	.short	(.L_873 - .L_872)
.L_872:
        /*001c*/ 	.word	0x00000000
        /*0020*/ 	.short	0x0005
        /*0022*/ 	.short	0x0028
        /*0024*/ 	.byte	0x00, 0xf5, 0x21, 0x00


	//----- nvinfo : EIATTR_KPARAM_INFO
	.align		4
.L_873:
        /*0028*/ 	.byte	0x04, 0x17
        /*002a*/ 	.short	(.L_875 - .L_874)
.L_874:
        /*002c*/ 	.word	0x00000000
        /*0030*/ 	.short	0x0004
        /*0032*/ 	.short	0x0020
        /*0034*/ 	.byte	0x00, 0xf5, 0x21, 0x00


	//----- nvinfo : EIATTR_KPARAM_INFO
	.align		4
.L_875:
        /*0038*/ 	.byte	0x04, 0x17
        /*003a*/ 	.short	(.L_877 - .L_876)
.L_876:
        /*003c*/ 	.word	0x00000000
        /*0040*/ 	.short	0x0003
        /*0042*/ 	.short	0x0018
        /*0044*/ 	.byte	0x00, 0xf5, 0x21, 0x00


	//----- nvinfo : EIATTR_KPARAM_INFO
	.align		4
.L_877:
        /*0048*/ 	.byte	0x04, 0x17
        /*004a*/ 	.short	(.L_879 - .L_878)
.L_878:
        /*004c*/ 	.word	0x00000000
        /*0050*/ 	.short	0x0002
        /*0052*/ 	.short	0x0010
        /*0054*/ 	.byte	0x00, 0xf5, 0x21, 0x00


	//----- nvinfo : EIATTR_KPARAM_INFO
	.align		4
.L_879:
        /*0058*/ 	.byte	0x04, 0x17
        /*005a*/ 	.short	(.L_881 - .L_880)
.L_880:
        /*005c*/ 	.word	0x00000000
        /*0060*/ 	.short	0x0001
        /*0062*/ 	.short	0x0008
        /*0064*/ 	.byte	0x00, 0xf5, 0x21, 0x00


	//----- nvinfo : EIATTR_KPARAM_INFO
	.align		4
.L_881:
        /*0068*/ 	.byte	0x04, 0x17
        /*006a*/ 	.short	(.L_883 - .L_882)
.L_882:
        /*006c*/ 	.word	0x00000000
        /*0070*/ 	.short	0x0000
        /*0072*/ 	.short	0x0000
        /*0074*/ 	.byte	0x00, 0xf5, 0x21, 0x00


	//----- nvinfo : EIATTR_SPARSE_MMA_MASK
	.align		4
.L_883:
        /*0078*/ 	.byte	0x03, 0x50
        /*007a*/ 	.short	0x0000


	//----- nvinfo : EIATTR_MAXREG_COUNT
	.align		4
        /*007c*/ 	.byte	0x03, 0x1b
        /*007e*/ 	.short	0x00ff


	//----- nvinfo : EIATTR_MERCURY_ISA_VERSION
	.align		4
        /*0080*/ 	.byte	0x03, 0x5f
        /*0082*/ 	.short	0x0101


	//----- nvinfo : EIATTR_VRC_CTA_INIT_COUNT
	.align		4
        /*0084*/ 	.byte	0x02, 0x4a
	.zero		1
	.zero		1


	//----- nvinfo : EIATTR_EXIT_INSTR_OFFSETS
	.align		4
        /*0088*/ 	.byte	0x04, 0x1c
        /*008a*/ 	.short	(.L_885 - .L_884)


	//   ....[0]....
.L_884:
        /*008c*/ 	.word	0x00000560


	//----- nvinfo : EIATTR_CRS_STACK_SIZE
	.align		4
.L_885:
        /*0090*/ 	.byte	0x04, 0x1e
        /*0092*/ 	.short	(.L_887 - .L_886)
.L_886:
        /*0094*/ 	.word	0x00000000


	//----- nvinfo : EIATTR_CBANK_PARAM_SIZE
	.align		4
.L_887:
        /*0098*/ 	.byte	0x03, 0x19
        /*009a*/ 	.short	0x0038


	//----- nvinfo : EIATTR_PARAM_CBANK
	.align		4
        /*009c*/ 	.byte	0x04, 0x0a
        /*009e*/ 	.short	(.L_889 - .L_888)
	.align		4
.L_888:
        /*00a0*/ 	.word	index@(.nv.constant0._Z22executeEighthLayer_DSCPdS_S_S_S_S_S_)
        /*00a4*/ 	.short	0x0380
        /*00a6*/ 	.short	0x0038


	//----- nvinfo : EIATTR_SW_WAR
	.align		4
.L_889:
        /*00a8*/ 	.byte	0x04, 0x36
        /*00aa*/ 	.short	(.L_891 - .L_890)
.L_890:
        /*00ac*/ 	.word	0x00000008
.L_891:


//--------------------- .nv.info._Z29executeSeventhLayer_PSC_partDPdS_S_S_S_S_S_ --------------------------
	.section	.nv.info._Z29executeSeventhLayer_PSC_partDPdS_S_S_S_S_S_,"",@"SHT_CUDA_INFO"
	.sectionflags	@""
	.align	4


	//----- nvinfo : EIATTR_CUDA_API_VERSION
	.align		4
        /*0000*/ 	.byte	0x04, 0x37
        /*0002*/ 	.short	(.L_893 - .L_892)
.L_892:
        /*0004*/ 	.word	0x00000082


	//----- nvinfo : EIATTR_KPARAM_INFO
	.align		4
.L_893:
        /*0008*/ 	.byte	0x04, 0x17
        /*000a*/ 	.short	(.L_895 - .L_894)
.L_894:
        /*000c*/ 	.word	0x00000000
        /*0010*/ 	.short	0x0006
        /*0012*/ 	.short	0x0030
        /*0014*/ 	.byte	0x00, 0xf5, 0x21, 0x00


	//----- nvinfo : EIATTR_KPARAM_INFO
	.align		4
.L_895:
        /*0018*/ 	.byte	0x04, 0x17
        /*001a*/ 	.short	(.L_897 - .L_896)
.L_896:
        /*001c*/ 	.word	0x00000000
        /*0020*/ 	.short	0x0005
        /*0022*/ 	.short	0x0028
        /*0024*/ 	.byte	0x00, 0xf5, 0x21, 0x00


	//----- nvinfo : EIATTR_KPARAM_INFO
	.align		4
.L_897:
        /*0028*/ 	.byte	0x04, 0x17
        /*002a*/ 	.short	(.L_899 - .L_898)
.L_898:
        /*002c*/ 	.word	0x00000000
        /*0030*/ 	.short	0x0004
        /*0032*/ 	.short	0x0020
        /*0034*/ 	.byte	0x00, 0xf5, 0x21, 0x00


	//----- nvinfo : EIATTR_KPARAM_INFO
	.align		4
.L_899:
        /*0038*/ 	.byte	0x04, 0x17
        /*003a*/ 	.short	(.L_901 - .L_900)
.L_900:
        /*003c*/ 	.word	0x00000000
        /*0040*/ 	.short	0x0003
        /*0042*/ 	.short	0x0018
        /*0044*/ 	.byte	0x00, 0xf5, 0x21, 0x00


	//----- nvinfo : EIATTR_KPARAM_INFO
	.align		4
.L_901:
        /*0048*/ 	.byte	0x04, 0x17
        /*004a*/ 	.short	(.L_903 - .L_902)
.L_902:
        /*004c*/ 	.word	0x00000000
        /*0050*/ 	.short	0x0002
        /*0052*/ 	.short	0x0010
        /*0054*/ 	.byte	0x00, 0xf5, 0x21, 0x00


	//----- nvinfo : EIATTR_KPARAM_INFO
	.align		4
.L_903:
        /*0058*/ 	.byte	0x04, 0x17
        /*005a*/ 	.short	(.L_905 - .L_904)
.L_904:
        /*005c*/ 	.word	0x00000000
        /*0060*/ 	.short	0x0001
        /*0062*/ 	.short	0x0008
        /*0064*/ 	.byte	0x00, 0xf5, 0x21, 0x00


	//----- nvinfo : EIATTR_KPARAM_INFO
	.align		4
.L_905:
        /*0068*/ 	.byte	0x04, 0x17
        /*006a*/ 	.short	(.L_907 - .L_906)
.L_906:
        /*006c*/ 	.word	0x00000000
        /*0070*/ 	.short	0x0000
        /*0072*/ 	.short	0x0000
        /*0074*/ 	.byte	0x00, 0xf5, 0x21, 0x00


	//----- nvinfo : EIATTR_SPARSE_MMA_MASK
	.align		4
.L_907:
        /*0078*/ 	.byte	0x03, 0x50
        /*007a*/ 	.short	0x0000


	//----- nvinfo : EIATTR_MAXREG_COUNT
	.align		4
        /*007c*/ 	.byte	0x03, 0x1b
        /*007e*/ 	.short	0x00ff


	//----- nvinfo : EIATTR_MERCURY_ISA_VERSION
	.align		4
        /*0080*/ 	.byte	0x03, 0x5f
        /*0082*/ 	.short	0x0101


	//----- nvinfo : EIATTR_VRC_CTA_INIT_COUNT
	.align		4
        /*0084*/ 	.byte	0x02, 0x4a
	.zero		1
	.zero		1


	//----- nvinfo : EIATTR_EXIT_INSTR_OFFSETS
	.align		4
        /*0088*/ 	.byte	0x04, 0x1c
        /*008a*/ 	.short	(.L_909 - .L_908)


	//   ....[0]....
.L_908:
        /*008c*/ 	.word	0x00000780


	//----- nvinfo : EIATTR_CRS_STACK_SIZE
	.align		4
.L_909:
        /*0090*/ 	.byte	0x04, 0x1e
        /*0092*/ 	.short	(.L_911 - .L_910)
.L_910:
        /*0094*/ 	.word	0x00000000


	//----- nvinfo : EIATTR_CBANK_PARAM_SIZE
	.align		4
.L_911:
        /*0098*/ 	.byte	0x03, 0x19
        /*009a*/ 	.short	0x0038


	//----- nvinfo : EIATTR_PARAM_CBANK
	.align		4
        /*009c*/ 	.byte	0x04, 0x0a
        /*009e*/ 	.short	(.L_913 - .L_912)
	.align		4
.L_912:
        /*00a0*/ 	.word	index@(.nv.constant0._Z29executeSeventhLayer_PSC_partDPdS_S_S_S_S_S_)
        /*00a4*/ 	.short	0x0380
        /*00a6*/ 	.short	0x0038


	//----- nvinfo : EIATTR_SW_WAR
	.align		4
.L_913:
        /*00a8*/ 	.byte	0x04, 0x36
        /*00aa*/ 	.short	(.L_915 - .L_914)
.L_914:
        /*00ac*/ 	.word	0x00000008
.L_915:


//--------------------- .nv.info._Z29executeSeventhLayer_PSC_partCPdS_S_S_S_S_S_ --------------------------
	.section	.nv.info._Z29executeSeventhLayer_PSC_partCPdS_S_S_S_S_S_,"",@"SHT_CUDA_INFO"
	.sectionflags	@""
	.align	4


	//----- nvinfo : EIATTR_CUDA_API_VERSION
	.align		4
        /*0000*/ 	.byte	0x04, 0x37
        /*0002*/ 	.short	(.L_917 - .L_916)
.L_916:
        /*0004*/ 	.word	0x00000082


	//----- nvinfo : EIATTR_KPARAM_INFO
	.align		4
.L_917:
        /*0008*/ 	.byte	0x04, 0x17
        /*000a*/ 	.short	(.L_919 - .L_918)
.L_918:
        /*000c*/ 	.word	0x00000000
        /*0010*/ 	.short	0x0006
        /*0012*/ 	.short	0x0030
        /*0014*/ 	.byte	0x00, 0xf5, 0x21, 0x00


	//----- nvinfo : EIATTR_KPARAM_INFO
	.align		4
.L_919:
        /*0018*/ 	.byte	0x04, 0x17
        /*001a*/ 	.short	(.L_921 - .L_920)
.L_920:
        /*001c*/ 	.word	0x00000000
        /*0020*/ 	.short	0x0005
        /*0022*/ 	.short	0x0028
        /*0024*/ 	.byte	0x00, 0xf5, 0x21, 0x00


	//----- nvinfo : EIATTR_KPARAM_INFO
	.align		4
.L_921:
        /*0028*/ 	.byte	0x04, 0x17
        /*002a*/ 	.short	(.L_923 - .L_922)
.L_922:
        /*002c*/ 	.word	0x00000000
        /*0030*/ 	.short	0x0004
        /*0032*/ 	.short	0x0020
        /*0034*/ 	.byte	0x00, 0xf5, 0x21, 0x00


	//----- nvinfo : EIATTR_KPARAM_INFO
	.align		4
.L_923:
        /*0038*/ 	.byte	0x04, 0x17
        /*003a*/ 	.short	(.L_925 - .L_924)
.L_924:
        /*003c*/ 	.word	0x00000000
        /*0040*/ 	.short	0x0003
        /*0042*/ 	.short	0x0018
        /*0044*/ 	.byte	0x00, 0xf5, 0x21, 0x00


	//----- nvinfo : EIATTR_KPARAM_INFO
	.align		4
.L_925:
        /*0048*/ 	.byte	0x04, 0x17
        /*004a*/ 	.short	(.L_927 - .L_926)
.L_926:
        /*004c*/ 	.word	0x00000000
        /*0050*/ 	.short	0x0002
        /*0052*/ 	.short	0x0010
        /*0054*/ 	.byte	0x00, 0xf5, 0x21, 0x00


	//----- nvinfo : EIATTR_KPARAM_INFO
	.align		4
.L_927:
        /*0058*/ 	.byte	0x04, 0x17
        /*005a*/ 	.short	(.L_929 - .L_928)
.L_928:
        /*005c*/ 	.word	0x00000000
        /*0060*/ 	.short	0x0001
        /*0062*/ 	.short	0x0008
        /*0064*/ 	.byte	0x00, 0xf5, 0x21, 0x00


	//----- nvinfo : EIATTR_KPARAM_INFO
	.align		4
.L_929:
        /*0068*/ 	.byte	0x04, 0x17
        /*006a*/ 	.short	(.L_931 - .L_930)
.L_930:
        /*006c*/ 	.word	0x00000000
        /*0070*/ 	.short	0x0000
        /*0072*/ 	.short	0x0000
        /*0074*/ 	.byte	0x00, 0xf5, 0x21, 0x00


	//----- nvinfo : EIATTR_SPARSE_MMA_MASK
	.align		4
.L_931:
        /*0078*/ 	.byte	0x03, 0x50
        /*007a*/ 	.short	0x0000


	//----- nvinfo : EIATTR_MAXREG_COUNT
	.align		4
        /*007c*/ 	.byte	0x03, 0x1b
        /*007e*/ 	.short	0x00ff


	//----- nvinfo : EIATTR_MERCURY_ISA_VERSION
	.align		4
        /*0080*/ 	.byte	0x03, 0x5f
        /*0082*/ 	.short	0x0101


	//----- nvinfo : EIATTR_VRC_CTA_INIT_COUNT
	.align		4
        /*0084*/ 	.byte	0x02, 0x4a
	.zero		1
	.zero		1


	//----- nvinfo : EIATTR_EXIT_INSTR_OFFSETS
	.align		4
        /*0088*/ 	.byte	0x04, 0x1c
        /*008a*/ 	.short	(.L_933 - .L_932)


	//   ....[0]....
.L_932:
        /*008c*/ 	.word	0x00000780


	//----- nvinfo : EIATTR_CRS_STACK_SIZE
	.align		4
.L_933:
        /*0090*/ 	.byte	0x04, 0x1e
        /*0092*/ 	.short	(.L_935 - .L_934)
.L_934:
        /*0094*/ 	.word	0x00000000


	//----- nvinfo : EIATTR_CBANK_PARAM_SIZE
	.align		4
.L_935:
        /*0098*/ 	.byte	0x03, 0x19
        /*009a*/ 	.short	0x0038


	//----- nvinfo : EIATTR_PARAM_CBANK
	.align		4
        /*009c*/ 	.byte	0x04, 0x0a
        /*009e*/ 	.short	(.L_937 - .L_936)
	.align		4
.L_936:
        /*00a0*/ 	.word	index@(.nv.constant0._Z29executeSeventhLayer_PSC_partCPdS_S_S_S_S_S_)
        /*00a4*/ 	.short	0x0380
        /*00a6*/ 	.short	0x0038


	//----- nvinfo : EIATTR_SW_WAR
	.align		4
.L_937:
        /*00a8*/ 	.byte	0x04, 0x36
        /*00aa*/ 	.short	(.L_939 - .L_938)
.L_938:
        /*00ac*/ 	.word	0x00000008
.L_939:


//--------------------- .nv.info._Z29executeSeventhLayer_PSC_partBPdS_S_S_S_S_S_ --------------------------
	.section	.nv.info._Z29executeSeventhLayer_PSC_partBPdS_S_S_S_S_S_,"",@"SHT_CUDA_INFO"
	.sectionflags	@""
	.align	4


	//----- nvinfo : EIATTR_CUDA_API_VERSION
	.align		4
        /*0000*/ 	.byte	0x04, 0x37
        /*0002*/ 	.short	(.L_941 - .L_940)
.L_940:
        /*0004*/ 	.word	0x00000082


	//----- nvinfo : EIATTR_KPARAM_INFO
	.align		4
.L_941:
        /*0008*/ 	.byte	0x04, 0x17
        /*000a*/ 	.short	(.L_943 - .L_942)
.L_942:
        /*000c*/ 	.word	0x00000000
        /*0010*/ 	.short	0x0006
        /*0012*/ 	.short	0x0030
        /*0014*/ 	.byte	0x00, 0xf5, 0x21, 0x00


	//----- nvinfo : EIATTR_KPARAM_INFO
	.align		4
.L_943:
        /*0018*/ 	.byte	0x04, 0x17
        /*001a*/ 	.short	(.L_945 - .L_944)
.L_944:
        /*001c*/ 	.word	0x00000000
        /*0020*/ 	.short	0x0005
        /*0022*/ 	.short	0x0028
        /*0024*/ 	.byte	0x00, 0xf5, 0x21, 0x00


	//----- nvinfo : EIATTR_KPARAM_INFO
	.align		4
.L_945:
        /*0028*/ 	.byte	0x04, 0x17
        /*002a*/ 	.short	(.L_947 - .L_946)
.L_946:
        /*002c*/ 	.word	0x00000000
        /*0030*/ 	.short	0x0004
        /*0032*/ 	.short	0x0020
        /*0034*/ 	.byte	0x00, 0xf5, 0x21, 0x00


	//----- nvinfo : EIATTR_KPARAM_INFO
	.align		4
.L_947:
        /*0038*/ 	.byte	0x04, 0x17
        /*003a*/ 	.short	(.L_949 - .L_948)
.L_948:
        /*003c*/ 	.word	0x00000000
        /*0040*/ 	.short	0x0003
        /*0042*/ 	.short	0x0018
        /*0044*/ 	.byte	0x00, 0xf5, 0x21, 0x00


	//----- nvinfo : EIATTR_KPARAM_INFO
	.align		4
.L_949:
        /*0048*/ 	.byte	0x04, 0x17
        /*004a*/ 	.short	(.L_951 - .L_950)
.L_950:
        /*004c*/ 	.word	0x00000000
        /*0050*/ 	.short	0x0002
        /*0052*/ 	.short	0x0010
        /*0054*/ 	.byte	0x00, 0xf5, 0x21, 0x00


	//----- nvinfo : EIATTR_KPARAM_INFO
	.align		4
.L_951:
        /*0058*/ 	.byte	0x04, 0x17
        /*005a*/ 	.short	(.L_953 - .L_952)
.L_952:
        /*005c*/ 	.word	0x00000000
        /*0060*/ 	.short	0x0001
        /*0062*/ 	.short	0x0008
        /*0064*/ 	.byte	0x00, 0xf5, 0x21, 0x00


	//----- nvinfo : EIATTR_KPARAM_INFO
	.align		4
.L_953:
        /*0068*/ 	.byte	0x04, 0x17
        /*006a*/ 	.short	(.L_955 - .L_954)
.L_954:
        /*006c*/ 	.word	0x00000000
        /*0070*/ 	.short	0x0000
        /*0072*/ 	.short	0x0000
        /*0074*/ 	.byte	0x00, 0xf5, 0x21, 0x00


	//----- nvinfo : EIATTR_SPARSE_MMA_MASK
	.align		4
.L_955:
        /*0078*/ 	.byte	0x03, 0x50
        /*007a*/ 	.short	0x0000


	//----- nvinfo : EIATTR_MAXREG_COUNT
	.align		4
        /*007c*/ 	.byte	0x03, 0x1b
        /*007e*/ 	.short	0x00ff


	//----- nvinfo : EIATTR_MERCURY_ISA_VERSION
	.align		4
        /*0080*/ 	.byte	0x03, 0x5f
        /*0082*/ 	.short	0x0101


	//----- nvinfo : EIATTR_VRC_CTA_INIT_COUNT
	.align		4
        /*0084*/ 	.byte	0x02, 0x4a
	.zero		1
	.zero		1


	//----- nvinfo : EIATTR_EXIT_INSTR_OFFSETS
	.align		4
        /*0088*/ 	.byte	0x04, 0x1c
        /*008a*/ 	.short	(.L_957 - .L_956)


	//   ....[0]....
.L_956:
        /*008c*/ 	.word	0x00000780


	//----- nvinfo : EIATTR_CRS_STACK_SIZE
	.align		4
.L_957:
        /*0090*/ 	.byte	0x04, 0x1e
        /*0092*/ 	.short	(.L_959 - .L_958)
.L_958:
        /*0094*/ 	.word	0x00000000


	//----- nvinfo : EIATTR_CBANK_PARAM_SIZE
	.align		4
.L_959:
        /*0098*/ 	.byte	0x03, 0x19
        /*009a*/ 	.short	0x0038


	//----- nvinfo : EIATTR_PARAM_CBANK
	.align		4
        /*009c*/ 	.byte	0x04, 0x0a
        /*009e*/ 	.short	(.L_961 - .L_960)
	.align		4
.L_960:
        /*00a0*/ 	.word	index@(.nv.constant0._Z29executeSeventhLayer_PSC_partBPdS_S_S_S_S_S_)
        /*00a4*/ 	.short	0x0380
        /*00a6*/ 	.short	0x0038


	//----- nvinfo : EIATTR_SW_WAR
	.align		4
.L_961:
        /*00a8*/ 	.byte	0x04, 0x36
        /*00aa*/ 	.short	(.L_963 - .L_962)
.L_962:
        /*00ac*/ 	.word	0x00000008
.L_963:


//--------------------- .nv.info._Z29executeSeventhLayer_PSC_partAPdS_S_S_S_S_S_ --------------------------
	.section	.nv.info._Z29executeSeventhLayer_PSC_partAPdS_S_S_S_S_S_,"",@"SHT_CUDA_INFO"
	.sectionflags	@""
	.align	4


	//----- nvinfo : EIATTR_CUDA_API_VERSION
	.align		4
        /*0000*/ 	.byte	0x04, 0x37
        /*0002*/ 	.short	(.L_965 - .L_964)
.L_964:
        /*0004*/ 	.word	0x00000082


	//----- nvinfo : EIATTR_KPARAM_INFO
	.align		4
.L_965:
        /*0008*/ 	.byte	0x04, 0x17
        /*000a*/ 	.short	(.L_967 - .L_966)
.L_966:
        /*000c*/ 	.word	0x00000000
        /*0010*/ 	.short	0x0006
        /*0012*/ 	.short	0x0030
        /*0014*/ 	.byte	0x00, 0xf5, 0x21, 0x00


	//----- nvinfo : EIATTR_KPARAM_INFO
	.align		4
.L_967:
        /*0018*/ 	.byte	0x04, 0x17
        /*001a*/ 	.short	(.L_969 - .L_968)
.L_968:
        /*001c*/ 	.word	0x00000000
        /*0020*/ 	.short	0x0005
        /*0022*/ 	.short	0x0028
        /*0024*/ 	.byte	0x00, 0xf5, 0x21, 0x00


	//----- nvinfo : EIATTR_KPARAM_INFO
	.align		4
.L_969:
        /*0028*/ 	.byte	0x04, 0x17
        /*002a*/ 	.short	(.L_971 - .L_970)
.L_970:
        /*002c*/ 	.word	0x00000000
        /*0030*/ 	.short	0x0004
        /*0032*/ 	.short	0x0020
        /*0034*/ 	.byte	0x00, 0xf5, 0x21, 0x00


	//----- nvinfo : EIATTR_KPARAM_INFO
	.align		4
.L_971:
        /*0038*/ 	.byte	0x04, 0x17
        /*003a*/ 	.short	(.L_973 - .L_972)
.L_972:
        /*003c*/ 	.word	0x00000000
        /*0040*/ 	.short	0x0003
        /*0042*/ 	.short	0x0018
        /*0044*/ 	.byte	0x00, 0xf5, 0x21, 0x00


	//----- nvinfo : EIATTR_KPARAM_INFO
	.align		4
.L_973:
        /*0048*/ 	.byte	0x04, 0x17
        /*004a*/ 	.short	(.L_975 - .L_974)
.L_974:
        /*004c*/ 	.word	0x00000000
        /*0050*/ 	.short	0x0002
        /*0052*/ 	.short	0x0010
        /*0054*/ 	.byte	0x00, 0xf5, 0x21, 0x00


	//----- nvinfo : EIATTR_KPARAM_INFO
	.align		4
.L_975:
        /*0058*/ 	.byte	0x04, 0x17
        /*005a*/ 	.short	(.L_977 - .L_976)
.L_976:
        /*005c*/ 	.word	0x00000000
        /*0060*/ 	.short	0x0001
        /*0062*/ 	.short	0x0008
        /*0064*/ 	.byte	0x00, 0xf5, 0x21, 0x00


	//----- nvinfo : EIATTR_KPARAM_INFO
	.align		4
.L_977:
        /*0068*/ 	.byte	0x04, 0x17
        /*006a*/ 	.short	(.L_979 - .L_978)
.L_978:
        /*006c*/ 	.word	0x00000000
        /*0070*/ 	.short	0x0000
        /*0072*/ 	.short	0x0000
        /*0074*/ 	.byte	0x00, 0xf5, 0x21, 0x00


	//----- nvinfo : EIATTR_SPARSE_MMA_MASK
	.align		4
.L_979:
        /*0078*/ 	.byte	0x03, 0x50
        /*007a*/ 	.short	0x0000


	//----- nvinfo : EIATTR_MAXREG_COUNT
	.align		4
        /*007c*/ 	.byte	0x03, 0x1b
        /*007e*/ 	.short	0x00ff


	//----- nvinfo : EIATTR_MERCURY_ISA_VERSION
	.align		4
        /*0080*/ 	.byte	0x03, 0x5f
        /*0082*/ 	.short	0x0101


	//----- nvinfo : EIATTR_VRC_CTA_INIT_COUNT
	.align		4
        /*0084*/ 	.byte	0x02, 0x4a
	.zero		1
	.zero		1


	//----- nvinfo : EIATTR_EXIT_INSTR_OFFSETS
	.align		4
        /*0088*/ 	.byte	0x04, 0x1c
        /*008a*/ 	.short	(.L_981 - .L_980)


	//   ....[0]....
.L_980:
        /*008c*/ 	.word	0x00000950


	//----- nvinfo : EIATTR_CRS_STACK_SIZE
	.align		4
.L_981:
        /*0090*/ 	.byte	0x04, 0x1e
        /*0092*/ 	.short	(.L_983 - .L_982)
.L_982:
        /*0094*/ 	.word	0x00000000


	//----- nvinfo : EIATTR_CBANK_PARAM_SIZE
	.align		4
.L_983:
        /*0098*/ 	.byte	0x03, 0x19
        /*009a*/ 	.short	0x0038


	//----- nvinfo : EIATTR_PARAM_CBANK
	.align		4
        /*009c*/ 	.byte	0x04, 0x0a
        /*009e*/ 	.short	(.L_985 - .L_984)
	.align		4
.L_984:
        /*00a0*/ 	.word	index@(.nv.constant0._Z29executeSeventhLayer_PSC_partAPdS_S_S_S_S_S_)
        /*00a4*/ 	.short	0x0380
        /*00a6*/ 	.short	0x0038


	//----- nvinfo : EIATTR_SW_WAR
	.align		4
.L_985:
        /*00a8*/ 	.byte	0x04, 0x36
        /*00aa*/ 	.short	(.L_987 - .L_986)
.L_986:
        /*00ac*/ 	.word	0x00000008
.L_987:


//--------------------- .nv.info._Z27executeSixthLayer_DSC_partDPdS_S_S_S_S_S_ --------------------------
	.section	.nv.info._Z27executeSixthLayer_DSC_partDPdS_S_S_S_S_S_,"",@"SHT_CUDA_INFO"
	.sectionflags	@""
	.align	4


	//----- nvinfo : EIATTR_CUDA_API_VERSION
	.align		4
        /*0000*/ 	.byte	0x04, 0x37
        /*0002*/ 	.short	(.L_989 - .L_988)
.L_988:
        /*0004*/ 	.word	0x00000082


	//----- nvinfo : EIATTR_KPARAM_INFO
	.align		4
.L_989:
        /*0008*/ 	.byte	0x04, 0x17
        /*000a*/ 	.short	(.L_991 - .L_990)
.L_990:
        /*000c*/ 	.word	0x00000000
        /*0010*/ 	.short	0x0006
        /*0012*/ 	.short	0x0030
        /*0014*/ 	.byte	0x00, 0xf5, 0x21, 0x00


	//----- nvinfo : EIATTR_KPARAM_INFO
	.align		4
.L_991:
        /*0018*/ 	.byte	0x04, 0x17
        /*001a*/ 	.short	(.L_993 - .L_992)
.L_992:
        /*001c*/ 	.word	0x00000000
        /*0020*/ 	.short	0x0005
        /*0022*/ 	.short	0x0028
        /*0024*/ 	.byte	0x00, 0xf5, 0x21, 0x00


	//----- nvinfo : EIATTR_KPARAM_INFO
	.align		4
.L_993:
        /*0028*/ 	.byte	0x04, 0x17
        /*002a*/ 	.short	(.L_995 - .L_994)
.L_994:
        /*002c*/ 	.word	0x00000000
        /*0030*/ 	.short	0x0004
        /*0032*/ 	.short	0x0020
        /*0034*/ 	.byte	0x00, 0xf5, 0x21, 0x00


	//----- nvinfo : EIATTR_KPARAM_INFO
	.align		4
.L_995:
        /*0038*/ 	.byte	0x04, 0x17
        /*003a*/ 	.short	(.L_997 - .L_996)
.L_996:
        /*003c*/ 	.word	0x00000000
        /*0040*/ 	.short	0x0003
        /*0042*/ 	.short	0x0018
        /*0044*/ 	.byte	0x00, 0xf5, 0x21, 0x00


	//----- nvinfo : EIATTR_KPARAM_INFO
	.align		4
.L_997:
        /*0048*/ 	.byte	0x04, 0x17
        /*004a*/ 	.short	(.L_999 - .L_998)
.L_998:
        /*004c*/ 	.word	0x00000000
        /*0050*/ 	.short	0x0002
        /*0052*/ 	.short	0x0010
        /*0054*/ 	.byte	0x00, 0xf5, 0x21, 0x00


	//----- nvinfo : EIATTR_KPARAM_INFO
	.align		4
.L_999:
        /*0058*/ 	.byte	0x04, 0x17
        /*005a*/ 	.short	(.L_1001 - .L_1000)
.L_1000:
        /*005c*/ 	.word	0x00000000
        /*0060*/ 	.short	0x0001
        /*0062*/ 	.short	0x0008
        /*0064*/ 	.byte	0x00, 0xf5, 0x21, 0x00


	//----- nvinfo : EIATTR_KPARAM_INFO
	.align		4
.L_1001:
        /*0068*/ 	.byte	0x04, 0x17
        /*006a*/ 	.short	(.L_1003 - .L_1002)
.L_1002:
        /*006c*/ 	.word	0x00000000
        /*0070*/ 	.short	0x0000
        /*0072*/ 	.short	0x0000
        /*0074*/ 	.byte	0x00, 0xf5, 0x21, 0x00


	//----- nvinfo : EIATTR_SPARSE_MMA_MASK
	.align		4
.L_1003:
        /*0078*/ 	.byte	0x03, 0x50
        /*007a*/ 	.short	0x0000


	//----- nvinfo : EIATTR_MAXREG_COUNT
	.align		4
        /*007c*/ 	.byte	0x03, 0x1b
        /*007e*/ 	.short	0x00ff


	//----- nvinfo : EIATTR_MERCURY_ISA_VERSION
	.align		4
        /*0080*/ 	.byte	0x03, 0x5f
        /*0082*/ 	.short	0x0101


	//----- nvinfo : EIATTR_VRC_CTA_INIT_COUNT
	.align		4
        /*0084*/ 	.byte	0x02, 0x4a
	.zero		1
	.zero		1


	//----- nvinfo : EIATTR_EXIT_INSTR_OFFSETS
	.align		4
        /*0088*/ 	.byte	0x04, 0x1c
        /*008a*/ 	.short	(.L_1005 - .L_1004)


	//   ....[0]....
.L_1004:
        /*008c*/ 	.word	0x00000590


	//----- nvinfo : EIATTR_CRS_STACK_SIZE
	.align		4
.L_1005:
        /*0090*/ 	.byte	0x04, 0x1e
        /*0092*/ 	.short	(.L_1007 - .L_1006)
.L_1006:
        /*0094*/ 	.word	0x00000000


	//----- nvinfo : EIATTR_CBANK_PARAM_SIZE
	.align		4
.L_1007:
        /*0098*/ 	.byte	0x03, 0x19
        /*009a*/ 	.short	0x0038


	//----- nvinfo : EIATTR_PARAM_CBANK
	.align		4
        /*009c*/ 	.byte	0x04, 0x0a
        /*009e*/ 	.short	(.L_1009 - .L_1008)
	.align		4
.L_1008:
        /*00a0*/ 	.word	index@(.nv.constant0._Z27executeSixthLayer_DSC_partDPdS_S_S_S_S_S_)
        /*00a4*/ 	.short	0x0380
        /*00a6*/ 	.short	0x0038


	//----- nvinfo : EIATTR_SW_WAR
	.align		4
.L_1009:
        /*00a8*/ 	.byte	0x04, 0x36
        /*00aa*/ 	.short	(.L_1011 - .L_1010)
.L_1010:
        /*00ac*/ 	.word	0x00000008
.L_1011:


//--------------------- .nv.info._Z27executeSixthLayer_DSC_partCPdS_S_S_S_S_S_ --------------------------
	.section	.nv.info._Z27executeSixthLayer_DSC_partCPdS_S_S_S_S_S_,"",@"SHT_CUDA_INFO"
	.sectionflags	@""
	.align	4


	//----- nvinfo : EIATTR_CUDA_API_VERSION
	.align		4
        /*0000*/ 	.byte	0x04, 0x37
        /*0002*/ 	.short	(.L_1013 - .L_1012)
.L_1012:
        /*0004*/ 	.word	0x00000082


	//----- nvinfo : EIATTR_KPARAM_INFO
	.align		4
.L_1013:
        /*0008*/ 	.byte	0x04, 0x17
        /*000a*/ 	.short	(.L_1015 - .L_1014)
.L_1014:
        /*000c*/ 	.word	0x00000000
        /*0010*/ 	.short	0x0006
        /*0012*/ 	.short	0x0030
        /*0014*/ 	.byte	0x00, 0xf5, 0x21, 0x00


	//----- nvinfo : EIATTR_KPARAM_INFO
	.align		4
.L_1015:
        /*0018*/ 	.byte	0x04, 0x17
        /*001a*/ 	.short	(.L_1017 - .L_1016)
.L_1016:
        /*001c*/ 	.word	0x00000000
        /*0020*/ 	.short	0x0005
        /*0022*/ 	.short	0x0028
        /*0024*/ 	.byte	0x00, 0xf5, 0x21, 0x00


	//----- nvinfo : EIATTR_KPARAM_INFO
	.align		4
.L_1017:
        /*0028*/ 	.byte	0x04, 0x17
        /*002a*/ 	.short	(.L_1019 - .L_1018)
.L_1018:
        /*002c*/ 	.word	0x00000000
        /*0030*/ 	.short	0x0004
        /*0032*/ 	.short	0x0020
        /*0034*/ 	.byte	0x00, 0xf5, 0x21, 0x00


	//----- nvinfo : EIATTR_KPARAM_INFO
	.align		4
.L_1019:
        /*0038*/ 	.byte	0x04, 0x17
        /*003a*/ 	.short	(.L_1021 - .L_1020)
.L_1020:
        /*003c*/ 	.word	0x00000000
        /*0040*/ 	.short	0x0003
        /*0042*/ 	.short	0x0018
        /*0044*/ 	.byte	0x00, 0xf5, 0x21, 0x00


	//----- nvinfo : EIATTR_KPARAM_INFO
	.align		4
.L_1021:
        /*0048*/ 	.byte	0x04, 0x17
        /*004a*/ 	.short	(.L_1023 - .L_1022)
.L_1022:
        /*004c*/ 	.word	0x00000000
        /*0050*/ 	.short	0x0002
        /*0052*/ 	.short	0x0010
        /*0054*/ 	.byte	0x00, 0xf5, 0x21, 0x00


	//----- nvinfo : EIATTR_KPARAM_INFO
	.align		4
.L_1023:
        /*0058*/ 	.byte	0x04, 0x17
        /*005a*/ 	.short	(.L_1025 - .L_1024)
.L_1024:
        /*005c*/ 	.word	0x00000000
        /*0060*/ 	.short	0x0001
        /*0062*/ 	.short	0x0008
        /*0064*/ 	.byte	0x00, 0xf5, 0x21, 0x00


	//----- nvinfo : EIATTR_KPARAM_INFO
	.align		4
.L_1025:
        /*0068*/ 	.byte	0x04, 0x17
        /*006a*/ 	.short	(.L_1027 - .L_1026)
.L_1026:
        /*006c*/ 	.word	0x00000000
        /*0070*/ 	.short	0x0000
        /*0072*/ 	.short	0x0000
        /*0074*/ 	.byte	0x00, 0xf5, 0x21, 0x00


	//----- nvinfo : EIATTR_SPARSE_MMA_MASK
	.align		4
.L_1027:
        /*0078*/ 	.byte	0x03, 0x50
        /*007a*/ 	.short	0x0000


	//----- nvinfo : EIATTR_MAXREG_COUNT
	.align		4
        /*007c*/ 	.byte	0x03, 0x1b
        /*007e*/ 	.short	0x00ff


	//----- nvinfo : EIATTR_MERCURY_ISA_VERSION
	.align		4
        /*0080*/ 	.byte	0x03, 0x5f
        /*0082*/ 	.short	0x0101


	//----- nvinfo : EIATTR_VRC_CTA_INIT_COUNT
	.align		4
        /*0084*/ 	.byte	0x02, 0x4a
	.zero		1
	.zero		1


	//----- nvinfo : EIATTR_EXIT_INSTR_OFFSETS
	.align		4
        /*0088*/ 	.byte	0x04, 0x1c
        /*008a*/ 	.short	(.L_1029 - .L_1028)


	//   ....[0]....
.L_1028:
        /*008c*/ 	.word	0x00000590


	//----- nvinfo : EIATTR_CRS_STACK_SIZE
	.align		4
.L_1029:
        /*0090*/ 	.byte	0x04, 0x1e
        /*0092*/ 	.short	(.L_1031 - .L_1030)
.L_1030:
        /*0094*/ 	.word	0x00000000


	//----- nvinfo : EIATTR_CBANK_PARAM_SIZE
	.align		4
.L_1031:
        /*0098*/ 	.byte	0x03, 0x19
        /*009a*/ 	.short	0x0038


	//----- nvinfo : EIATTR_PARAM_CBANK
	.align		4
        /*009c*/ 	.byte	0x04, 0x0a
        /*009e*/ 	.short	(.L_1033 - .L_1032)
	.align		4
.L_1032:
        /*00a0*/ 	.word	index@(.nv.constant0._Z27executeSixthLayer_DSC_partCPdS_S_S_S_S_S_)
        /*00a4*/ 	.short	0x0380
        /*00a6*/ 	.short	0x0038


	//----- nvinfo : EIATTR_SW_WAR
	.align		4
.L_1033:
        /*00a8*/ 	.byte	0x04, 0x36
        /*00aa*/ 	.short	(.L_1035 - .L_1034)
.L_1034:
        /*00ac*/ 	.word	0x00000008
.L_1035:


//--------------------- .nv.info._Z27executeSixthLayer_DSC_partBPdS_S_S_S_S_S_ --------------------------
	.section	.nv.info._Z27executeSixthLayer_DSC_partBPdS_S_S_S_S_S_,"",@"SHT_CUDA_INFO"
	.sectionflags	@""
	.align	4


	//----- nvinfo : EIATTR_CUDA_API_VERSION
	.align		4
        /*0000*/ 	.byte	0x04, 0x37
        /*0002*/ 	.short	(.L_1037 - .L_1036)
.L_1036:
        /*0004*/ 	.word	0x00000082


	//----- nvinfo : EIATTR_KPARAM_INFO
	.align		4
.L_1037:
        /*0008*/ 	.byte	0x04, 0x17
        /*000a*/ 	.short	(.L_1039 - .L_1038)
.L_1038:
        /*000c*/ 	.word	0x00000000
        /*0010*/ 	.short	0x0006
        /*0012*/ 	.short	0x0030
        /*0014*/ 	.byte	0x00, 0xf5, 0x21, 0x00


	//----- nvinfo : EIATTR_KPARAM_INFO
	.align		4
.L_1039:
        /*0018*/ 	.byte	0x04, 0x17
        /*001a*/ 	.short	(.L_1041 - .L_1040)
.L_1040:
        /*001c*/ 	.word	0x00000000
        /*0020*/ 	.short	0x0005
        /*0022*/ 	.short	0x0028
        /*0024*/ 	.byte	0x00, 0xf5, 0x21, 0x00


	//----- nvinfo : EIATTR_KPARAM_INFO
	.align		4
.L_1041:
        /*0028*/ 	.byte	0x04, 0x17
        /*002a*/ 	.short	(.L_1043 - .L_1042)
.L_1042:
        /*002c*/ 	.word	0x00000000
        /*0030*/ 	.short	0x0004
        /*0032*/ 	.short	0x0020
        /*0034*/ 	.byte	0x00, 0xf5, 0x21, 0x00


	//----- nvinfo : EIATTR_KPARAM_INFO
	.align		4
.L_1043:
        /*0038*/ 	.byte	0x04, 0x17
        /*003a*/ 	.short	(.L_1045 - .L_1044)
.L_1044:
        /*003c*/ 	.word	0x00000000
        /*0040*/ 	.short	0x0003
        /*0042*/ 	.short	0x0018
        /*0044*/ 	.byte	0x00, 0xf5, 0x21, 0x00


	//----- nvinfo : EIATTR_KPARAM_INFO
	.align		4
.L_1045:
        /*0048*/ 	.byte	0x04, 0x17
        /*004a*/ 	.short	(.L_1047 - .L_1046)
.L_1046:
        /*004c*/ 	.word	0x00000000
        /*0050*/ 	.short	0x0002
        /*0052*/ 	.short	0x0010
        /*0054*/ 	.byte	0x00, 0xf5, 0x21, 0x00


	//----- nvinfo : EIATTR_KPARAM_INFO
	.align		4
.L_1047:
        /*0058*/ 	.byte	0x04, 0x17
        /*005a*/ 	.short	(.L_1049 - .L_1048)
.L_1048:
        /*005c*/ 	.word	0x00000000
        /*0060*/ 	.short	0x0001
        /*0062*/ 	.short	0x0008
        /*0064*/ 	.byte	0x00, 0xf5, 0x21, 0x00


	//----- nvinfo : EIATTR_KPARAM_INFO
	.align		4
.L_1049:
        /*0068*/ 	.byte	0x04, 0x17
        /*006a*/ 	.short	(.L_1051 - .L_1050)
.L_1050:
        /*006c*/ 	.word	0x00000000
        /*0070*/ 	.short	0x0000
        /*0072*/ 	.short	0x0000
        /*0074*/ 	.byte	0x00, 0xf5, 0x21, 0x00


	//----- nvinfo : EIATTR_SPARSE_MMA_MASK
	.align		4
.L_1051:
        /*0078*/ 	.byte	0x03, 0x50
        /*007a*/ 	.short	0x0000


	//----- nvinfo : EIATTR_MAXREG_COUNT
	.align		4
        /*007c*/ 	.byte	0x03, 0x1b
        /*007e*/ 	.short	0x00ff


	//----- nvinfo : EIATTR_MERCURY_ISA_VERSION
	.align		4
        /*0080*/ 	.byte	0x03, 0x5f
        /*0082*/ 	.short	0x0101


	//----- nvinfo : EIATTR_VRC_CTA_INIT_COUNT
	.align		4
        /*0084*/ 	.byte	0x02, 0x4a
	.zero		1
	.zero		1


	//----- nvinfo : EIATTR_EXIT_INSTR_OFFSETS
	.align		4
        /*0088*/ 	.byte	0x04, 0x1c
        /*008a*/ 	.short	(.L_1053 - .L_1052)


	//   ....[0]....
.L_1052:
        /*008c*/ 	.word	0x00000590


	//----- nvinfo : EIATTR_CRS_STACK_SIZE
	.align		4
.L_1053:
        /*0090*/ 	.byte	0x04, 0x1e
        /*0092*/ 	.short	(.L_1055 - .L_1054)
.L_1054:
        /*0094*/ 	.word	0x00000000


	//----- nvinfo : EIATTR_CBANK_PARAM_SIZE
	.align		4
.L_1055:
        /*0098*/ 	.byte	0x03, 0x19
        /*009a*/ 	.short	0x0038


	//----- nvinfo : EIATTR_PARAM_CBANK
	.align		4
        /*009c*/ 	.byte	0x04, 0x0a
        /*009e*/ 	.short	(.L_1057 - .L_1056)
	.align		4
.L_1056:
        /*00a0*/ 	.word	index@(.nv.constant0._Z27executeSixthLayer_DSC_partBPdS_S_S_S_S_S_)
        /*00a4*/ 	.short	0x0380
        /*00a6*/ 	.short	0x0038


	//----- nvinfo : EIATTR_SW_WAR
	.align		4
.L_1057:
        /*00a8*/ 	.byte	0x04, 0x36
        /*00aa*/ 	.short	(.L_1059 - .L_1058)
.L_1058:
        /*00ac*/ 	.word	0x00000008
.L_1059:


//--------------------- .nv.info._Z27executeSixthLayer_DSC_partAPdS_S_S_S_S_S_ --------------------------
	.section	.nv.info._Z27executeSixthLayer_DSC_partAPdS_S_S_S_S_S_,"",@"SHT_CUDA_INFO"
	.sectionflags	@""
	.align	4


	//----- nvinfo : EIATTR_CUDA_API_VERSION
	.align		4
        /*0000*/ 	.byte	0x04, 0x37
        /*0002*/ 	.short	(.L_1061 - .L_1060)
.L_1060:
        /*0004*/ 	.word	0x00000082


	//----- nvinfo : EIATTR_KPARAM_INFO
	.align		4
.L_1061:
        /*0008*/ 	.byte	0x04, 0x17
        /*000a*/ 	.short	(.L_1063 - .L_1062)
.L_1062:
        /*000c*/ 	.word	0x00000000
        /*0010*/ 	.short	0x0006
        /*0012*/ 	.short	0x0030
        /*0014*/ 	.byte	0x00, 0xf5, 0x21, 0x00


	//----- nvinfo : EIATTR_KPARAM_INFO
	.align		4
.L_1063:
        /*0018*/ 	.byte	0x04, 0x17
        /*001a*/ 	.short	(.L_1065 - .L_1064)
.L_1064:
        /*001c*/ 	.word	0x00000000
        /*0020*/ 	.short	0x0005
        /*0022*/ 	.short	0x0028
        /*0024*/ 	.byte	0x00, 0xf5, 0x21, 0x00


	//----- nvinfo : EIATTR_KPARAM_INFO
	.align		4
.L_1065:
        /*0028*/ 	.byte	0x04, 0x17
        /*002a*/ 	.short	(.L_1067 - .L_1066)
.L_1066:
        /*002c*/ 	.word	0x00000000
        /*0030*/ 	.short	0x0004
        /*0032*/ 	.short	0x0020
        /*0034*/ 	.byte	0x00, 0xf5, 0x21, 0x00


	//----- nvinfo : EIATTR_KPARAM_INFO
	.align		4
.L_1067:
        /*0038*/ 	.byte	0x04, 0x17
        /*003a*/ 	.short	(.L_1069 - .L_1068)
.L_1068:
        /*003c*/ 	.word	0x00000000
        /*0040*/ 	.short	0x0003
        /*0042*/ 	.short	0x0018
        /*0044*/ 	.byte	0x00, 0xf5, 0x21, 0x00


	//----- nvinfo : EIATTR_KPARAM_INFO
	.align		4
.L_1069:
        /*0048*/ 	.byte	0x04, 0x17
        /*004a*/ 	.short	(.L_1071 - .L_1070)
.L_1070:
        /*004c*/ 	.word	0x00000000
        /*0050*/ 	.short	0x0002
        /*0052*/ 	.short	0x0010
        /*0054*/ 	.byte	0x00, 0xf5, 0x21, 0x00


	//----- nvinfo : EIATTR_KPARAM_INFO
	.align		4
.L_1071:
        /*0058*/ 	.byte	0x04, 0x17
        /*005a*/ 	.short	(.L_1073 - .L_1072)
.L_1072:
        /*005c*/ 	.word	0x00000000
        /*0060*/ 	.short	0x0001
        /*0062*/ 	.short	0x0008
        /*0064*/ 	.byte	0x00, 0xf5, 0x21, 0x00


	//----- nvinfo : EIATTR_KPARAM_INFO
	.align		4
.L_1073:
        /*0068*/ 	.byte	0x04, 0x17
        /*006a*/ 	.short	(.L_1075 - .L_1074)
.L_1074:
        /*006c*/ 	.word	0x00000000
        /*0070*/ 	.short	0x0000
        /*0072*/ 	.short	0x0000
        /*0074*/ 	.byte	0x00, 0xf5, 0x21, 0x00


	//----- nvinfo : EIATTR_SPARSE_MMA_MASK
	.align		4
.L_1075:
        /*0078*/ 	.byte	0x03, 0x50
        /*007a*/ 	.short	0x0000


	//----- nvinfo : EIATTR_MAXREG_COUNT
	.align		4
        /*007c*/ 	.byte	0x03, 0x1b
        /*007e*/ 	.short	0x00ff


	//----- nvinfo : EIATTR_MERCURY_ISA_VERSION
	.align		4
        /*0080*/ 	.byte	0x03, 0x5f
        /*0082*/ 	.short	0x0101


	//----- nvinfo : EIATTR_VRC_CTA_INIT_COUNT
	.align		4
        /*0084*/ 	.byte	0x02, 0x4a
	.zero		1
	.zero		1


	//----- nvinfo : EIATTR_EXIT_INSTR_OFFSETS
	.align		4
        /*0088*/ 	.byte	0x04, 0x1c
        /*008a*/ 	.short	(.L_1077 - .L_1076)


	//   ....[0]....
.L_1076:
        /*008c*/ 	.word	0x00000550


	//----- nvinfo : EIATTR_CRS_STACK_SIZE
	.align		4
.L_1077:
        /*0090*/ 	.byte	0x04, 0x1e
        /*0092*/ 	.short	(.L_1079 - .L_1078)
.L_1078:
        /*0094*/ 	.word	0x00000000


	//----- nvinfo : EIATTR_CBANK_PARAM_SIZE
	.align		4
.L_1079:
        /*0098*/ 	.byte	0x03, 0x19
        /*009a*/ 	.short	0x0038


	//----- nvinfo : EIATTR_PARAM_CBANK
	.align		4
        /*009c*/ 	.byte	0x04, 0x0a
        /*009e*/ 	.short	(.L_1081 - .L_1080)
	.align		4
.L_1080:
        /*00a0*/ 	.word	index@(.nv.constant0._Z27executeSixthLayer_DSC_partAPdS_S_S_S_S_S_)
        /*00a4*/ 	.short	0x0380
        /*00a6*/ 	.short	0x0038


	//----- nvinfo : EIATTR_SW_WAR
	.align		4
.L_1081:
        /*00a8*/ 	.byte	0x04, 0x36
        /*00aa*/ 	.short	(.L_1083 - .L_1082)
.L_1082:
        /*00ac*/ 	.word	0x00000008
.L_1083:


//--------------------- .nv.info._Z27executeFifthLayer_PSC_partDPdS_S_S_S_S_S_ --------------------------
	.section	.nv.info._Z27executeFifthLayer_PSC_partDPdS_S_S_S_S_S_,"",@"SHT_CUDA_INFO"
	.sectionflags	@""
	.align	4


	//----- nvinfo : EIATTR_CUDA_API_VERSION
	.align		4
        /*0000*/ 	.byte	0x04, 0x37
        /*0002*/ 	.short	(.L_1085 - .L_1084)
.L_1084:
        /*0004*/ 	.word	0x00000082


	//----- nvinfo : EIATTR_KPARAM_INFO
	.align		4
.L_1085:
        /*0008*/ 	.byte	0x04, 0x17
        /*000a*/ 	.short	(.L_1087 - .L_1086)
.L_1086:
        /*000c*/ 	.word	0x00000000
        /*0010*/ 	.short	0x0006
        /*0012*/ 	.short	0x0030
        /*0014*/ 	.byte	0x00, 0xf5, 0x21, 0x00


	//----- nvinfo : EIATTR_KPARAM_INFO
	.align		4
.L_1087:
        /*0018*/ 	.byte	0x04, 0x17
        /*001a*/ 	.short	(.L_1089 - .L_1088)
.L_1088:
        /*001c*/ 	.word	0x00000000
        /*0020*/ 	.short	0x0005
        /*0022*/ 	.short	0x0028
        /*0024*/ 	.byte	0x00, 0xf5, 0x21, 0x00


	//----- nvinfo : EIATTR_KPARAM_INFO
	.align		4
.L_1089:
        /*0028*/ 	.byte	0x04, 0x17
        /*002a*/ 	.short	(.L_1091 - .L_1090)
.L_1090:
        /*002c*/ 	.word	0x00000000
        /*0030*/ 	.short	0x0004
        /*0032*/ 	.short	0x0020
        /*0034*/ 	.byte	0x00, 0xf5, 0x21, 0x00


	//----- nvinfo : EIATTR_KPARAM_INFO
	.align		4
.L_1091:
        /*0038*/ 	.byte	0x04, 0x17
        /*003a*/ 	.short	(.L_1093 - .L_1092)
.L_1092:
        /*003c*/ 	.word	0x00000000
        /*0040*/ 	.short	0x0003
        /*0042*/ 	.short	0x0018
        /*0044*/ 	.byte	0x00, 0xf5, 0x21, 0x00


	//----- nvinfo : EIATTR_KPARAM_INFO
	.align		4
.L_1093:
        /*0048*/ 	.byte	0x04, 0x17
        /*004a*/ 	.short	(.L_1095 - .L_1094)
.L_1094:
        /*004c*/ 	.word	0x00000000
        /*0050*/ 	.short	0x0002
        /*0052*/ 	.short	0x0010
        /*0054*/ 	.byte	0x00, 0xf5, 0x21, 0x00


	//----- nvinfo : EIATTR_KPARAM_INFO
	.align		4
.L_1095:
        /*0058*/ 	.byte	0x04, 0x17
        /*005a*/ 	.short	(.L_1097 - .L_1096)
.L_1096:
        /*005c*/ 	.word	0x00000000
        /*0060*/ 	.short	0x0001
        /*0062*/ 	.short	0x0008
        /*0064*/ 	.byte	0x00, 0xf5, 0x21, 0x00


	//----- nvinfo : EIATTR_KPARAM_INFO
	.align		4
.L_1097:
        /*0068*/ 	.byte	0x04, 0x17
        /*006a*/ 	.short	(.L_1099 - .L_1098)
.L_1098:
        /*006c*/ 	.word	0x00000000
        /*0070*/ 	.short	0x0000
        /*0072*/ 	.short	0x0000
        /*0074*/ 	.byte	0x00, 0xf5, 0x21, 0x00


	//----- nvinfo : EIATTR_SPARSE_MMA_MASK
	.align		4
.L_1099:
        /*0078*/ 	.byte	0x03, 0x50
        /*007a*/ 	.short	0x0000


	//----- nvinfo : EIATTR_MAXREG_COUNT
	.align		4
        /*007c*/ 	.byte	0x03, 0x1b
        /*007e*/ 	.short	0x00ff


	//----- nvinfo : EIATTR_MERCURY_ISA_VERSION
	.align		4
        /*0080*/ 	.byte	0x03, 0x5f
        /*0082*/ 	.short	0x0101


	//----- nvinfo : EIATTR_VRC_CTA_INIT_COUNT
	.align		4
        /*0084*/ 	.byte	0x02, 0x4a
	.zero		1
	.zero		1


	//----- nvinfo : EIATTR_EXIT_INSTR_OFFSETS
	.align		4
        /*0088*/ 	.byte	0x04, 0x1c
        /*008a*/ 	.short	(.L_1101 - .L_1100)


	//   ....[0]....
.L_1100:
        /*008c*/ 	.word	0x00000f80


	//----- nvinfo : EIATTR_CRS_STACK_SIZE
	.align		4
.L_1101:
        /*0090*/ 	.byte	0x04, 0x1e
        /*0092*/ 	.short	(.L_1103 - .L_1102)
.L_1102:
        /*0094*/ 	.word	0x00000000


	//----- nvinfo : EIATTR_CBANK_PARAM_SIZE
	.align		4
.L_1103:
        /*0098*/ 	.byte	0x03, 0x19
        /*009a*/ 	.short	0x0038


	//----- nvinfo : EIATTR_PARAM_CBANK
	.align		4
        /*009c*/ 	.byte	0x04, 0x0a
        /*009e*/ 	.short	(.L_1105 - .L_1104)
	.align		4
.L_1104:
        /*00a0*/ 	.word	index@(.nv.constant0._Z27executeFifthLayer_PSC_partDPdS_S_S_S_S_S_)
        /*00a4*/ 	.short	0x0380
        /*00a6*/ 	.short	0x0038


	//----- nvinfo : EIATTR_SW_WAR
	.align		4
.L_1105:
        /*00a8*/ 	.byte	0x04, 0x36
        /*00aa*/ 	.short	(.L_1107 - .L_1106)
.L_1106:
        /*00ac*/ 	.word	0x00000008
.L_1107:


//--------------------- .nv.info._Z27executeFifthLayer_PSC_partCPdS_S_S_S_S_S_ --------------------------
	.section	.nv.info._Z27executeFifthLayer_PSC_partCPdS_S_S_S_S_S_,"",@"SHT_CUDA_INFO"
	.sectionflags	@""
	.align	4


	//----- nvinfo : EIATTR_CUDA_API_VERSION
	.align		4
        /*0000*/ 	.byte	0x04, 0x37
        /*0002*/ 	.short	(.L_1109 - .L_1108)
.L_1108:
        /*0004*/ 	.word	0x00000082


	//----- nvinfo : EIATTR_KPARAM_INFO
	.align		4
.L_1109:
        /*0008*/ 	.byte	0x04, 0x17
        /*000a*/ 	.short	(.L_1111 - .L_1110)
.L_1110:
        /*000c*/ 	.word	0x00000000
        /*0010*/ 	.short	0x0006
        /*0012*/ 	.short	0x0030
        /*0014*/ 	.byte	0x00, 0xf5, 0x21, 0x00


	//----- nvinfo : EIATTR_KPARAM_INFO
	.align		4
.L_1111:
        /*0018*/ 	.byte	0x04, 0x17
        /*001a*/ 	.short	(.L_1113 - .L_1112)
.L_1112:
        /*001c*/ 	.word	0x00000000
        /*0020*/ 	.short	0x0005
        /*0022*/ 	.short	0x0028
        /*0024*/ 	.byte	0x00, 0xf5, 0x21, 0x00


	//----- nvinfo : EIATTR_KPARAM_INFO
	.align		4
.L_1113:
        /*0028*/ 	.byte	0x04, 0x17
        /*002a*/ 	.short	(.L_1115 - .L_1114)
.L_1114:
        /*002c*/ 	.word	0x00000000
        /*0030*/ 	.short	0x0004
        /*0032*/ 	.short	0x0020
        /*0034*/ 	.byte	0x00, 0xf5, 0x21, 0x00


	//----- nvinfo : EIATTR_KPARAM_INFO
	.align		4
.L_1115:
        /*0038*/ 	.byte	0x04, 0x17
        /*003a*/ 	.short	(.L_1117 - .L_1116)
.L_1116:
        /*003c*/ 	.word	0x00000000
        /*0040*/ 	.short	0x0003
        /*0042*/ 	.short	0x0018
        /*0044*/ 	.byte	0x00, 0xf5, 0x21, 0x00


	//----- nvinfo : EIATTR_KPARAM_INFO
	.align		4
.L_1117:
        /*0048*/ 	.byte	0x04, 0x17
        /*004a*/ 	.short	(.L_1119 - .L_1118)
.L_1118:
        /*004c*/ 	.word	0x00000000
        /*0050*/ 	.short	0x0002
        /*0052*/ 	.short	0x0010
        /*0054*/ 	.byte	0x00, 0xf5, 0x21, 0x00


	//----- nvinfo : EIATTR_KPARAM_INFO
	.align		4
.L_1119:
        /*0058*/ 	.byte	0x04, 0x17
        /*005a*/ 	.short	(.L_1121 - .L_1120)
.L_1120:
        /*005c*/ 	.word	0x00000000
        /*0060*/ 	.short	0x0001
        /*0062*/ 	.short	0x0008
        /*0064*/ 	.byte	0x00, 0xf5, 0x21, 0x00


	//----- nvinfo : EIATTR_KPARAM_INFO
	.align		4
.L_1121:
        /*0068*/ 	.byte	0x04, 0x17
        /*006a*/ 	.short	(.L_1123 - .L_1122)
.L_1122:
        /*006c*/ 	.word	0x00000000
        /*0070*/ 	.short	0x0000
        /*0072*/ 	.short	0x0000
        /*0074*/ 	.byte	0x00, 0xf5, 0x21, 0x00


	//----- nvinfo : EIATTR_SPARSE_MMA_MASK
	.align		4
.L_1123:
        /*0078*/ 	.byte	0x03, 0x50
        /*007a*/ 	.short	0x0000


	//----- nvinfo : EIATTR_MAXREG_COUNT
	.align		4
        /*007c*/ 	.byte	0x03, 0x1b
        /*007e*/ 	.short	0x00ff


	//----- nvinfo : EIATTR_MERCURY_ISA_VERSION
	.align		4
        /*0080*/ 	.byte	0x03, 0x5f
        /*0082*/ 	.short	0x0101


	//----- nvinfo : EIATTR_VRC_CTA_INIT_COUNT
	.align		4
        /*0084*/ 	.byte	0x02, 0x4a
	.zero		1
	.zero		1


	//----- nvinfo : EIATTR_EXIT_INSTR_OFFSETS
	.align		4
        /*0088*/ 	.byte	0x04, 0x1c
        /*008a*/ 	.short	(.L_1125 - .L_1124)


	//   ....[0]....
.L_1124:
        /*008c*/ 	.word	0x00000f80


	//----- nvinfo : EIATTR_CRS_STACK_SIZE
	.align		4
.L_1125:
        /*0090*/ 	.byte	0x04, 0x1e
        /*0092*/ 	.short	(.L_1127 - .L_1126)
.L_1126:
        /*0094*/ 	.word	0x00000000


	//----- nvinfo : EIATTR_CBANK_PARAM_SIZE
	.align		4
.L_1127:
        /*0098*/ 	.byte	0x03, 0x19
        /*009a*/ 	.short	0x0038


	//----- nvinfo : EIATTR_PARAM_CBANK
	.align		4
        /*009c*/ 	.byte	0x04, 0x0a
        /*009e*/ 	.short	(.L_1129 - .L_1128)
	.align		4
.L_1128:
        /*00a0*/ 	.word	index@(.nv.constant0._Z27executeFifthLayer_PSC_partCPdS_S_S_S_S_S_)
        /*00a4*/ 	.short	0x0380
        /*00a6*/ 	.short	0x0038


	//----- nvinfo : EIATTR_SW_WAR
	.align		4
.L_1129:
        /*00a8*/ 	.byte	0x04, 0x36
        /*00aa*/ 	.short	(.L_1131 - .L_1130)
.L_1130:
        /*00ac*/ 	.word	0x00000008
.L_1131:


//--------------------- .nv.info._Z27executeFifthLayer_PSC_partBPdS_S_S_S_S_S_ --------------------------
	.section	.nv.info._Z27executeFifthLayer_PSC_partBPdS_S_S_S_S_S_,"",@"SHT_CUDA_INFO"
	.sectionflags	@""
	.align	4


	//----- nvinfo : EIATTR_CUDA_API_VERSION
	.align		4
        /*0000*/ 	.byte	0x04, 0x37
        /*0002*/ 	.short	(.L_1133 - .L_1132)
.L_1132:
        /*0004*/ 	.word	0x00000082


	//----- nvinfo : EIATTR_KPARAM_INFO
	.align		4
.L_1133:
        /*0008*/ 	.byte	0x04, 0x17
        /*000a*/ 	.short	(.L_1135 - .L_1134)
.L_1134:
        /*000c*/ 	.word	0x00000000
        /*0010*/ 	.short	0x0006
        /*0012*/ 	.short	0x0030
        /*0014*/ 	.byte	0x00, 0xf5, 0x21, 0x00


	//----- nvinfo : EIATTR_KPARAM_INFO
	.align		4
.L_1135:
        /*0018*/ 	.byte	0x04, 0x17
        /*001a*/ 	.short	(.L_1137 - .L_1136)
.L_1136:
        /*001c*/ 	.word	0x00000000
        /*0020*/ 	.short	0x0005
        /*0022*/ 	.short	0x0028
        /*0024*/ 	.byte	0x00, 0xf5, 0x21, 0x00


	//----- nvinfo : EIATTR_KPARAM_INFO
	.align		4
.L_1137:
        /*0028*/ 	.byte	0x04, 0x17
        /*002a*/ 	.short	(.L_1139 - .L_1138)
.L_1138:
        /*002c*/ 	.word	0x00000000
        /*0030*/ 	.short	0x0004
        /*0032*/ 	.short	0x0020
        /*0034*/ 	.byte	0x00, 0xf5, 0x21, 0x00


	//----- nvinfo : EIATTR_KPARAM_INFO
	.align		4
.L_1139:
        /*0038*/ 	.byte	0x04, 0x17
        /*003a*/ 	.short	(.L_1141 - .L_1140)
.L_1140:
        /*003c*/ 	.word	0x00000000
        /*0040*/ 	.short	0x0003
        /*0042*/ 	.short	0x0018
        /*0044*/ 	.byte	0x00, 0xf5, 0x21, 0x00


	//----- nvinfo : EIATTR_KPARAM_INFO
	.align		4
.L_1141:
        /*0048*/ 	.byte	0x04, 0x17
        /*004a*/ 	.short	(.L_1143 - .L_1142)
.L_1142:
        /*004c*/ 	.word	0x00000000
        /*0050*/ 	.short	0x0002
        /*0052*/ 	.short	0x0010
        /*0054*/ 	.byte	0x00, 0xf5, 0x21, 0x00


	//----- nvinfo : EIATTR_KPARAM_INFO
	.align		4
.L_1143:
        /*0058*/ 	.byte	0x04, 0x17
        /*005a*/ 	.short	(.L_1145 - .L_1144)
.L_1144:
        /*005c*/ 	.word	0x00000000
        /*0060*/ 	.short	0x0001
        /*0062*/ 	.short	0x0008
        /*0064*/ 	.byte	0x00, 0xf5, 0x21, 0x00


	//----- nvinfo : EIATTR_KPARAM_INFO
	.align		4
.L_1145:
        /*0068*/ 	.byte	0x04, 0x17
        /*006a*/ 	.short	(.L_1147 - .L_1146)
.L_1146:
        /*006c*/ 	.word	0x00000000
        /*0070*/ 	.short	0x0000
        /*0072*/ 	.short	0x0000
        /*0074*/ 	.byte	0x00, 0xf5, 0x21, 0x00


	//----- nvinfo : EIATTR_SPARSE_MMA_MASK
	.align		4
.L_1147:
        /*0078*/ 	.byte	0x03, 0x50
        /*007a*/ 	.short	0x0000


	//----- nvinfo : EIATTR_MAXREG_COUNT
	.align		4
        /*007c*/ 	.byte	0x03, 0x1b
        /*007e*/ 	.short	0x00ff


	//----- nvinfo : EIATTR_MERCURY_ISA_VERSION
	.align		4
        /*0080*/ 	.byte	0x03, 0x5f
        /*0082*/ 	.short	0x0101


	//----- nvinfo : EIATTR_VRC_CTA_INIT_COUNT
	.align		4
        /*0084*/ 	.byte	0x02, 0x4a
	.zero		1
	.zero		1


	//----- nvinfo : EIATTR_EXIT_INSTR_OFFSETS
	.align		4
        /*0088*/ 	.byte	0x04, 0x1c
        /*008a*/ 	.short	(.L_1149 - .L_1148)


	//   ....[0]....
.L_1148:
        /*008c*/ 	.word	0x00000f80


	//----- nvinfo : EIATTR_CRS_STACK_SIZE
	.align		4
.L_1149:
        /*0090*/ 	.byte	0x04, 0x1e
        /*0092*/ 	.short	(.L_1151 - .L_1150)
.L_1150:
        /*0094*/ 	.word	0x00000000


	//----- nvinfo : EIATTR_CBANK_PARAM_SIZE
	.align		4
.L_1151:
        /*0098*/ 	.byte	0x03, 0x19
        /*009a*/ 	.short	0x0038


	//----- nvinfo : EIATTR_PARAM_CBANK
	.align		4
        /*009c*/ 	.byte	0x04, 0x0a
        /*009e*/ 	.short	(.L_1153 - .L_1152)
	.align		4
.L_1152:
        /*00a0*/ 	.word	index@(.nv.constant0._Z27executeFifthLayer_PSC_partBPdS_S_S_S_S_S_)
        /*00a4*/ 	.short	0x0380
        /*00a6*/ 	.short	0x0038


	//----- nvinfo : EIATTR_SW_WAR
	.align		4
.L_1153:
        /*00a8*/ 	.byte	0x04, 0x36
        /*00aa*/ 	.short	(.L_1155 - .L_1154)
.L_1154:
        /*00ac*/ 	.word	0x00000008
.L_1155:


//--------------------- .nv.info._Z27executeFifthLayer_PSC_partAPdS_S_S_S_S_S_ --------------------------
	.section	.nv.info._Z27executeFifthLayer_PSC_partAPdS_S_S_S_S_S_,"",@"SHT_CUDA_INFO"
	.sectionflags	@""
	.align	4


	//----- nvinfo : EIATTR_CUDA_API_VERSION
	.align		4
        /*0000*/ 	.byte	0x04, 0x37
        /*0002*/ 	.short	(.L_1157 - .L_1156)
.L_1156:
        /*0004*/ 	.word	0x00000082


	//----- nvinfo : EIATTR_KPARAM_INFO
	.align		4
.L_1157:
        /*0008*/ 	.byte	0x04, 0x17
        /*000a*/ 	.short	(.L_1159 - .L_1158)
.L_1158:
        /*000c*/ 	.word	0x00000000
        /*0010*/ 	.short	0x0006
        /*0012*/ 	.short	0x0030
        /*0014*/ 	.byte	0x00, 0xf5, 0x21, 0x00


	//----- nvinfo : EIATTR_KPARAM_INFO
	.align		4
.L_1159:
        /*0018*/ 	.byte	0x04, 0x17
        /*001a*/ 	.short	(.L_1161 - .L_1160)
.L_1160:
        /*001c*/ 	.word	0x00000000
        /*0020*/ 	.short	0x0005
        /*0022*/ 	.short	0x0028
        /*0024*/ 	.byte	0x00, 0xf5, 0x21, 0x00


	//----- nvinfo : EIATTR_KPARAM_INFO
	.align		4
.L_1161:
        /*0028*/ 	.byte	0x04, 0x17
        /*002a*/ 	.short	(.L_1163 - .L_1162)
.L_1162:
        /*002c*/ 	.word	0x00000000
        /*0030*/ 	.short	0x0004
        /*0032*/ 	.short	0x0020
        /*0034*/ 	.byte	0x00, 0xf5, 0x21, 0x00


	//----- nvinfo : EIATTR_KPARAM_INFO
	.align		4
.L_1163:
        /*0038*/ 	.byte	0x04, 0x17
        /*003a*/ 	.short	(.L_1165 - .L_1164)
.L_1164:
        /*003c*/ 	.word	0x00000000
        /*0040*/ 	.short	0x0003
        /*0042*/ 	.short	0x0018
        /*0044*/ 	.byte	0x00, 0xf5, 0x21, 0x00


	//----- nvinfo : EIATTR_KPARAM_INFO
	.align		4
.L_1165:
        /*0048*/ 	.byte	0x04, 0x17
        /*004a*/ 	.short	(.L_1167 - .L_1166)
.L_1166:
        /*004c*/ 	.word	0x00000000
        /*0050*/ 	.short	0x0002
        /*0052*/ 	.short	0x0010
        /*0054*/ 	.byte	0x00, 0xf5, 0x21, 0x00


	//----- nvinfo : EIATTR_KPARAM_INFO
	.align		4
.L_1167:
        /*0058*/ 	.byte	0x04, 0x17
        /*005a*/ 	.short	(.L_1169 - .L_1168)
.L_1168:
        /*005c*/ 	.word	0x00000000
        /*0060*/ 	.short	0x0001
        /*0062*/ 	.short	0x0008
        /*0064*/ 	.byte	0x00, 0xf5, 0x21, 0x00


	//----- nvinfo : EIATTR_KPARAM_INFO
	.align		4
.L_1169:
        /*0068*/ 	.byte	0x04, 0x17
        /*006a*/ 	.short	(.L_1171 - .L_1170)
.L_1170:
        /*006c*/ 	.word	0x00000000
        /*0070*/ 	.short	0x0000
        /*0072*/ 	.short	0x0000
        /*0074*/ 	.byte	0x00, 0xf5, 0x21, 0x00


	//----- nvinfo : EIATTR_SPARSE_MMA_MASK
	.align		4
.L_1171:
        /*0078*/ 	.byte	0x03, 0x50
        /*007a*/ 	.short	0x0000


	//----- nvinfo : EIATTR_MAXREG_COUNT
	.align		4
        /*007c*/ 	.byte	0x03, 0x1b
        /*007e*/ 	.short	0x00ff


	//----- nvinfo : EIATTR_MERCURY_ISA_VERSION
	.align		4
        /*0080*/ 	.byte	0x03, 0x5f
        /*0082*/ 	.short	0x0101


	//----- nvinfo : EIATTR_VRC_CTA_INIT_COUNT
	.align		4
        /*0084*/ 	.byte	0x02, 0x4a
	.zero		1
	.zero		1


	//----- nvinfo : EIATTR_EXIT_INSTR_OFFSETS
	.align		4
        /*0088*/ 	.byte	0x04, 0x1c
        /*008a*/ 	.short	(.L_1173 - .L_1172)


	//   ....[0]....
.L_1172:
        /*008c*/ 	.word	0x00000f80


	//----- nvinfo : EIATTR_CRS_STACK_SIZE
	.align		4
.L_1173:
        /*0090*/ 	.byte	0x04, 0x1e
        /*0092*/ 	.short	(.L_1175 - .L_1174)
.L_1174:
        /*0094*/ 	.word	0x00000000


	//----- nvinfo : EIATTR_CBANK_PARAM_SIZE
	.align		4
.L_1175:
        /*0098*/ 	.byte	0x03, 0x19
        /*009a*/ 	.short	0x0038


	//----- nvinfo : EIATTR_PARAM_CBANK
	.align		4
        /*009c*/ 	.byte	0x04, 0x0a
        /*009e*/ 	.short	(.L_1177 - .L_1176)
	.align		4
.L_1176:
        /*00a0*/ 	.word	index@(.nv.constant0._Z27executeFifthLayer_PSC_partAPdS_S_S_S_S_S_)
        /*00a4*/ 	.short	0x0380
        /*00a6*/ 	.short	0x0038


	//----- nvinfo : EIATTR_SW_WAR
	.align		4
.L_1177:
        /*00a8*/ 	.byte	0x04, 0x36
        /*00aa*/ 	.short	(.L_1179 - .L_1178)
.L_1178:
        /*00ac*/ 	.word	0x00000008
.L_1179:


//--------------------- .nv.info._Z28executeFourthLayer_DSC_partDPdS_S_S_S_S_S_ --------------------------
	.section	.nv.info._Z28executeFourthLayer_DSC_partDPdS_S_S_S_S_S_,"",@"SHT_CUDA_INFO"
	.sectionflags	@""
	.align	4


	//----- nvinfo : EIATTR_CUDA_API_VERSION
	.align		4
        /*0000*/ 	.byte	0x04, 0x37
        /*0002*/ 	.short	(.L_1181 - .L_1180)
.L_1180:
        /*0004*/ 	.word	0x00000082


	//----- nvinfo : EIATTR_KPARAM_INFO
	.align		4
.L_1181:
        /*0008*/ 	.byte	0x04, 0x17
        /*000a*/ 	.short	(.L_1183 - .L_1182)
.L_1182:
        /*000c*/ 	.word	0x00000000
        /*0010*/ 	.short	0x0006
        /*0012*/ 	.short	0x0030
        /*0014*/ 	.byte	0x00, 0xf5, 0x21, 0x00


	//----- nvinfo : EIATTR_KPARAM_INFO
	.align		4
.L_1183:
        /*0018*/ 	.byte	0x04, 0x17
        /*001a*/ 	.short	(.L_1185 - .L_1184)
.L_1184:
        /*001c*/ 	.word	0x00000000
        /*0020*/ 	.short	0x0005
        /*0022*/ 	.short	0x0028
        /*0024*/ 	.byte	0x00, 0xf5, 0x21, 0x00


	//----- nvinfo : EIATTR_KPARAM_INFO
	.align		4
.L_1185:
        /*0028*/ 	.byte	0x04, 0x17
        /*002a*/ 	.short	(.L_1187 - .L_1186)
.L_1186:
        /*002c*/ 	.word	0x00000000
        /*0030*/ 	.short	0x0004
        /*0032*/ 	.short	0x0020
        /*0034*/ 	.byte	0x00, 0xf5, 0x21, 0x00


	//----- nvinfo : EIATTR_KPARAM_INFO
	.align		4
.L_1187:
        /*0038*/ 	.byte	0x04, 0x17
        /*003a*/ 	.short	(.L_1189 - .L_1188)
.L_1188:
        /*003c*/ 	.word	0x00000000
        /*0040*/ 	.short	0x0003
        /*0042*/ 	.short	0x0018
        /*0044*/ 	.byte	0x00, 0xf5, 0x21, 0x00


	//----- nvinfo : EIATTR_KPARAM_INFO
	.align		4
.L_1189:
        /*0048*/ 	.byte	0x04, 0x17
        /*004a*/ 	.short	(.L_1191 - .L_1190)
.L_1190:
        /*004c*/ 	.word	0x00000000
        /*0050*/ 	.short	0x0002
        /*0052*/ 	.short	0x0010
        /*0054*/ 	.byte	0x00, 0xf5, 0x21, 0x00


	//----- nvinfo : EIATTR_KPARAM_INFO
	.align		4
.L_1191:
        /*0058*/ 	.byte	0x04, 0x17
        /*005a*/ 	.short	(.L_1193 - .L_1192)
.L_1192:
        /*005c*/ 	.word	0x00000000
        /*0060*/ 	.short	0x0001
        /*0062*/ 	.short	0x0008
        /*0064*/ 	.byte	0x00, 0xf5, 0x21, 0x00


	//----- nvinfo : EIATTR_KPARAM_INFO
	.align		4
.L_1193:
        /*0068*/ 	.byte	0x04, 0x17
        /*006a*/ 	.short	(.L_1195 - .L_1194)
.L_1194:
        /*006c*/ 	.word	0x00000000
        /*0070*/ 	.short	0x0000
        /*0072*/ 	.short	0x0000
        /*0074*/ 	.byte	0x00, 0xf5, 0x21, 0x00


	//----- nvinfo : EIATTR_SPARSE_MMA_MASK
	.align		4
.L_1195:
        /*0078*/ 	.byte	0x03, 0x50
        /*007a*/ 	.short	0x0000


	//----- nvinfo : EIATTR_MAXREG_COUNT
	.align		4
        /*007c*/ 	.byte	0x03, 0x1b
        /*007e*/ 	.short	0x00ff


	//----- nvinfo : EIATTR_MERCURY_ISA_VERSION
	.align		4
        /*0080*/ 	.byte	0x03, 0x5f
        /*0082*/ 	.short	0x0101


	//----- nvinfo : EIATTR_VRC_CTA_INIT_COUNT
	.align		4
        /*0084*/ 	.byte	0x02, 0x4a
	.zero		1
	.zero		1


	//----- nvinfo : EIATTR_EXIT_INSTR_OFFSETS
	.align		4
        /*0088*/ 	.byte	0x04, 0x1c
        /*008a*/ 	.short	(.L_1197 - .L_1196)


	//   ....[0]....
.L_1196:
        /*008c*/ 	.word	0x00000570


	//----- nvinfo : EIATTR_CRS_STACK_SIZE
	.align		4
.L_1197:
        /*0090*/ 	.byte	0x04, 0x1e
        /*0092*/ 	.short	(.L_1199 - .L_1198)
.L_1198:
        /*0094*/ 	.word	0x00000000


	//----- nvinfo : EIATTR_CBANK_PARAM_SIZE
	.align		4
.L_1199:
        /*0098*/ 	.byte	0x03, 0x19
        /*009a*/ 	.short	0x0038


	//----- nvinfo : EIATTR_PARAM_CBANK
	.align		4
        /*009c*/ 	.byte	0x04, 0x0a
        /*009e*/ 	.short	(.L_1201 - .L_1200)
	.align		4
.L_1200:
        /*00a0*/ 	.word	index@(.nv.constant0._Z28executeFourthLayer_DSC_partDPdS_S_S_S_S_S_)
        /*00a4*/ 	.short	0x0380
        /*00a6*/ 	.short	0x0038


	//----- nvinfo : EIATTR_SW_WAR
	.align		4
.L_1201:
        /*00a8*/ 	.byte	0x04, 0x36
        /*00aa*/ 	.short	(.L_1203 - .L_1202)
.L_1202:
        /*00ac*/ 	.word	0x00000008
.L_1203:


//--------------------- .nv.info._Z28executeFourthLayer_DSC_partCPdS_S_S_S_S_S_ --------------------------
	.section	.nv.info._Z28executeFourthLayer_DSC_partCPdS_S_S_S_S_S_,"",@"SHT_CUDA_INFO"
	.sectionflags	@""
	.align	4


	//----- nvinfo : EIATTR_CUDA_API_VERSION
	.align		4
        /*0000*/ 	.byte	0x04, 0x37
        /*0002*/ 	.short	(.L_1205 - .L_1204)
.L_1204:
        /*0004*/ 	.word	0x00000082


	//----- nvinfo : EIATTR_KPARAM_INFO
	.align		4
.L_1205:
        /*0008*/ 	.byte	0x04, 0x17
        /*000a*/ 	.short	(.L_1207 - .L_1206)
.L_1206:
        /*000c*/ 	.word	0x00000000
        /*0010*/ 	.short	0x0006
        /*0012*/ 	.short	0x0030
        /*0014*/ 	.byte	0x00, 0xf5, 0x21, 0x00


	//----- nvinfo : EIATTR_KPARAM_INFO
	.align		4
.L_1207:
        /*0018*/ 	.byte	0x04, 0x17
        /*001a*/ 	.short	(.L_1209 - .L_1208)
.L_1208:
        /*001c*/ 	.word	0x00000000
        /*0020*/ 	.short	0x0005
        /*0022*/ 	.short	0x0028
        /*0024*/ 	.byte	0x00, 0xf5, 0x21, 0x00


	//----- nvinfo : EIATTR_KPARAM_INFO
	.align		4
.L_1209:
        /*0028*/ 	.byte	0x04, 0x17
        /*002a*/ 	.short	(.L_1211 - .L_1210)
.L_1210:
        /*002c*/ 	.word	0x00000000
        /*0030*/ 	.short	0x0004
        /*0032*/ 	.short	0x0020
        /*0034*/ 	.byte	0x00, 0xf5, 0x21, 0x00


	//----- nvinfo : EIATTR_KPARAM_INFO
	.align		4
.L_1211:
        /*0038*/ 	.byte	0x04, 0x17
        /*003a*/ 	.short	(.L_1213 - .L_1212)
.L_1212:
        /*003c*/ 	.word	0x00000000
        /*0040*/ 	.short	0x0003
        /*0042*/ 	.short	0x0018
        /*0044*/ 	.byte	0x00, 0xf5, 0x21, 0x00


	//----- nvinfo : EIATTR_KPARAM_INFO
	.align		4
.L_1213:
        /*0048*/ 	.byte	0x04, 0x17
        /*004a*/ 	.short	(.L_1215 - .L_1214)
.L_1214:
        /*004c*/ 	.word	0x00000000
        /*0050*/ 	.short	0x0002
        /*0052*/ 	.short	0x0010
        /*0054*/ 	.byte	0x00, 0xf5, 0x21, 0x00


	//----- nvinfo : EIATTR_KPARAM_INFO
	.align		4
.L_1215:
        /*0058*/ 	.byte	0x04, 0x17
        /*005a*/ 	.short	(.L_1217 - .L_1216)
.L_1216:
        /*005c*/ 	.word	0x00000000
        /*0060*/ 	.short	0x0001
        /*0062*/ 	.short	0x0008
        /*0064*/ 	.byte	0x00, 0xf5, 0x21, 0x00


	//----- nvinfo : EIATTR_KPARAM_INFO
	.align		4
.L_1217:
        /*0068*/ 	.byte	0x04, 0x17
        /*006a*/ 	.short	(.L_1219 - .L_1218)
.L_1218:
        /*006c*/ 	.word	0x00000000
        /*0070*/ 	.short	0x0000
        /*0072*/ 	.short	0x0000
        /*0074*/ 	.byte	0x00, 0xf5, 0x21, 0x00


	//----- nvinfo : EIATTR_SPARSE_MMA_MASK
	.align		4
.L_1219:
        /*0078*/ 	.byte	0x03, 0x50
        /*007a*/ 	.short	0x0000


	//----- nvinfo : EIATTR_MAXREG_COUNT
	.align		4
        /*007c*/ 	.byte	0x03, 0x1b
        /*007e*/ 	.short	0x00ff


	//----- nvinfo : EIATTR_MERCURY_ISA_VERSION
	.align		4
        /*0080*/ 	.byte	0x03, 0x5f
        /*0082*/ 	.short	0x0101


	//----- nvinfo : EIATTR_VRC_CTA_INIT_COUNT
	.align		4
        /*0084*/ 	.byte	0x02, 0x4a
	.zero		1
	.zero		1


	//----- nvinfo : EIATTR_EXIT_INSTR_OFFSETS
	.align		4
        /*0088*/ 	.byte	0x04, 0x1c
        /*008a*/ 	.short	(.L_1221 - .L_1220)


	//   ....[0]....
.L_1220:
        /*008c*/ 	.word	0x00000570


	//----- nvinfo : EIATTR_CRS_STACK_SIZE
	.align		4
.L_1221:
        /*0090*/ 	.byte	0x04, 0x1e
        /*0092*/ 	.short	(.L_1223 - .L_1222)
.L_1222:
        /*0094*/ 	.word	0x00000000


	//----- nvinfo : EIATTR_CBANK_PARAM_SIZE
	.align		4
.L_1223:
        /*0098*/ 	.byte	0x03, 0x19
        /*009a*/ 	.short	0x0038


	//----- nvinfo : EIATTR_PARAM_CBANK
	.align		4
        /*009c*/ 	.byte	0x04, 0x0a
        /*009e*/ 	.short	(.L_1225 - .L_1224)
	.align		4
.L_1224:
        /*00a0*/ 	.word	index@(.nv.constant0._Z28executeFourthLayer_DSC_partCPdS_S_S_S_S_S_)
        /*00a4*/ 	.short	0x0380
        /*00a6*/ 	.short	0x0038


	//----- nvinfo : EIATTR_SW_WAR
	.align		4
.L_1225:
        /*00a8*/ 	.byte	0x04, 0x36
        /*00aa*/ 	.short	(.L_1227 - .L_1226)
.L_1226:
        /*00ac*/ 	.word	0x00000008
.L_1227:


//--------------------- .nv.info._Z28executeFourthLayer_DSC_partBPdS_S_S_S_S_S_ --------------------------
	.section	.nv.info._Z28executeFourthLayer_DSC_partBPdS_S_S_S_S_S_,"",@"SHT_CUDA_INFO"
	.sectionflags	@""
	.align	4


	//----- nvinfo : EIATTR_CUDA_API_VERSION
	.align		4
        /*0000*/ 	.byte	0x04, 0x37
        /*0002*/ 	.short	(.L_1229 - .L_1228)
.L_1228:
        /*0004*/ 	.word	0x00000082


	//----- nvinfo : EIATTR_KPARAM_INFO
	.align		4
.L_1229:
        /*0008*/ 	.byte	0x04, 0x17
        /*000a*/ 	.short	(.L_1231 - .L_1230)
.L_1230:
        /*000c*/ 	.word	0x00000000
        /*0010*/ 	.short	0x0006
        /*0012*/ 	.short	0x0030
        /*0014*/ 	.byte	0x00, 0xf5, 0x21, 0x00


	//----- nvinfo : EIATTR_KPARAM_INFO
	.align		4
.L_1231:
        /*0018*/ 	.byte	0x04, 0x17
        /*001a*/ 	.short	(.L_1233 - .L_1232)
.L_1232:
        /*001c*/ 	.word	0x00000000
        /*0020*/ 	.short	0x0005
        /*0022*/ 	.short	0x0028
        /*0024*/ 	.byte	0x00, 0xf5, 0x21, 0x00


	//----- nvinfo : EIATTR_KPARAM_INFO
	.align		4
.L_1233:
        /*0028*/ 	.byte	0x04, 0x17
        /*002a*/ 	.short	(.L_1235 - .L_1234)
.L_1234:
        /*002c*/ 	.word	0x00000000
        /*0030*/ 	.short	0x0004
        /*0032*/ 	.short	0x0020
        /*0034*/ 	.byte	0x00, 0xf5, 0x21, 0x00


	//----- nvinfo : EIATTR_KPARAM_INFO
	.align		4
.L_1235:
        /*0038*/ 	.byte	0x04, 0x17
        /*003a*/ 	.short	(.L_1237 - .L_1236)
.L_1236:
        /*003c*/ 	.word	0x00000000
        /*0040*/ 	.short	0x0003
        /*0042*/ 	.short	0x0018
        /*0044*/ 	.byte	0x00, 0xf5, 0x21, 0x00


	//----- nvinfo : EIATTR_KPARAM_INFO
	.align		4
.L_1237:
        /*0048*/ 	.byte	0x04, 0x17
        /*004a*/ 	.short	(.L_1239 - .L_1238)
.L_1238:
        /*004c*/ 	.word	0x00000000
        /*0050*/ 	.short	0x0002
        /*0052*/ 	.short	0x0010
        /*0054*/ 	.byte	0x00, 0xf5, 0x21, 0x00


	//----- nvinfo : EIATTR_KPARAM_INFO
	.align		4
.L_1239:
        /*0058*/ 	.byte	0x04, 0x17
        /*005a*/ 	.short	(.L_1241 - .L_1240)
.L_1240:
        /*005c*/ 	.word	0x00000000
        /*0060*/ 	.short	0x0001
        /*0062*/ 	.short	0x0008
        /*0064*/ 	.byte	0x00, 0xf5, 0x21, 0x00


	//----- nvinfo : EIATTR_KPARAM_INFO
	.align		4
.L_1241:
        /*0068*/ 	.byte	0x04, 0x17
        /*006a*/ 	.short	(.L_1243 - .L_1242)
.L_1242:
        /*006c*/ 	.word	0x00000000
        /*0070*/ 	.short	0x0000
        /*0072*/ 	.short	0x0000
        /*0074*/ 	.byte	0x00, 0xf5, 0x21, 0x00


	//----- nvinfo : EIATTR_SPARSE_MMA_MASK
	.align		4
.L_1243:
        /*0078*/ 	.byte	0x03, 0x50
        /*007a*/ 	.short	0x0000


	//----- nvinfo : EIATTR_MAXREG_COUNT
	.align		4
        /*007c*/ 	.byte	0x03, 0x1b
        /*007e*/ 	.short	0x00ff


	//----- nvinfo : EIATTR_MERCURY_ISA_VERSION
	.align		4
        /*0080*/ 	.byte	0x03, 0x5f
        /*0082*/ 	.short	0x0101


	//----- nvinfo : EIATTR_VRC_CTA_INIT_COUNT
	.align		4
        /*0084*/ 	.byte	0x02, 0x4a
	.zero		1
	.zero		1


	//----- nvinfo : EIATTR_EXIT_INSTR_OFFSETS
	.align		4
        /*0088*/ 	.byte	0x04, 0x1c
        /*008a*/ 	.short	(.L_1245 - .L_1244)


	//   ....[0]....
.L_1244:
        /*008c*/ 	.word	0x00000570


	//----- nvinfo : EIATTR_CRS_STACK_SIZE
	.align		4
.L_1245:
        /*0090*/ 	.byte	0x04, 0x1e
        /*0092*/ 	.short	(.L_1247 - .L_1246)
.L_1246:
        /*0094*/ 	.word	0x00000000


	//----- nvinfo : EIATTR_CBANK_PARAM_SIZE
	.align		4
.L_1247:
        /*0098*/ 	.byte	0x03, 0x19
        /*009a*/ 	.short	0x0038


	//----- nvinfo : EIATTR_PARAM_CBANK
	.align		4
        /*009c*/ 	.byte	0x04, 0x0a
        /*009e*/ 	.short	(.L_1249 - .L_1248)
	.align		4
.L_1248:
        /*00a0*/ 	.word	index@(.nv.constant0._Z28executeFourthLayer_DSC_partBPdS_S_S_S_S_S_)
        /*00a4*/ 	.short	0x0380
        /*00a6*/ 	.short	0x0038


	//----- nvinfo : EIATTR_SW_WAR
	.align		4
.L_1249:
        /*00a8*/ 	.byte	0x04, 0x36
        /*00aa*/ 	.short	(.L_1251 - .L_1250)
.L_1250:
        /*00ac*/ 	.word	0x00000008
.L_1251:


//--------------------- .nv.info._Z28executeFourthLayer_DSC_partAPdS_S_S_S_S_S_ --------------------------
	.section	.nv.info._Z28executeFourthLayer_DSC_partAPdS_S_S_S_S_S_,"",@"SHT_CUDA_INFO"
	.sectionflags	@""
	.align	4


	//----- nvinfo : EIATTR_CUDA_API_VERSION
	.align		4
        /*0000*/ 	.byte	0x04, 0x37
        /*0002*/ 	.short	(.L_1253 - .L_1252)
.L_1252:
        /*0004*/ 	.word	0x00000082


	//----- nvinfo : EIATTR_KPARAM_INFO
	.align		4
.L_1253:
        /*0008*/ 	.byte	0x04, 0x17
        /*000a*/ 	.short	(.L_1255 - .L_1254)
.L_1254:
        /*000c*/ 	.word	0x00000000
        /*0010*/ 	.short	0x0006
        /*0012*/ 	.short	0x0030
        /*0014*/ 	.byte	0x00, 0xf5, 0x21, 0x00


	//----- nvinfo : EIATTR_KPARAM_INFO
	.align		4
.L_1255:
        /*0018*/ 	.byte	0x04, 0x17
        /*001a*/ 	.short	(.L_1257 - .L_1256)
.L_1256:
        /*001c*/ 	.word	0x00000000
        /*0020*/ 	.short	0x0005
        /*0022*/ 	.short	0x0028
        /*0024*/ 	.byte	0x00, 0xf5, 0x21, 0x00


	//----- nvinfo : EIATTR_KPARAM_INFO
	.align		4
.L_1257:
        /*0028*/ 	.byte	0x04, 0x17
        /*002a*/ 	.short	(.L_1259 - .L_1258)
.L_1258:
        /*002c*/ 	.word	0x00000000
        /*0030*/ 	.short	0x0004
        /*0032*/ 	.short	0x0020
        /*0034*/ 	.byte	0x00, 0xf5, 0x21, 0x00


	//----- nvinfo : EIATTR_KPARAM_INFO
	.align		4
.L_1259:
        /*0038*/ 	.byte	0x04, 0x17
        /*003a*/ 	.short	(.L_1261 - .L_1260)
.L_1260:
        /*003c*/ 	.word	0x00000000
        /*0040*/ 	.short	0x0003
        /*0042*/ 	.short	0x0018
        /*0044*/ 	.byte	0x00, 0xf5, 0x21, 0x00


	//----- nvinfo : EIATTR_KPARAM_INFO
	.align		4
.L_1261:
        /*0048*/ 	.byte	0x04, 0x17
        /*004a*/ 	.short	(.L_1263 - .L_1262)
.L_1262:
        /*004c*/ 	.word	0x00000000
        /*0050*/ 	.short	0x0002
        /*0052*/ 	.short	0x0010
        /*0054*/ 	.byte	0x00, 0xf5, 0x21, 0x00


	//----- nvinfo : EIATTR_KPARAM_INFO
	.align		4
.L_1263:
        /*0058*/ 	.byte	0x04, 0x17
        /*005a*/ 	.short	(.L_1265 - .L_1264)
.L_1264:
        /*005c*/ 	.word	0x00000000
        /*0060*/ 	.short	0x0001
        /*0062*/ 	.short	0x0008
        /*0064*/ 	.byte	0x00, 0xf5, 0x21, 0x00


	//----- nvinfo : EIATTR_KPARAM_INFO
	.align		4
.L_1265:
        /*0068*/ 	.byte	0x04, 0x17
        /*006a*/ 	.short	(.L_1267 - .L_1266)
.L_1266:
        /*006c*/ 	.word	0x00000000
        /*0070*/ 	.short	0x0000
        /*0072*/ 	.short	0x0000
        /*0074*/ 	.byte	0x00, 0xf5, 0x21, 0x00


	//----- nvinfo : EIATTR_SPARSE_MMA_MASK
	.align		4
.L_1267:
        /*0078*/ 	.byte	0x03, 0x50
        /*007a*/ 	.short	0x0000


	//----- nvinfo : EIATTR_MAXREG_COUNT
	.align		4
        /*007c*/ 	.byte	0x03, 0x1b
        /*007e*/ 	.short	0x00ff


	//----- nvinfo : EIATTR_MERCURY_ISA_VERSION
	.align		4
        /*0080*/ 	.byte	0x03, 0x5f
        /*0082*/ 	.short	0x0101


	//----- nvinfo : EIATTR_VRC_CTA_INIT_COUNT
	.align		4
        /*0084*/ 	.byte	0x02, 0x4a
	.zero		1
	.zero		1


	//----- nvinfo : EIATTR_EXIT_INSTR_OFFSETS
	.align		4
        /*0088*/ 	.byte	0x04, 0x1c
        /*008a*/ 	.short	(.L_1269 - .L_1268)


	//   ....[0]....
.L_1268:
        /*008c*/ 	.word	0x00000560


	//----- nvinfo : EIATTR_CRS_STACK_SIZE
	.align		4
.L_1269:
        /*0090*/ 	.byte	0x04, 0x1e
        /*0092*/ 	.short	(.L_1271 - .L_1270)
.L_1270:
        /*0094*/ 	.word	0x00000000


	//----- nvinfo : EIATTR_CBANK_PARAM_SIZE
	.align		4
.L_1271:
        /*0098*/ 	.byte	0x03, 0x19
        /*009a*/ 	.short	0x0038


	//----- nvinfo : EIATTR_PARAM_CBANK
	.align		4
        /*009c*/ 	.byte	0x04, 0x0a
        /*009e*/ 	.short	(.L_1273 - .L_1272)
	.align		4
.L_1272:
        /*00a0*/ 	.word	index@(.nv.constant0._Z28executeFourthLayer_DSC_partAPdS_S_S_S_S_S_)
        /*00a4*/ 	.short	0x0380
        /*00a6*/ 	.short	0x0038


	//----- nvinfo : EIATTR_SW_WAR
	.align		4
.L_1273:
        /*00a8*/ 	.byte	0x04, 0x36
        /*00aa*/ 	.short	(.L_1275 - .L_1274)
.L_1274:
        /*00ac*/ 	.word	0x00000008
.L_1275:


//--------------------- .nv.info._Z27executeThirdLayer_PSC_partCPdS_S_S_S_S_S_ --------------------------
	.section	.nv.info._Z27executeThirdLayer_PSC_partCPdS_S_S_S_S_S_,"",@"SHT_CUDA_INFO"
	.sectionflags	@""
	.align	4


	//----- nvinfo : EIATTR_CUDA_API_VERSION
	.align		4
        /*0000*/ 	.byte	0x04, 0x37
        /*0002*/ 	.short	(.L_1277 - .L_1276)
.L_1276:
        /*0004*/ 	.word	0x00000082


	//----- nvinfo : EIATTR_KPARAM_INFO
	.align		4
.L_1277:
        /*0008*/ 	.byte	0x04, 0x17
        /*000a*/ 	.short	(.L_1279 - .L_1278)
.L_1278:
        /*000c*/ 	.word	0x00000000
        /*0010*/ 	.short	0x0006
        /*0012*/ 	.short	0x0030
        /*0014*/ 	.byte	0x00, 0xf5, 0x21, 0x00


	//----- nvinfo : EIATTR_KPARAM_INFO
	.align		4
.L_1279:
        /*0018*/ 	.byte	0x04, 0x17
        /*001a*/ 	.short	(.L_1281 - .L_1280)
.L_1280:
        /*001c*/ 	.word	0x00000000
        /*0020*/ 	.short	0x0005
        /*0022*/ 	.short	0x0028
        /*0024*/ 	.byte	0x00, 0xf5, 0x21, 0x00


	//----- nvinfo : EIATTR_KPARAM_INFO
	.align		4
.L_1281:
        /*0028*/ 	.byte	0x04, 0x17
        /*002a*/ 	.short	(.L_1283 - .L_1282)
.L_1282:
        /*002c*/ 	.word	0x00000000
        /*0030*/ 	.short	0x0004
        /*0032*/ 	.short	0x0020
        /*0034*/ 	.byte	0x00, 0xf5, 0x21, 0x00


	//----- nvinfo : EIATTR_KPARAM_INFO
	.align		4
.L_1283:
        /*0038*/ 	.byte	0x04, 0x17
        /*003a*/ 	.short	(.L_1285 - .L_1284)
.L_1284:
        /*003c*/ 	.word	0x00000000
        /*0040*/ 	.short	0x0003
        /*0042*/ 	.short	0x0018
        /*0044*/ 	.byte	0x00, 0xf5, 0x21, 0x00


	//----- nvinfo : EIATTR_KPARAM_INFO
	.align		4
.L_1285:
        /*0048*/ 	.byte	0x04, 0x17
        /*004a*/ 	.short	(.L_1287 - .L_1286)
.L_1286:
        /*004c*/ 	.word	0x00000000
        /*0050*/ 	.short	0x0002
        /*0052*/ 	.short	0x0010
        /*0054*/ 	.byte	0x00, 0xf5, 0x21, 0x00


	//----- nvinfo : EIATTR_KPARAM_INFO
	.align		4
.L_1287:
        /*0058*/ 	.byte	0x04, 0x17
        /*005a*/ 	.short	(.L_1289 - .L_1288)
.L_1288:
        /*005c*/ 	.word	0x00000000
        /*0060*/ 	.short	0x0001
        /*0062*/ 	.short	0x0008
        /*0064*/ 	.byte	0x00, 0xf5, 0x21, 0x00


	//----- nvinfo : EIATTR_KPARAM_INFO
	.align		4
.L_1289:
        /*0068*/ 	.byte	0x04, 0x17
        /*006a*/ 	.short	(.L_1291 - .L_1290)
.L_1290:
        /*006c*/ 	.word	0x00000000
        /*0070*/ 	.short	0x0000
        /*0072*/ 	.short	0x0000
        /*0074*/ 	.byte	0x00, 0xf5, 0x21, 0x00


	//----- nvinfo : EIATTR_SPARSE_MMA_MASK
	.align		4
.L_1291:
        /*0078*/ 	.byte	0x03, 0x50
        /*007a*/ 	.short	0x0000


	//----- nvinfo : EIATTR_MAXREG_COUNT
	.align		4
        /*007c*/ 	.byte	0x03, 0x1b
        /*007e*/ 	.short	0x00ff


	//----- nvinfo : EIATTR_MERCURY_ISA_VERSION
	.align		4
        /*0080*/ 	.byte	0x03, 0x5f
        /*0082*/ 	.short	0x0101


	//----- nvinfo : EIATTR_VRC_CTA_INIT_COUNT
	.align		4
        /*0084*/ 	.byte	0x02, 0x4a
	.zero		1
	.zero		1


	//----- nvinfo : EIATTR_EXIT_INSTR_OFFSETS
	.align		4
        /*0088*/ 	.byte	0x04, 0x1c
        /*008a*/ 	.short	(.L_1293 - .L_1292)


	//   ....[0]....
.L_1292:
        /*008c*/ 	.word	0x00000990


	//----- nvinfo : EIATTR_CRS_STACK_SIZE
	.align		4
.L_1293:
        /*0090*/ 	.byte	0x04, 0x1e
        /*0092*/ 	.short	(.L_1295 - .L_1294)
.L_1294:
        /*0094*/ 	.word	0x00000000


	//----- nvinfo : EIATTR_CBANK_PARAM_SIZE
	.align		4
.L_1295:
        /*0098*/ 	.byte	0x03, 0x19
        /*009a*/ 	.short	0x0038


	//----- nvinfo : EIATTR_PARAM_CBANK
	.align		4
        /*009c*/ 	.byte	0x04, 0x0a
        /*009e*/ 	.short	(.L_1297 - .L_1296)
	.align		4
.L_1296:
        /*00a0*/ 	.word	index@(.nv.constant0._Z27executeThirdLayer_PSC_partCPdS_S_S_S_S_S_)
        /*00a4*/ 	.short	0x0380
        /*00a6*/ 	.short	0x0038


	//----- nvinfo : EIATTR_SW_WAR
	.align		4
.L_1297:
        /*00a8*/ 	.byte	0x04, 0x36
        /*00aa*/ 	.short	(.L_1299 - .L_1298)
.L_1298:
        /*00ac*/ 	.word	0x00000008
.L_1299:


//--------------------- .nv.info._Z27executeThirdLayer_PSC_partBPdS_S_S_S_S_S_ --------------------------
	.section	.nv.info._Z27executeThirdLayer_PSC_partBPdS_S_S_S_S_S_,"",@"SHT_CUDA_INFO"
	.sectionflags	@""
	.align	4


	//----- nvinfo : EIATTR_CUDA_API_VERSION
	.align		4
        /*0000*/ 	.byte	0x04, 0x37
        /*0002*/ 	.short	(.L_1301 - .L_1300)
.L_1300:
        /*0004*/ 	.word	0x00000082


	//----- nvinfo : EIATTR_KPARAM_INFO
	.align		4
.L_1301:
        /*0008*/ 	.byte	0x04, 0x17
        /*000a*/ 	.short	(.L_1303 - .L_1302)
.L_1302:
        /*000c*/ 	.word	0x00000000
        /*0010*/ 	.short	0x0006
        /*0012*/ 	.short	0x0030
        /*0014*/ 	.byte	0x00, 0xf5, 0x21, 0x00


	//----- nvinfo : EIATTR_KPARAM_INFO
	.align		4
.L_1303:
        /*0018*/ 	.byte	0x04, 0x17
        /*001a*/ 	.short	(.L_1305 - .L_1304)
.L_1304:
        /*001c*/ 	.word	0x00000000
        /*0020*/ 	.short	0x0005
        /*0022*/ 	.short	0x0028
        /*0024*/ 	.byte	0x00, 0xf5, 0x21, 0x00


	//----- nvinfo : EIATTR_KPARAM_INFO
	.align		4
.L_1305:
        /*0028*/ 	.byte	0x04, 0x17
        /*002a*/ 	.short	(.L_1307 - .L_1306)
.L_1306:
        /*002c*/ 	.word	0x00000000
        /*0030*/ 	.short	0x0004
        /*0032*/ 	.short	0x0020
        /*0034*/ 	.byte	0x00, 0xf5, 0x21, 0x00


	//----- nvinfo : EIATTR_KPARAM_INFO
	.align		4
.L_1307:
        /*0038*/ 	.byte	0x04, 0x17
        /*003a*/ 	.short	(.L_1309 - .L_1308)
.L_1308:
        /*003c*/ 	.word	0x00000000
        /*0040*/ 	.short	0x0003
        /*0042*/ 	.short	0x0018
        /*0044*/ 	.byte	0x00, 0xf5, 0x21, 0x00


	//----- nvinfo : EIATTR_KPARAM_INFO
	.align		4
.L_1309:
        /*0048*/ 	.byte	0x04, 0x17
        /*004a*/ 	.short	(.L_1311 - .L_1310)
.L_1310:
        /*004c*/ 	.word	0x00000000
        /*0050*/ 	.short	0x0002
        /*0052*/ 	.short	0x0010
        /*0054*/ 	.byte	0x00, 0xf5, 0x21, 0x00


	//----- nvinfo : EIATTR_KPARAM_INFO
	.align		4
.L_1311:
        /*0058*/ 	.byte	0x04, 0x17
        /*005a*/ 	.short	(.L_1313 - .L_1312)
.L_1312:
        /*005c*/ 	.word	0x00000000
        /*0060*/ 	.short	0x0001
        /*0062*/ 	.short	0x0008
        /*0064*/ 	.byte	0x00, 0xf5, 0x21, 0x00


	//----- nvinfo : EIATTR_KPARAM_INFO
	.align		4
.L_1313:
        /*0068*/ 	.byte	0x04, 0x17
        /*006a*/ 	.short	(.L_1315 - .L_1314)
.L_1314:
        /*006c*/ 	.word	0x00000000
        /*0070*/ 	.short	0x0000
        /*0072*/ 	.short	0x0000
        /*0074*/ 	.byte	0x00, 0xf5, 0x21, 0x00


	//----- nvinfo : EIATTR_SPARSE_MMA_MASK
	.align		4
.L_1315:
        /*0078*/ 	.byte	0x03, 0x50
        /*007a*/ 	.short	0x0000


	//----- nvinfo : EIATTR_MAXREG_COUNT
	.align		4
        /*007c*/ 	.byte	0x03, 0x1b
        /*007e*/ 	.short	0x00ff


	//----- nvinfo : EIATTR_MERCURY_ISA_VERSION
	.align		4
        /*0080*/ 	.byte	0x03, 0x5f
        /*0082*/ 	.short	0x0101


	//----- nvinfo : EIATTR_VRC_CTA_INIT_COUNT
	.align		4
        /*0084*/ 	.byte	0x02, 0x4a
	.zero		1
	.zero		1


	//----- nvinfo : EIATTR_EXIT_INSTR_OFFSETS
	.align		4
        /*0088*/ 	.byte	0x04, 0x1c
        /*008a*/ 	.short	(.L_1317 - .L_1316)


	//   ....[0]....
.L_1316:
        /*008c*/ 	.word	0x000009a0


	//----- nvinfo : EIATTR_CRS_STACK_SIZE
	.align		4
.L_1317:
        /*0090*/ 	.byte	0x04, 0x1e
        /*0092*/ 	.short	(.L_1319 - .L_1318)
.L_1318:
        /*0094*/ 	.word	0x00000000


	//----- nvinfo : EIATTR_CBANK_PARAM_SIZE
	.align		4
.L_1319:
        /*0098*/ 	.byte	0x03, 0x19
        /*009a*/ 	.short	0x0038


	//----- nvinfo : EIATTR_PARAM_CBANK
	.align		4
        /*009c*/ 	.byte	0x04, 0x0a
        /*009e*/ 	.short	(.L_1321 - .L_1320)
	.align		4
.L_1320:
        /*00a0*/ 	.word	index@(.nv.constant0._Z27executeThirdLayer_PSC_partBPdS_S_S_S_S_S_)
        /*00a4*/ 	.short	0x0380
        /*00a6*/ 	.short	0x0038


	//----- nvinfo : EIATTR_SW_WAR
	.align		4
.L_1321:
        /*00a8*/ 	.byte	0x04, 0x36
        /*00aa*/ 	.short	(.L_1323 - .L_1322)
.L_1322:
        /*00ac*/ 	.word	0x00000008
.L_1323:


//--------------------- .nv.info._Z27executeThirdLayer_PSC_partAPdS_S_S_S_S_S_ --------------------------
	.section	.nv.info._Z27executeThirdLayer_PSC_partAPdS_S_S_S_S_S_,"",@"SHT_CUDA_INFO"
	.sectionflags	@""
	.align	4


	//----- nvinfo : EIATTR_CUDA_API_VERSION
	.align		4
        /*0000*/ 	.byte	0x04, 0x37
        /*0002*/ 	.short	(.L_1325 - .L_1324)
.L_1324:
        /*0004*/ 	.word	0x00000082


	//----- nvinfo : EIATTR_KPARAM_INFO
	.align		4
.L_1325:
        /*0008*/ 	.byte	0x04, 0x17
        /*000a*/ 	.short	(.L_1327 - .L_1326)
.L_1326:
        /*000c*/ 	.word	0x00000000
        /*0010*/ 	.short	0x0006
        /*0012*/ 	.short	0x0030
        /*0014*/ 	.byte	0x00, 0xf5, 0x21, 0x00


	//----- nvinfo : EIATTR_KPARAM_INFO
	.align		4
.L_1327:
        /*0018*/ 	.byte	0x04, 0x17
        /*001a*/ 	.short	(.L_1329 - .L_1328)
.L_1328:
        /*001c*/ 	.word	0x00000000
        /*0020*/ 	.short	0x0005
        /*0022*/ 	.short	0x0028
        /*0024*/ 	.byte	0x00, 0xf5, 0x21, 0x00


	//----- nvinfo : EIATTR_KPARAM_INFO
	.align		4
.L_1329:
        /*0028*/ 	.byte	0x04, 0x17
        /*002a*/ 	.short	(.L_1331 - .L_1330)
.L_1330:
        /*002c*/ 	.word	0x00000000
        /*0030*/ 	.short	0x0004
        /*0032*/ 	.short	0x0020
        /*0034*/ 	.byte	0x00, 0xf5, 0x21, 0x00


	//----- nvinfo : EIATTR_KPARAM_INFO
	.align		4
.L_1331:
        /*0038*/ 	.byte	0x04, 0x17
        /*003a*/ 	.short	(.L_1333 - .L_1332)
.L_1332:
        /*003c*/ 	.word	0x00000000
        /*0040*/ 	.short	0x0003
        /*0042*/ 	.short	0x0018
        /*0044*/ 	.byte	0x00, 0xf5, 0x21, 0x00


	//----- nvinfo : EIATTR_KPARAM_INFO
	.align		4
.L_1333:
        /*0048*/ 	.byte	0x04, 0x17
        /*004a*/ 	.short	(.L_1335 - .L_1334)
.L_1334:
        /*004c*/ 	.word	0x00000000
        /*0050*/ 	.short	0x0002
        /*0052*/ 	.short	0x0010
        /*0054*/ 	.byte	0x00, 0xf5, 0x21, 0x00


	//----- nvinfo : EIATTR_KPARAM_INFO
	.align		4
.L_1335:
        /*0058*/ 	.byte	0x04, 0x17
        /*005a*/ 	.short	(.L_1337 - .L_1336)
.L_1336:
        /*005c*/ 	.word	0x00000000
        /*0060*/ 	.short	0x0001
        /*0062*/ 	.short	0x0008
        /*0064*/ 	.byte	0x00, 0xf5, 0x21, 0x00


	//----- nvinfo : EIATTR_KPARAM_INFO
	.align		4
.L_1337:
        /*0068*/ 	.byte	0x04, 0x17
        /*006a*/ 	.short	(.L_1339 - .L_1338)
.L_1338:
        /*006c*/ 	.word	0x00000000
        /*0070*/ 	.short	0x0000
        /*0072*/ 	.short	0x0000
        /*0074*/ 	.byte	0x00, 0xf5, 0x21, 0x00


	//----- nvinfo : EIATTR_SPARSE_MMA_MASK
	.align		4
.L_1339:
        /*0078*/ 	.byte	0x03, 0x50
        /*007a*/ 	.short	0x0000


	//----- nvinfo : EIATTR_MAXREG_COUNT
	.align		4
        /*007c*/ 	.byte	0x03, 0x1b
        /*007e*/ 	.short	0x00ff


	//----- nvinfo : EIATTR_MERCURY_ISA_VERSION
	.align		4
        /*0080*/ 	.byte	0x03, 0x5f
        /*0082*/ 	.short	0x0101


	//----- nvinfo : EIATTR_VRC_CTA_INIT_COUNT
	.align		4
        /*0084*/ 	.byte	0x02, 0x4a
	.zero		1
	.zero		1


	//----- nvinfo : EIATTR_EXIT_INSTR_OFFSETS
	.align		4
        /*0088*/ 	.byte	0x04, 0x1c
        /*008a*/ 	.short	(.L_1341 - .L_1340)


	//   ....[0]....
.L_1340:
        /*008c*/ 	.word	0x000009c0


	//----- nvinfo : EIATTR_CRS_STACK_SIZE
	.align		4
.L_1341:
        /*0090*/ 	.byte	0x04, 0x1e
        /*0092*/ 	.short	(.L_1343 - .L_1342)
.L_1342:
        /*0094*/ 	.word	0x00000000


	//----- nvinfo : EIATTR_CBANK_PARAM_SIZE
	.align		4
.L_1343:
        /*0098*/ 	.byte	0x03, 0x19
        /*009a*/ 	.short	0x0038


	//----- nvinfo : EIATTR_PARAM_CBANK
	.align		4
        /*009c*/ 	.byte	0x04, 0x0a
        /*009e*/ 	.short	(.L_1345 - .L_1344)
	.align		4
.L_1344:
        /*00a0*/ 	.word	index@(.nv.constant0._Z27executeThirdLayer_PSC_partAPdS_S_S_S_S_S_)
        /*00a4*/ 	.short	0x0380
        /*00a6*/ 	.short	0x0038


	//----- nvinfo : EIATTR_SW_WAR
	.align		4
.L_1345:
        /*00a8*/ 	.byte	0x04, 0x36
        /*00aa*/ 	.short	(.L_1347 - .L_1346)
.L_1346:
        /*00ac*/ 	.word	0x00000008
.L_1347:


//--------------------- .nv.info._Z28executeSecondLayer_DSC_partCPdS_S_S_S_S_S_ --------------------------
	.section	.nv.info._Z28executeSecondLayer_DSC_partCPdS_S_S_S_S_S_,"",@"SHT_CUDA_INFO"
	.sectionflags	@""
	.align	4


	//----- nvinfo : EIATTR_CUDA_API_VERSION
	.align		4
        /*0000*/ 	.byte	0x04, 0x37
        /*0002*/ 	.short	(.L_1349 - .L_1348)
.L_1348:
        /*0004*/ 	.word	0x00000082


	//----- nvinfo : EIATTR_KPARAM_INFO
	.align		4
.L_1349:
        /*0008*/ 	.byte	0x04, 0x17
        /*000a*/ 	.short	(.L_1351 - .L_1350)
.L_1350:
        /*000c*/ 	.word	0x00000000
        /*0010*/ 	.short	0x0006
        /*0012*/ 	.short	0x0030
        /*0014*/ 	.byte	0x00, 0xf5, 0x21, 0x00


	//----- nvinfo : EIATTR_KPARAM_INFO
	.align		4
.L_1351:
        /*0018*/ 	.byte	0x04, 0x17
        /*001a*/ 	.short	(.L_1353 - .L_1352)
.L_1352:
        /*001c*/ 	.word	0x00000000
        /*0020*/ 	.short	0x0005
        /*0022*/ 	.short	0x0028
        /*0024*/ 	.byte	0x00, 0xf5, 0x21, 0x00


	//----- nvinfo : EIATTR_KPARAM_INFO
	.align		4
.L_1353:
        /*0028*/ 	.byte	0x04, 0x17
        /*002a*/ 	.short	(.L_1355 - .L_1354)
.L_1354:
        /*002c*/ 	.word	0x00000000
        /*0030*/ 	.short	0x0004
        /*0032*/ 	.short	0x0020
        /*0034*/ 	.byte	0x00, 0xf5, 0x21, 0x00


	//----- nvinfo : EIATTR_KPARAM_INFO
	.align		4
.L_1355:
        /*0038*/ 	.byte	0x04, 0x17
        /*003a*/ 	.short	(.L_1357 - .L_1356)
.L_1356:
        /*003c*/ 	.word	0x00000000
        /*0040*/ 	.short	0x0003
        /*0042*/ 	.short	0x0018
        /*0044*/ 	.byte	0x00, 0xf5, 0x21, 0x00


	//----- nvinfo : EIATTR_KPARAM_INFO
	.align		4
.L_1357:
        /*0048*/ 	.byte	0x04, 0x17
        /*004a*/ 	.short	(.L_1359 - .L_1358)
.L_1358:
        /*004c*/ 	.word	0x00000000
        /*0050*/ 	.short	0x0002
        /*0052*/ 	.short	0x0010
        /*0054*/ 	.byte	0x00, 0xf5, 0x21, 0x00


	//----- nvinfo : EIATTR_KPARAM_INFO
	.align		4
.L_1359:
        /*0058*/ 	.byte	0x04, 0x17
        /*005a*/ 	.short	(.L_1361 - .L_1360)
.L_1360:
        /*005c*/ 	.word	0x00000000
        /*0060*/ 	.short	0x0001
        /*0062*/ 	.short	0x0008
        /*0064*/ 	.byte	0x00, 0xf5, 0x21, 0x00


	//----- nvinfo : EIATTR_KPARAM_INFO
	.align		4
.L_1361:
        /*0068*/ 	.byte	0x04, 0x17
        /*006a*/ 	.short	(.L_1363 - .L_1362)
.L_1362:
        /*006c*/ 	.word	0x00000000
        /*0070*/ 	.short	0x0000
        /*0072*/ 	.short	0x0000
        /*0074*/ 	.byte	0x00, 0xf5, 0x21, 0x00


	//----- nvinfo : EIATTR_SPARSE_MMA_MASK
	.align		4
.L_1363:
        /*0078*/ 	.byte	0x03, 0x50
        /*007a*/ 	.short	0x0000


	//----- nvinfo : EIATTR_MAXREG_COUNT
	.align		4
        /*007c*/ 	.byte	0x03, 0x1b
        /*007e*/ 	.short	0x00ff


	//----- nvinfo : EIATTR_MERCURY_ISA_VERSION
	.align		4
        /*0080*/ 	.byte	0x03, 0x5f
        /*0082*/ 	.short	0x0101


	//----- nvinfo : EIATTR_VRC_CTA_INIT_COUNT
	.align		4
        /*0084*/ 	.byte	0x02, 0x4a
	.zero		1
	.zero		1


	//----- nvinfo : EIATTR_EXIT_INSTR_OFFSETS
	.align		4
        /*0088*/ 	.byte	0x04, 0x1c
        /*008a*/ 	.short	(.L_1365 - .L_1364)


	//   ....[0]....
.L_1364:
        /*008c*/ 	.word	0x000005b0


	//----- nvinfo : EIATTR_CRS_STACK_SIZE
	.align		4
.L_1365:
        /*0090*/ 	.byte	0x04, 0x1e
        /*0092*/ 	.short	(.L_1367 - .L_1366)
.L_1366:
        /*0094*/ 	.word	0x00000000


	//----- nvinfo : EIATTR_CBANK_PARAM_SIZE
	.align		4
.L_1367:
        /*0098*/ 	.byte	0x03, 0x19
        /*009a*/ 	.short	0x0038


	//----- nvinfo : EIATTR_PARAM_CBANK
	.align		4
        /*009c*/ 	.byte	0x04, 0x0a
        /*009e*/ 	.short	(.L_1369 - .L_1368)
	.align		4
.L_1368:
        /*00a0*/ 	.word	index@(.nv.constant0._Z28executeSecondLayer_DSC_partCPdS_S_S_S_S_S_)
        /*00a4*/ 	.short	0x0380
        /*00a6*/ 	.short	0x0038


	//----- nvinfo : EIATTR_SW_WAR
	.align		4
.L_1369:
        /*00a8*/ 	.byte	0x04, 0x36
        /*00aa*/ 	.short	(.L_1371 - .L_1370)
.L_1370:
        /*00ac*/ 	.word	0x00000008
.L_1371:


//--------------------- .nv.info._Z28executeSecondLayer_DSC_partBPdS_S_S_S_S_S_ --------------------------
	.section	.nv.info._Z28executeSecondLayer_DSC_partBPdS_S_S_S_S_S_,"",@"SHT_CUDA_INFO"
	.sectionflags	@""
	.align	4


	//----- nvinfo : EIATTR_CUDA_API_VERSION
	.align		4
        /*0000*/ 	.byte	0x04, 0x37
        /*0002*/ 	.short	(.L_1373 - .L_1372)
.L_1372:
        /*0004*/ 	.word	0x00000082


	//----- nvinfo : EIATTR_KPARAM_INFO
	.align		4
.L_1373:
        /*0008*/ 	.byte	0x04, 0x17
        /*000a*/ 	.short	(.L_1375 - .L_1374)
.L_1374:
        /*000c*/ 	.word	0x00000000
        /*0010*/ 	.short	0x0006
        /*0012*/ 	.short	0x0030
        /*0014*/ 	.byte	0x00, 0xf5, 0x21, 0x00


	//----- nvinfo : EIATTR_KPARAM_INFO
	.align		4
.L_1375:
        /*0018*/ 	.byte	0x04, 0x17
        /*001a*/ 	.short	(.L_1377 - .L_1376)
.L_1376:
        /*001c*/ 	.word	0x00000000
        /*0020*/ 	.short	0x0005
        /*0022*/ 	.short	0x0028
        /*0024*/ 	.byte	0x00, 0xf5, 0x21, 0x00


	//----- nvinfo : EIATTR_KPARAM_INFO
	.align		4
.L_1377:
        /*0028*/ 	.byte	0x04, 0x17
        /*002a*/ 	.short	(.L_1379 - .L_1378)
.L_1378:
        /*002c*/ 	.word	0x00000000
        /*0030*/ 	.short	0x0004
        /*0032*/ 	.short	0x0020
        /*0034*/ 	.byte	0x00, 0xf5, 0x21, 0x00


	//----- nvinfo : EIATTR_KPARAM_INFO
	.align		4
.L_1379:
        /*0038*/ 	.byte	0x04, 0x17
        /*003a*/ 	.short	(.L_1381 - .L_1380)
.L_1380:
        /*003c*/ 	.word	0x00000000
        /*0040*/ 	.short	0x0003
        /*0042*/ 	.short	0x0018
        /*0044*/ 	.byte	0x00, 0xf5, 0x21, 0x00


	//----- nvinfo : EIATTR_KPARAM_INFO
	.align		4
.L_1381:
        /*0048*/ 	.byte	0x04, 0x17
        /*004a*/ 	.short	(.L_1383 - .L_1382)
.L_1382:
        /*004c*/ 	.word	0x00000000
        /*0050*/ 	.short	0x0002
        /*0052*/ 	.short	0x0010
        /*0054*/ 	.byte	0x00, 0xf5, 0x21, 0x00


	//----- nvinfo : EIATTR_KPARAM_INFO
	.align		4
.L_1383:
        /*0058*/ 	.byte	0x04, 0x17
        /*005a*/ 	.short	(.L_1385 - .L_1384)
.L_1384:
        /*005c*/ 	.word	0x00000000
        /*0060*/ 	.short	0x0001
        /*0062*/ 	.short	0x0008
        /*0064*/ 	.byte	0x00, 0xf5, 0x21, 0x00


	//----- nvinfo : EIATTR_KPARAM_INFO
	.align		4
.L_1385:
        /*0068*/ 	.byte	0x04, 0x17
        /*006a*/ 	.short	(.L_1387 - .L_1386)
.L_1386:
        /*006c*/ 	.word	0x00000000
        /*0070*/ 	.short	0x0000
        /*0072*/ 	.short	0x0000
        /*0074*/ 	.byte	0x00, 0xf5, 0x21, 0x00


	//----- nvinfo : EIATTR_SPARSE_MMA_MASK
	.align		4
.L_1387:
        /*0078*/ 	.byte	0x03, 0x50
        /*007a*/ 	.short	0x0000


	//----- nvinfo : EIATTR_MAXREG_COUNT
	.align		4
        /*007c*/ 	.byte	0x03, 0x1b
        /*007e*/ 	.short	0x00ff


	//----- nvinfo : EIATTR_MERCURY_ISA_VERSION
	.align		4
        /*0080*/ 	.byte	0x03, 0x5f
        /*0082*/ 	.short	0x0101


	//----- nvinfo : EIATTR_VRC_CTA_INIT_COUNT
	.align		4
        /*0084*/ 	.byte	0x02, 0x4a
	.zero		1
	.zero		1


	//----- nvinfo : EIATTR_EXIT_INSTR_OFFSETS
	.align		4
        /*0088*/ 	.byte	0x04, 0x1c
        /*008a*/ 	.short	(.L_1389 - .L_1388)


	//   ....[0]....
.L_1388:
        /*008c*/ 	.word	0x000005c0


	//----- nvinfo : EIATTR_CRS_STACK_SIZE
	.align		4
.L_1389:
        /*0090*/ 	.byte	0x04, 0x1e
        /*0092*/ 	.short	(.L_1391 - .L_1390)
.L_1390:
        /*0094*/ 	.word	0x00000000


	//----- nvinfo : EIATTR_CBANK_PARAM_SIZE
	.align		4
.L_1391:
        /*0098*/ 	.byte	0x03, 0x19
        /*009a*/ 	.short	0x0038


	//----- nvinfo : EIATTR_PARAM_CBANK
	.align		4
        /*009c*/ 	.byte	0x04, 0x0a
        /*009e*/ 	.short	(.L_1393 - .L_1392)
	.align		4
.L_1392:
        /*00a0*/ 	.word	index@(.nv.constant0._Z28executeSecondLayer_DSC_partBPdS_S_S_S_S_S_)
        /*00a4*/ 	.short	0x0380
        /*00a6*/ 	.short	0x0038


	//----- nvinfo : EIATTR_SW_WAR
	.align		4
.L_1393:
        /*00a8*/ 	.byte	0x04, 0x36
        /*00aa*/ 	.short	(.L_1395 - .L_1394)
.L_1394:
        /*00ac*/ 	.word	0x00000008
.L_1395:


//--------------------- .nv.info._Z28executeSecondLayer_DSC_partAPdS_S_S_S_S_S_ --------------------------
	.section	.nv.info._Z28executeSecondLayer_DSC_partAPdS_S_S_S_S_S_,"",@"SHT_CUDA_INFO"
	.sectionflags	@""
	.align	4


	//----- nvinfo : EIATTR_CUDA_API_VERSION
	.align		4
        /*0000*/ 	.byte	0x04, 0x37
        /*0002*/ 	.short	(.L_1397 - .L_1396)
.L_1396:
        /*0004*/ 	.word	0x00000082


	//----- nvinfo : EIATTR_KPARAM_INFO
	.align		4
.L_1397:
        /*0008*/ 	.byte	0x04, 0x17
        /*000a*/ 	.short	(.L_1399 - .L_1398)
.L_1398:
        /*000c*/ 	.word	0x00000000
        /*0010*/ 	.short	0x0006
        /*0012*/ 	.short	0x0030
        /*0014*/ 	.byte	0x00, 0xf5, 0x21, 0x00


	//----- nvinfo : EIATTR_KPARAM_INFO
	.align		4
.L_1399:
        /*0018*/ 	.byte	0x04, 0x17
        /*001a*/ 	.short	(.L_1401 - .L_1400)
.L_1400:
        /*001c*/ 	.word	0x00000000
        /*0020*/ 	.short	0x0005
        /*0022*/ 	.short	0x0028
        /*0024*/ 	.byte	0x00, 0xf5, 0x21, 0x00


	//----- nvinfo : EIATTR_KPARAM_INFO
	.align		4
.L_1401:
        /*0028*/ 	.byte	0x04, 0x17
        /*002a*/ 	.short	(.L_1403 - .L_1402)
.L_1402:
        /*002c*/ 	.word	0x00000000
        /*0030*/ 	.short	0x0004
        /*0032*/ 	.short	0x0020
        /*0034*/ 	.byte	0x00, 0xf5, 0x21, 0x00


	//----- nvinfo : EIATTR_KPARAM_INFO
	.align		4
.L_1403:
        /*0038*/ 	.byte	0x04, 0x17
        /*003a*/ 	.short	(.L_1405 - .L_1404)
.L_1404:
        /*003c*/ 	.word	0x00000000
        /*0040*/ 	.short	0x0003
        /*0042*/ 	.short	0x0018
        /*0044*/ 	.byte	0x00, 0xf5, 0x21, 0x00


	//----- nvinfo : EIATTR_KPARAM_INFO
	.align		4
.L_1405:
        /*0048*/ 	.byte	0x04, 0x17
        /*004a*/ 	.short	(.L_1407 - .L_1406)
.L_1406:
        /*004c*/ 	.word	0x00000000
        /*0050*/ 	.short	0x0002
        /*0052*/ 	.short	0x0010
        /*0054*/ 	.byte	0x00, 0xf5, 0x21, 0x00


	//----- nvinfo : EIATTR_KPARAM_INFO
	.align		4
.L_1407:
        /*0058*/ 	.byte	0x04, 0x17
        /*005a*/ 	.short	(.L_1409 - .L_1408)
.L_1408:
        /*005c*/ 	.word	0x00000000
        /*0060*/ 	.short	0x0001
        /*0062*/ 	.short	0x0008
        /*0064*/ 	.byte	0x00, 0xf5, 0x21, 0x00


	//----- nvinfo : EIATTR_KPARAM_INFO
	.align		4
.L_1409:
        /*0068*/ 	.byte	0x04, 0x17
        /*006a*/ 	.short	(.L_1411 - .L_1410)
.L_1410:
        /*006c*/ 	.word	0x00000000
        /*0070*/ 	.short	0x0000
        /*0072*/ 	.short	0x0000
        /*0074*/ 	.byte	0x00, 0xf5, 0x21, 0x00


	//----- nvinfo : EIATTR_SPARSE_MMA_MASK
	.align		4
.L_1411:
        /*0078*/ 	.byte	0x03, 0x50
        /*007a*/ 	.short	0x0000


	//----- nvinfo : EIATTR_MAXREG_COUNT
	.align		4
        /*007c*/ 	.byte	0x03, 0x1b
        /*007e*/ 	.short	0x00ff


	//----- nvinfo : EIATTR_MERCURY_ISA_VERSION
	.align		4
        /*0080*/ 	.byte	0x03, 0x5f
        /*0082*/ 	.short	0x0101


	//----- nvinfo : EIATTR_VRC_CTA_INIT_COUNT
	.align		4
        /*0084*/ 	.byte	0x02, 0x4a
	.zero		1
	.zero		1


	//----- nvinfo : EIATTR_EXIT_INSTR_OFFSETS
	.align		4
        /*0088*/ 	.byte	0x04, 0x1c
        /*008a*/ 	.short	(.L_1413 - .L_1412)


	//   ....[0]....
.L_1412:
        /*008c*/ 	.word	0x000005b0


	//----- nvinfo : EIATTR_CRS_STACK_SIZE
	.align		4
.L_1413:
        /*0090*/ 	.byte	0x04, 0x1e
        /*0092*/ 	.short	(.L_1415 - .L_1414)
.L_1414:
        /*0094*/ 	.word	0x00000000


	//----- nvinfo : EIATTR_CBANK_PARAM_SIZE
	.align		4
.L_1415:
        /*0098*/ 	.byte	0x03, 0x19
        /*009a*/ 	.short	0x0038


	//----- nvinfo : EIATTR_PARAM_CBANK
	.align		4
        /*009c*/ 	.byte	0x04, 0x0a
        /*009e*/ 	.short	(.L_1417 - .L_1416)
	.align		4
.L_1416:
        /*00a0*/ 	.word	index@(.nv.constant0._Z28executeSecondLayer_DSC_partAPdS_S_S_S_S_S_)
        /*00a4*/ 	.short	0x0380
        /*00a6*/ 	.short	0x0038


	//----- nvinfo : EIATTR_SW_WAR
	.align		4
.L_1417:
        /*00a8*/ 	.byte	0x04, 0x36
        /*00aa*/ 	.short	(.L_1419 - .L_1418)
.L_1418:
        /*00ac*/ 	.word	0x00000008
.L_1419:


//--------------------- .nv.info._Z30executeFirstLayer_CONV3D_partDPdS_S_S_S_S_S_ --------------------------
	.section	.nv.info._Z30executeFirstLayer_CONV3D_partDPdS_S_S_S_S_S_,"",@"SHT_CUDA_INFO"
	.sectionflags	@""
	.align	4


	//----- nvinfo : EIATTR_CUDA_API_VERSION
	.align		4
        /*0000*/ 	.byte	0x04, 0x37
        /*0002*/ 	.short	(.L_1421 - .L_1420)
.L_1420:
        /*0004*/ 	.word	0x00000082


	//----- nvinfo : EIATTR_KPARAM_INFO
	.align		4
.L_1421:
        /*0008*/ 	.byte	0x04, 0x17
        /*000a*/ 	.short	(.L_1423 - .L_1422)
.L_1422:
        /*000c*/ 	.word	0x00000000
        /*0010*/ 	.short	0x0006
        /*0012*/ 	.short	0x0030
        /*0014*/ 	.byte	0x00, 0xf5, 0x21, 0x00


	//----- nvinfo : EIATTR_KPARAM_INFO
	.align		4
.L_1423:
        /*0018*/ 	.byte	0x04, 0x17
        /*001a*/ 	.short	(.L_1425 - .L_1424)
.L_1424:
        /*001c*/ 	.word	0x00000000
        /*0020*/ 	.short	0x0005
        /*0022*/ 	.short	0x0028
        /*0024*/ 	.byte	0x00, 0xf5, 0x21, 0x00


	//----- nvinfo : EIATTR_KPARAM_INFO
	.align		4
.L_1425:
        /*0028*/ 	.byte	0x04, 0x17
        /*002a*/ 	.short	(.L_1427 - .L_1426)
.L_1426:
        /*002c*/ 	.word	0x00000000
        /*0030*/ 	.short	0x0004
        /*0032*/ 	.short	0x0020
        /*0034*/ 	.byte	0x00, 0xf5, 0x21, 0x00


	//----- nvinfo : EIATTR_KPARAM_INFO
	.align		4
.L_1427:
        /*0038*/ 	.byte	0x04, 0x17
        /*003a*/ 	.short	(.L_1429 - .L_1428)
.L_1428:
        /*003c*/ 	.word	0x00000000
        /*0040*/ 	.short	0x0003
        /*0042*/ 	.short	0x0018
        /*0044*/ 	.byte	0x00, 0xf5, 0x21, 0x00


	//----- nvinfo : EIATTR_KPARAM_INFO
	.align		4
.L_1429:
        /*0048*/ 	.byte	0x04, 0x17
        /*004a*/ 	.short	(.L_1431 - .L_1430)
.L_1430:
        /*004c*/ 	.word	0x00000000
        /*0050*/ 	.short	0x0002
        /*0052*/ 	.short	0x0010
        /*0054*/ 	.byte	0x00, 0xf5, 0x21, 0x00


	//----- nvinfo : EIATTR_KPARAM_INFO
	.align		4
.L_1431:
        /*0058*/ 	.byte	0x04, 0x17
        /*005a*/ 	.short	(.L_1433 - .L_1432)
.L_1432:
        /*005c*/ 	.word	0x00000000
        /*0060*/ 	.short	0x0001
        /*0062*/ 	.short	0x0008
        /*0064*/ 	.byte	0x00, 0xf5, 0x21, 0x00


	//----- nvinfo : EIATTR_KPARAM_INFO
	.align		4
.L_1433:
        /*0068*/ 	.byte	0x04, 0x17
        /*006a*/ 	.short	(.L_1435 - .L_1434)
.L_1434:
        /*006c*/ 	.word	0x00000000
        /*0070*/ 	.short	0x0000
        /*0072*/ 	.short	0x0000
        /*0074*/ 	.byte	0x00, 0xf5, 0x21, 0x00


	//----- nvinfo : EIATTR_SPARSE_MMA_MASK
	.align		4
.L_1435:
        /*0078*/ 	.byte	0x03, 0x50
        /*007a*/ 	.short	0x0000


	//----- nvinfo : EIATTR_MAXREG_COUNT
	.align		4
        /*007c*/ 	.byte	0x03, 0x1b
        /*007e*/ 	.short	0x00ff


	//----- nvinfo : EIATTR_MERCURY_ISA_VERSION
	.align		4
        /*0080*/ 	.byte	0x03, 0x5f
        /*0082*/ 	.short	0x0101


	//----- nvinfo : EIATTR_VRC_CTA_INIT_COUNT
	.align		4
        /*0084*/ 	.byte	0x02, 0x4a
	.zero		1
	.zero		1


	//----- nvinfo : EIATTR_EXIT_INSTR_OFFSETS
	.align		4
        /*0088*/ 	.byte	0x04, 0x1c
        /*008a*/ 	.short	(.L_1437 - .L_1436)


	//   ....[0]....
.L_1436:
        /*008c*/ 	.word	0x000009a0


	//----- nvinfo : EIATTR_CRS_STACK_SIZE
	.align		4
.L_1437:
        /*0090*/ 	.byte	0x04, 0x1e
        /*0092*/ 	.short	(.L_1439 - .L_1438)
.L_1438:
        /*0094*/ 	.word	0x00000000


	//----- nvinfo : EIATTR_CBANK_PARAM_SIZE
	.align		4
.L_1439:
        /*0098*/ 	.byte	0x03, 0x19
        /*009a*/ 	.short	0x0038


	//----- nvinfo : EIATTR_PARAM_CBANK
	.align		4
        /*009c*/ 	.byte	0x04, 0x0a
        /*009e*/ 	.short	(.L_1441 - .L_1440)
	.align		4
.L_1440:
        /*00a0*/ 	.word	index@(.nv.constant0._Z30executeFirstLayer_CONV3D_partDPdS_S_S_S_S_S_)
        /*00a4*/ 	.short	0x0380
        /*00a6*/ 	.short	0x0038


	//----- nvinfo : EIATTR_SW_WAR
	.align		4
.L_1441:
        /*00a8*/ 	.byte	0x04, 0x36
        /*00aa*/ 	.short	(.L_1443 - .L_1442)
.L_1442:
        /*00ac*/ 	.word	0x00000008
.L_1443:


//--------------------- .nv.info._Z30executeFirstLayer_CONV3D_partCPdS_S_S_S_S_S_ --------------------------
	.section	.nv.info._Z30executeFirstLayer_CONV3D_partCPdS_S_S_S_S_S_,"",@"SHT_CUDA_INFO"
	.sectionflags	@""
	.align	4


	//----- nvinfo : EIATTR_CUDA_API_VERSION
	.align		4
        /*0000*/ 	.byte	0x04, 0x37
        /*0002*/ 	.short	(.L_1445 - .L_1444)
.L_1444:
        /*0004*/ 	.word	0x00000082


	//----- nvinfo : EIATTR_KPARAM_INFO
	.align		4
.L_1445:
        /*0008*/ 	.byte	0x04, 0x17
        /*000a*/ 	.short	(.L_1447 - .L_1446)
.L_1446:
        /*000c*/ 	.word	0x00000000
        /*0010*/ 	.short	0x0006
        /*0012*/ 	.short	0x0030
        /*0014*/ 	.byte	0x00, 0xf5, 0x21, 0x00


	//----- nvinfo : EIATTR_KPARAM_INFO
	.align		4
.L_1447:
        /*0018*/ 	.byte	0x04, 0x17
        /*001a*/ 	.short	(.L_1449 - .L_1448)
.L_1448:
        /*001c*/ 	.word	0x00000000
        /*0020*/ 	.short	0x0005
        /*0022*/ 	.short	0x0028
        /*0024*/ 	.byte	0x00, 0xf5, 0x21, 0x00


	//----- nvinfo : EIATTR_KPARAM_INFO
	.align		4
.L_1449:
        /*0028*/ 	.byte	0x04, 0x17
        /*002a*/ 	.short	(.L_1451 - .L_1450)
.L_1450:
        /*002c*/ 	.word	0x00000000
        /*0030*/ 	.short	0x0004
        /*0032*/ 	.short	0x0020
        /*0034*/ 	.byte	0x00, 0xf5, 0x21, 0x00


	//----- nvinfo : EIATTR_KPARAM_INFO
	.align		4
.L_1451:
        /*0038*/ 	.byte	0x04, 0x17
        /*003a*/ 	.short	(.L_1453 - .L_1452)
.L_1452:
        /*003c*/ 	.word	0x00000000
        /*0040*/ 	.short	0x0003
        /*0042*/ 	.short	0x0018
        /*0044*/ 	.byte	0x00, 0xf5, 0x21, 0x00


	//----- nvinfo : EIATTR_KPARAM_INFO
	.align		4
.L_1453:
        /*0048*/ 	.byte	0x04, 0x17
        /*004a*/ 	.short	(.L_1455 - .L_1454)
.L_1454:
        /*004c*/ 	.word	0x00000000
        /*0050*/ 	.short	0x0002
        /*0052*/ 	.short	0x0010
        /*0054*/ 	.byte	0x00, 0xf5, 0x21, 0x00


	//----- nvinfo : EIATTR_KPARAM_INFO
	.align		4
.L_1455:
        /*0058*/ 	.byte	0x04, 0x17
        /*005a*/ 	.short	(.L_1457 - .L_1456)
.L_1456:
        /*005c*/ 	.word	0x00000000
        /*0060*/ 	.short	0x0001
        /*0062*/ 	.short	0x0008
        /*0064*/ 	.byte	0x00, 0xf5, 0x21, 0x00


	//----- nvinfo : EIATTR_KPARAM_INFO
	.align		4
.L_1457:
        /*0068*/ 	.byte	0x04, 0x17
        /*006a*/ 	.short	(.L_1459 - .L_1458)
.L_1458:
        /*006c*/ 	.word	0x00000000
        /*0070*/ 	.short	0x0000
        /*0072*/ 	.short	0x0000
        /*0074*/ 	.byte	0x00, 0xf5, 0x21, 0x00


	//----- nvinfo : EIATTR_SPARSE_MMA_MASK
	.align		4
.L_1459:
        /*0078*/ 	.byte	0x03, 0x50
        /*007a*/ 	.short	0x0000


	//----- nvinfo : EIATTR_MAXREG_COUNT
	.align		4
        /*007c*/ 	.byte	0x03, 0x1b
        /*007e*/ 	.short	0x00ff


	//----- nvinfo : EIATTR_MERCURY_ISA_VERSION
	.align		4
        /*0080*/ 	.byte	0x03, 0x5f
        /*0082*/ 	.short	0x0101


	//----- nvinfo : EIATTR_VRC_CTA_INIT_COUNT
	.align		4
        /*0084*/ 	.byte	0x02, 0x4a
	.zero		1
	.zero		1


	//----- nvinfo : EIATTR_EXIT_INSTR_OFFSETS
	.align		4
        /*0088*/ 	.byte	0x04, 0x1c
        /*008a*/ 	.short	(.L_1461 - .L_1460)


	//   ....[0]....
.L_1460:
        /*008c*/ 	.word	0x00000980


	//----- nvinfo : EIATTR_CRS_STACK_SIZE
	.align		4
.L_1461:
        /*0090*/ 	.byte	0x04, 0x1e
        /*0092*/ 	.short	(.L_1463 - .L_1462)
.L_1462:
        /*0094*/ 	.word	0x00000000


	//----- nvinfo : EIATTR_CBANK_PARAM_SIZE
	.align		4
.L_1463:
        /*0098*/ 	.byte	0x03, 0x19
        /*009a*/ 	.short	0x0038


	//----- nvinfo : EIATTR_PARAM_CBANK
	.align		4
        /*009c*/ 	.byte	0x04, 0x0a
        /*009e*/ 	.short	(.L_1465 - .L_1464)
	.align		4
.L_1464:
        /*00a0*/ 	.word	index@(.nv.constant0._Z30executeFirstLayer_CONV3D_partCPdS_S_S_S_S_S_)
        /*00a4*/ 	.short	0x0380
        /*00a6*/ 	.short	0x0038


	//----- nvinfo : EIATTR_SW_WAR
	.align		4
.L_1465:
        /*00a8*/ 	.byte	0x04, 0x36
        /*00aa*/ 	.short	(.L_1467 - .L_1466)
.L_1466:
        /*00ac*/ 	.word	0x00000008
.L_1467:


//--------------------- .nv.info._Z30executeFirstLayer_CONV3D_partBPdS_S_S_S_S_S_ --------------------------
	.section	.nv.info._Z30executeFirstLayer_CONV3D_partBPdS_S_S_S_S_S_,"",@"SHT_CUDA_INFO"
	.sectionflags	@""
	.align	4


	//----- nvinfo : EIATTR_CUDA_API_VERSION
	.align		4
        /*0000*/ 	.byte	0x04, 0x37
        /*0002*/ 	.short	(.L_1469 - .L_1468)
.L_1468:
        /*0004*/ 	.word	0x00000082


	//----- nvinfo : EIATTR_KPARAM_INFO
	.align		4
.L_1469:
        /*0008*/ 	.byte	0x04, 0x17
        /*000a*/ 	.short	(.L_1471 - .L_1470)
.L_1470:
        /*000c*/ 	.word	0x00000000
        /*0010*/ 	.short	0x0006
        /*0012*/ 	.short	0x0030
        /*0014*/ 	.byte	0x00, 0xf5, 0x21, 0x00


	//----- nvinfo : EIATTR_KPARAM_INFO
	.align		4
.L_1471:
        /*0018*/ 	.byte	0x04, 0x17
        /*001a*/ 	.short	(.L_1473 - .L_1472)
.L_1472:
        /*001c*/ 	.word	0x00000000
        /*0020*/ 	.short	0x0005
        /*0022*/ 	.short	0x0028
        /*0024*/ 	.byte	0x00, 0xf5, 0x21, 0x00


	//----- nvinfo : EIATTR_KPARAM_INFO
	.align		4
.L_1473:
        /*0028*/ 	.byte	0x04, 0x17
        /*002a*/ 	.short	(.L_1475 - .L_1474)
.L_1474:
        /*002c*/ 	.word	0x00000000
        /*0030*/ 	.short	0x0004
        /*0032*/ 	.short	0x0020
        /*0034*/ 	.byte	0x00, 0xf5, 0x21, 0x00


	//----- nvinfo : EIATTR_KPARAM_INFO
	.align		4
.L_1475:
        /*0038*/ 	.byte	0x04, 0x17
        /*003a*/ 	.short	(.L_1477 - .L_1476)
.L_1476:
        /*003c*/ 	.word	0x00000000
        /*0040*/ 	.short	0x0003
        /*0042*/ 	.short	0x0018
        /*0044*/ 	.byte	0x00, 0xf5, 0x21, 0x00


	//----- nvinfo : EIATTR_KPARAM_INFO
	.align		4
.L_1477:
        /*0048*/ 	.byte	0x04, 0x17
        /*004a*/ 	.short	(.L_1479 - .L_1478)
.L_1478:
        /*004c*/ 	.word	0x00000000
        /*0050*/ 	.short	0x0002
        /*0052*/ 	.short	0x0010
        /*0054*/ 	.byte	0x00, 0xf5, 0x21, 0x00


	//----- nvinfo : EIATTR_KPARAM_INFO
	.align		4
.L_1479:
        /*0058*/ 	.byte	0x04, 0x17
        /*005a*/ 	.short	(.L_1481 - .L_1480)
.L_1480:
        /*005c*/ 	.word	0x00000000
        /*0060*/ 	.short	0x0001
        /*0062*/ 	.short	0x0008
        /*0064*/ 	.byte	0x00, 0xf5, 0x21, 0x00


	//----- nvinfo : EIATTR_KPARAM_INFO
	.align		4
.L_1481:
        /*0068*/ 	.byte	0x04, 0x17
        /*006a*/ 	.short	(.L_1483 - .L_1482)
.L_1482:
        /*006c*/ 	.word	0x00000000
        /*0070*/ 	.short	0x0000
        /*0072*/ 	.short	0x0000
        /*0074*/ 	.byte	0x00, 0xf5, 0x21, 0x00


	//----- nvinfo : EIATTR_SPARSE_MMA_MASK
	.align		4
.L_1483:
        /*0078*/ 	.byte	0x03, 0x50
        /*007a*/ 	.short	0x0000


	//----- nvinfo : EIATTR_MAXREG_COUNT
	.align		4
        /*007c*/ 	.byte	0x03, 0x1b
        /*007e*/ 	.short	0x00ff


	//----- nvinfo : EIATTR_MERCURY_ISA_VERSION
	.align		4
        /*0080*/ 	.byte	0x03, 0x5f
        /*0082*/ 	.short	0x0101


	//----- nvinfo : EIATTR_VRC_CTA_INIT_COUNT
	.align		4
        /*0084*/ 	.byte	0x02, 0x4a
	.zero		1
	.zero		1


	//----- nvinfo : EIATTR_EXIT_INSTR_OFFSETS
	.align		4
        /*0088*/ 	.byte	0x04, 0x1c
        /*008a*/ 	.short	(.L_1485 - .L_1484)


	//   ....[0]....
.L_1484:
        /*008c*/ 	.word	0x00000980


	//----- nvinfo : EIATTR_CRS_STACK_SIZE
	.align		4
.L_1485:
        /*0090*/ 	.byte	0x04, 0x1e
        /*0092*/ 	.short	(.L_1487 - .L_1486)
.L_1486:
        /*0094*/ 	.word	0x00000000


	//----- nvinfo : EIATTR_CBANK_PARAM_SIZE
	.align		4
.L_1487:
        /*0098*/ 	.byte	0x03, 0x19
        /*009a*/ 	.short	0x0038


	//----- nvinfo : EIATTR_PARAM_CBANK
	.align		4
        /*009c*/ 	.byte	0x04, 0x0a
        /*009e*/ 	.short	(.L_1489 - .L_1488)
	.align		4
.L_1488:
        /*00a0*/ 	.word	index@(.nv.constant0._Z30executeFirstLayer_CONV3D_partBPdS_S_S_S_S_S_)
        /*00a4*/ 	.short	0x0380
        /*00a6*/ 	.short	0x0038


	//----- nvinfo : EIATTR_SW_WAR
	.align		4
.L_1489:
        /*00a8*/ 	.byte	0x04, 0x36
        /*00aa*/ 	.short	(.L_1491 - .L_1490)
.L_1490:
        /*00ac*/ 	.word	0x00000008
.L_1491:


//--------------------- .nv.info._Z30executeFirstLayer_CONV3D_partAPdS_S_S_S_S_S_ --------------------------
	.section	.nv.info._Z30executeFirstLayer_CONV3D_partAPdS_S_S_S_S_S_,"",@"SHT_CUDA_INFO"
	.sectionflags	@""
	.align	4


	//----- nvinfo : EIATTR_CUDA_API_VERSION
	.align		4
        /*0000*/ 	.byte	0x04, 0x37
        /*0002*/ 	.short	(.L_1493 - .L_1492)
.L_1492:
        /*0004*/ 	.word	0x00000082


	//----- nvinfo : EIATTR_KPARAM_INFO
	.align		4
.L_1493:
        /*0008*/ 	.byte	0x04, 0x17
        /*000a*/ 	.short	(.L_1495 - .L_1494)
.L_1494:
        /*000c*/ 	.word	0x00000000
        /*0010*/ 	.short	0x0006
        /*0012*/ 	.short	0x0030
        /*0014*/ 	.byte	0x00, 0xf5, 0x21, 0x00


	//----- nvinfo : EIATTR_KPARAM_INFO
	.align		4
.L_1495:
        /*0018*/ 	.byte	0x04, 0x17
        /*001a*/ 	.short	(.L_1497 - .L_1496)
.L_1496:
        /*001c*/ 	.word	0x00000000
        /*0020*/ 	.short	0x0005
        /*0022*/ 	.short	0x0028
        /*0024*/ 	.byte	0x00, 0xf5, 0x21, 0x00


	//----- nvinfo : EIATTR_KPARAM_INFO
	.align		4
.L_1497:
        /*0028*/ 	.byte	0x04, 0x17
        /*002a*/ 	.short	(.L_1499 - .L_1498)
.L_1498:
        /*002c*/ 	.word	0x00000000
        /*0030*/ 	.short	0x0004
        /*0032*/ 	.short	0x0020
        /*0034*/ 	.byte	0x00, 0xf5, 0x21, 0x00


	//----- nvinfo : EIATTR_KPARAM_INFO
	.align		4
.L_1499:
        /*0038*/ 	.byte	0x04, 0x17
        /*003a*/ 	.short	(.L_1501 - .L_1500)
.L_1500:
        /*003c*/ 	.word	0x00000000
        /*0040*/ 	.short	0x0003
        /*0042*/ 	.short	0x0018
        /*0044*/ 	.byte	0x00, 0xf5, 0x21, 0x00


	//----- nvinfo : EIATTR_KPARAM_INFO
	.align		4
.L_1501:
        /*0048*/ 	.byte	0x04, 0x17
        /*004a*/ 	.short	(.L_1503 - .L_1502)
.L_1502:
        /*004c*/ 	.word	0x00000000
        /*0050*/ 	.short	0x0002
        /*0052*/ 	.short	0x0010
        /*0054*/ 	.byte	0x00, 0xf5, 0x21, 0x00


	//----- nvinfo : EIATTR_KPARAM_INFO
	.align		4
.L_1503:
        /*0058*/ 	.byte	0x04, 0x17
        /*005a*/ 	.short	(.L_1505 - .L_1504)
.L_1504:
        /*005c*/ 	.word	0x00000000
        /*0060*/ 	.short	0x0001
        /*0062*/ 	.short	0x0008
        /*0064*/ 	.byte	0x00, 0xf5, 0x21, 0x00


	//----- nvinfo : EIATTR_KPARAM_INFO
	.align		4
.L_1505:
        /*0068*/ 	.byte	0x04, 0x17
        /*006a*/ 	.short	(.L_1507 - .L_1506)
.L_1506:
        /*006c*/ 	.word	0x00000000
        /*0070*/ 	.short	0x0000
        /*0072*/ 	.short	0x0000
        /*0074*/ 	.byte	0x00, 0xf5, 0x21, 0x00


	//----- nvinfo : EIATTR_SPARSE_MMA_MASK
	.align		4
.L_1507:
        /*0078*/ 	.byte	0x03, 0x50
        /*007a*/ 	.short	0x0000


	//----- nvinfo : EIATTR_MAXREG_COUNT
	.align		4
        /*007c*/ 	.byte	0x03, 0x1b
        /*007e*/ 	.short	0x00ff


	//----- nvinfo : EIATTR_MERCURY_ISA_VERSION
	.align		4
        /*0080*/ 	.byte	0x03, 0x5f
        /*0082*/ 	.short	0x0101


	//----- nvinfo : EIATTR_VRC_CTA_INIT_COUNT
	.align		4
        /*0084*/ 	.byte	0x02, 0x4a
	.zero		1
	.zero		1


	//----- nvinfo : EIATTR_EXIT_INSTR_OFFSETS
	.align		4
        /*0088*/ 	.byte	0x04, 0x1c
        /*008a*/ 	.short	(.L_1509 - .L_1508)


	//   ....[0]....
.L_1508:
        /*008c*/ 	.word	0x00000980


	//----- nvinfo : EIATTR_CRS_STACK_SIZE
	.align		4
.L_1509:
        /*0090*/ 	.byte	0x04, 0x1e
        /*0092*/ 	.short	(.L_1511 - .L_1510)
.L_1510:
        /*0094*/ 	.word	0x00000000


	//----- nvinfo : EIATTR_CBANK_PARAM_SIZE
	.align		4
.L_1511:
        /*0098*/ 	.byte	0x03, 0x19
        /*009a*/ 	.short	0x0038


	//----- nvinfo : EIATTR_PARAM_CBANK
	.align		4
        /*009c*/ 	.byte	0x04, 0x0a
        /*009e*/ 	.short	(.L_1513 - .L_1512)
	.align		4
.L_1512:
        /*00a0*/ 	.word	index@(.nv.constant0._Z30executeFirstLayer_CONV3D_partAPdS_S_S_S_S_S_)
        /*00a4*/ 	.short	0x0380
        /*00a6*/ 	.short	0x0038


	//----- nvinfo : EIATTR_SW_WAR
	.align		4
.L_1513:
        /*00a8*/ 	.byte	0x04, 0x36
        /*00aa*/ 	.short	(.L_1515 - .L_1514)
.L_1514:
        /*00ac*/ 	.word	0x00000008
.L_1515:


//--------------------- .nv.callgraph             --------------------------
	.section	.nv.callgraph,"",@"SHT_CUDA_CALLGRAPH"
	.align	4
	.sectionentsize	8
	.align		4
        /*0000*/ 	.word	0x00000000
	.align		4
        /*0004*/ 	.word	0xffffffff
	.align		4
        /*0008*/ 	.word	0x00000000
	.align		4
        /*000c*/ 	.word	0xfffffffe
	.align		4
        /*0010*/ 	.word	0x00000000
	.align		4
        /*0014*/ 	.word	0xfffffffd
	.align		4
        /*0018*/ 	.word	0x00000000
	.align		4
        /*001c*/ 	.word	0xfffffffc


//--------------------- .text._Z37executeTwentyNineLayer_FullyConnectedPdS_S_S_ --------------------------
	.section	.text._Z37executeTwentyNineLayer_FullyConnectedPdS_S_S_,"ax",@progbits
	.align	128
        .global         _Z37executeTwentyNineLayer_FullyConnectedPdS_S_S_
        .type           _Z37executeTwentyNineLayer_FullyConnectedPdS_S_S_,@function
        .size           _Z37executeTwentyNineLayer_FullyConnectedPdS_S_S_,(.L_x_438 - _Z37executeTwentyNineLayer_FullyConnectedPdS_S_S_)
        .other          _Z37executeTwentyNineLayer_FullyConnectedPdS_S_S_,@"STO_CUDA_ENTRY STV_DEFAULT"
_Z37executeTwentyNineLayer_FullyConnectedPdS_S_S_:
.text._Z37executeTwentyNineLayer_FullyConnectedPdS_S_S_:
[----:B------:R-:W-:Y:S01]  /*0000*/  LDC R1, c[0x0][0x37c] ;  /* 0x0000df00ff017b82 */ /* 0x000fe20000000800 */
[----:B------:R-:W0:Y:S07]  /*0010*/  S2R R0, SR_TID.X ;  /* 0x0000000000007919 */ /* 0x000e2e0000002100 */
[----:B------:R-:W0:Y:S01]  /*0020*/  LDC.64 R2, c[0x0][0x390] ;  /* 0x0000e400ff027b82 */ /* 0x000e220000000a00 */
[----:B------:R-:W1:Y:S01]  /*0030*/  LDCU.64 UR4, c[0x0][0x380] ;  /* 0x00007000ff0477ac */ /* 0x000e620008000a00 */
[----:B------:R-:W-:Y:S01]  /*0040*/  CS2R R6, SRZ ;  /* 0x0000000000067805 */ /* 0x000fe2000001ff00 */
[----:B------:R-:W2:Y:S01]  /*0050*/  LDCU.64 UR6, c[0x0][0x358] ;  /* 0x00006b00ff0677ac */ /* 0x000ea20008000a00 */
[----:B-1----:R-:W-:-:S04]  /*0060*/  UIADD3 UR4, UP0, UPT, UR4, 0x40, URZ ;  /* 0x0000004004047890 */ /* 0x002fc8000ff1e0ff */
[----:B------:R-:W-:Y:S02]  /*0070*/  UIADD3.X UR5, UPT, UPT, URZ, UR5, URZ, UP0, !UPT ;  /* 0x00000005ff057290 */ /* 0x000fe400087fe4ff */
[----:B------:R-:W-:Y:S01]  /*0080*/  MOV R14, UR4 ;  /* 0x00000004000e7c02 */ /* 0x000fe20008000f00 */
[----:B------:R-:W-:-:S03]  /*0090*/  UMOV UR4, URZ ;  /* 0x000000ff00047c82 */ /* 0x000fc60008000000 */
[----:B------:R-:W-:Y:S02]  /*00a0*/  IMAD.U32 R15, RZ, RZ, UR5 ;  /* 0x00000005ff0f7e24 */ /* 0x000fe4000f8e00ff */
[----:B0-----:R-:W-:-:S03]  /*00b0*/  IMAD.WIDE.U32 R2, R0, 0x2000, R2 ;  /* 0x0000200000027825 */ /* 0x001fc600078e0002 */
[----:B------:R-:W-:-:S05]  /*00c0*/  IADD3 R8, P0, PT, R2, 0x40, RZ ;  /* 0x0000004002087810 */ /* 0x000fca0007f1e0ff */
[----:B--2---:R-:W-:-:S08]  /*00d0*/  IMAD.X R9, RZ, RZ, R3, P0 ;  /* 0x000000ffff097224 */ /* 0x004fd000000e0603 */
.L_x_0:
[----:B------:R-:W-:Y:S01]  /*00e0*/  MOV R4, R14 ;  /* 0x0000000e00047202 */ /* 0x000fe20000000f00 */
[----:B------:R-:W-:Y:S01]  /*00f0*/  IMAD.MOV.U32 R5, RZ, RZ, R15 ;  /* 0x000000ffff057224 */ /* 0x000fe200078e000f */
[----:B------:R-:W-:Y:S01]  /*0100*/  MOV R2, R8 ;  /* 0x0000000800027202 */ /* 0x000fe20000000f00 */
[----:B------:R-:W-:-:S03]  /*0110*/  IMAD.MOV.U32 R3, RZ, RZ, R9 ;  /* 0x000000ffff037224 */ /* 0x000fc600078e0009 */
[----:B------:R-:W2:Y:S04]  /*0120*/  LDG.E.64 R8, desc[UR6][R4.64+-0x40] ;  /* 0xffffc00604087981 */ /* 0x000ea8000c1e1b00 */
[----:B------:R-:W2:Y:S04]  /*0130*/  LDG.E.64 R22, desc[UR6][R2.64+-0x40] ;  /* 0xffffc00602167981 */ /* 0x000ea8000c1e1b00 */
[----:B------:R-:W3:Y:S04]  /*0140*/  LDG.E.64 R16, desc[UR6][R4.64+-0x38] ;  /* 0xffffc80604107981 */ /* 0x000ee8000c1e1b00 */
[----:B------:R-:W3:Y:S04]  /*0150*/  LDG.E.64 R14, desc[UR6][R2.64+-0x38] ;  /* 0xffffc806020e7981 */ /* 0x000ee8000c1e1b00 */
[----:B------:R-:W4:Y:S04]  /*0160*/  LDG.E.64 R18, desc[UR6][R4.64+-0x30] ;  /* 0xffffd00604127981 */ /* 0x000f28000c1e1b00 */
[----:B------:R-:W4:Y:S04]  /*0170*/  LDG.E.64 R20, desc[UR6][R2.64+-0x30] ;  /* 0xffffd00602147981 */ /* 0x000f28000c1e1b00 */
[----:B------:R-:W5:Y:S04]  /*0180*/  LDG.E.64 R10, desc[UR6][R4.64+-0x28] ;  /* 0xffffd806040a7981 */ /* 0x000f68000c1e1b00 */
[----:B------:R-:W5:Y:S01]  /*0190*/  LDG.E.64 R12, desc[UR6][R2.64+-0x28] ;  /* 0xffffd806020c7981 */ /* 0x000f62000c1e1b00 */
[----:B--2---:R-:W-:-:S03]  /*01a0*/  DFMA R22, R8, R22, R6 ;  /* 0x000000160816722b */ /* 0x004fc60000000006 */
[----:B------:R-:W2:Y:S04]  /*01b0*/  LDG.E.64 R6, desc[UR6][R4.64+-0x20] ;  /* 0xffffe00604067981 */ /* 0x000ea8000c1e1b00 */
[----:B------:R-:W2:Y:S01]  /*01c0*/  LDG.E.64 R8, desc[UR6][R2.64+-0x20] ;  /* 0xffffe00602087981 */ /* 0x000ea2000c1e1b00 */
[----:B---3--:R-:W-:-:S03]  /*01d0*/  DFMA R22, R16, R14, R22 ;  /* 0x0000000e1016722b */ /* 0x008fc60000000016 */
[----:B------:R-:W3:Y:S04]  /*01e0*/  LDG.E.64 R14, desc[UR6][R4.64+-0x18] ;  /* 0xffffe806040e7981 */ /* 0x000ee8000c1e1b00 */
[----:B------:R-:W3:Y:S01]  /*01f0*/  LDG.E.64 R16, desc[UR6][R2.64+-0x18] ;  /* 0xffffe80602107981 */ /* 0x000ee2000c1e1b00 */
[----:B----4-:R-:W-:-:S03]  /*0200*/  DFMA R22, R18, R20, R22 ;  /* 0x000000141216722b */ /* 0x010fc60000000016 */
[----:B------:R-:W4:Y:S04]  /*0210*/  LDG.E.64 R18, desc[UR6][R4.64+-0x10] ;  /* 0xfffff00604127981 */ /* 0x000f28000c1e1b00 */
[----:B------:R-:W4:Y:S01]  /*0220*/  LDG.E.64 R20, desc[UR6][R2.64+-0x10] ;  /* 0xfffff00602147981 */ /* 0x000f22000c1e1b00 */
[----:B-----5:R-:W-:-:S03]  /*0230*/  DFMA R22, R10, R12, R22 ;  /* 0x0000000c0a16722b */ /* 0x020fc60000000016 */
        /* <DEDUP_REMOVED lines=26> */
[----:B------:R-:W-:-:S04]  /*03e0*/  UIADD3 UR4, UPT, UPT, UR4, 0x10, URZ ;  /* 0x0000001004047890 */ /* 0x000fc8000fffe0ff */
[----:B------:R-:W-:Y:S01]  /*03f0*/  UISETP.NE.AND UP0, UPT, UR4, 0x400, UPT ;  /* 0x000004000400788c */ /* 0x000fe2000bf05270 */
[----:B--2---:R-:W-:Y:S01]  /*0400*/  DFMA R6, R8, R6, R22 ;  /* 0x000000060806722b */ /* 0x004fe20000000016 */
[----:B------:R-:W-:-:S05]  /*0410*/  IADD3 R8, P1, PT, R2, 0x80, RZ ;  /* 0x0000008002087810 */ /* 0x000fca0007f3e0ff */
[----:B------:R-:W-:Y:S02]  /*0420*/  IMAD.X R9, RZ, RZ, R3, P1 ;  /* 0x000000ffff097224 */ /* 0x000fe400008e0603 */
[----:B---3--:R-:W-:Y:S01]  /*0430*/  DFMA R6, R14, R16, R6 ;  /* 0x000000100e06722b */ /* 0x008fe20000000006 */
[----:B------:R-:W-:-:S04]  /*0440*/  IADD3 R14, P0, PT, R4, 0x80, RZ ;  /* 0x00000080040e7810 */ /* 0x000fc80007f1e0ff */
[----:B------:R-:W-:-:S03]  /*0450*/  IADD3.X R15, PT, PT, RZ, R5, RZ, P0, !PT ;  /* 0x00000005ff0f7210 */ /* 0x000fc600007fe4ff */
[----:B----4-:R-:W-:-:S08]  /*0460*/  DFMA R6, R18, R20, R6 ;  /* 0x000000141206722b */ /* 0x010fd00000000006 */
[----:B-----5:R-:W-:Y:S01]  /*0470*/  DFMA R6, R12, R10, R6 ;  /* 0x0000000a0c06722b */ /* 0x020fe20000000006 */
[----:B------:R-:W-:Y:S10]  /*0480*/  BRA.U UP0, `(.L_x_0) ;  /* 0xfffffffd00147547 */ /* 0x000ff4000b83ffff */
[----:B------:R-:W0:Y:S08]  /*0490*/  LDC.64 R2, c[0x0][0x398] ;  /* 0x0000e600ff027b82 */ /* 0x000e300000000a00 */
[----:B------:R-:W1:Y:S01]  /*04a0*/  LDC.64 R4, c[0x0][0x388] ;  /* 0x0000e200ff047b82 */ /* 0x000e620000000a00 */
[----:B0-----:R-:W-:-:S06]  /*04b0*/  IMAD.WIDE.U32 R2, R0, 0x8, R2 ;  /* 0x0000000800027825 */ /* 0x001fcc00078e0002 */
[----:B------:R-:W2:Y:S01]  /*04c0*/  LDG.E.64 R2, desc[UR6][R2.64] ;  /* 0x0000000602027981 */ /* 0x000ea2000c1e1b00 */
[----:B-1----:R-:W-:Y:S01]  /*04d0*/  IMAD.WIDE.U32 R4, R0, 0x8, R4 ;  /* 0x0000000800047825 */ /* 0x002fe200078e0004 */
[----:B--2---:R-:W-:-:S07]  /*04e0*/  DADD R6, R6, R2 ;  /* 0x0000000006067229 */ /* 0x004fce0000000002 */
[----:B------:R-:W-:Y:S01]  /*04f0*/  STG.E.64 desc[UR6][R4.64], R6 ;  /* 0x0000000604007986 */ /* 0x000fe2000c101b06 */
[----:B------:R-:W-:Y:S05]  /*0500*/  EXIT ;  /* 0x000000000000794d */ /* 0x000fea0003800000 */
.L_x_1:
[----:B------:R-:W-:-:S00]  /*0510*/  BRA `(.L_x_1) ;  /* 0xfffffffc00fc7947 */ /* 0x000fc0000383ffff */
[----:B------:R-:W-:-:S00]  /*0520*/  NOP ;  /* 0x0000000000007918 */ /* 0x000fc00000000000 */
        /* <DEDUP_REMOVED lines=13> */
.L_x_438:


//--------------------- .text._Z34executeTwentyEightLayer_AvgPoolingPdS_ --------------------------
	.section	.text._Z34executeTwentyEightLayer_AvgPoolingPdS_,"ax",@progbits
	.align	128
        .global         _Z34executeTwentyEightLayer_AvgPoolingPdS_
        .type           _Z34executeTwentyEightLayer_AvgPoolingPdS_,@function
        .size           _Z34executeTwentyEightLayer_AvgPoolingPdS_,(.L_x_391 - _Z34executeTwentyEightLayer_AvgPoolingPdS_)
        .other          _Z34executeTwentyEightLayer_AvgPoolingPdS_,@"STO_CUDA_ENTRY STV_DEFAULT"
_Z34executeTwentyEightLayer_AvgPoolingPdS_:
.text._Z34executeTwentyEightLayer_AvgPoolingPdS_:
[----:B------:R-:W-:Y:S01]  /*0000*/  LDC R1, c[0x0][0x37c] ;  /* 0x0000df00ff017b82 */ /* 0x000fe20000000800 */
[----:B------:R-:W0:Y:S07]  /*0010*/  S2R R0, SR_TID.X ;  /* 0x0000000000007919 */ /* 0x000e2e0000002100 */
[----:B------:R-:W1:Y:S01]  /*0020*/  LDC.64 R4, c[0x0][0x380] ;  /* 0x0000e000ff047b82 */ /* 0x000e620000000a00 */
[----:B------:R-:W2:Y:S01]  /*0030*/  LDCU.64 UR4, c[0x0][0x358] ;  /* 0x00006b00ff0477ac */ /* 0x000ea20008000a00 */
[----:B------:R-:W0:Y:S02]  /*0040*/  S2R R3, SR_TID.Y ;  /* 0x0000000000037919 */ /* 0x000e240000002200 */
[----:B0-----:R-:W-:-:S04]  /*0050*/  IMAD R0, R0, 0x20, R3 ;  /* 0x0000002000007824 */ /* 0x001fc800078e0203 */
[----:B------:R-:W-:-:S04]  /*0060*/  IMAD R3, R0, 0x31, RZ ;  /* 0x0000003100037824 */ /* 0x000fc800078e02ff */
[----:B-1----:R-:W-:-:S05]  /*0070*/  IMAD.WIDE.U32 R4, R3, 0x8, R4 ;  /* 0x0000000803047825 */ /* 0x002fca00078e0004 */
[----:B--2---:R-:W2:Y:S04]  /*0080*/  LDG.E.64 R20, desc[UR4][R4.64] ;  /* 0x0000000404147981 */ /* 0x004ea8000c1e1b00 */
[----:B------:R-:W3:Y:S04]  /*0090*/  LDG.E.64 R24, desc[UR4][R4.64+0x8] ;  /* 0x0000080404187981 */ /* 0x000ee8000c1e1b00 */
[----:B------:R-:W4:Y:S04]  /*00a0*/  LDG.E.64 R18, desc[UR4][R4.64+0x10] ;  /* 0x0000100404127981 */ /* 0x000f28000c1e1b00 */
[----:B------:R-:W5:Y:S04]  /*00b0*/  LDG.E.64 R16, desc[UR4][R4.64+0x18] ;  /* 0x0000180404107981 */ /* 0x000f68000c1e1b00 */
[----:B------:R-:W5:Y:S04]  /*00c0*/  LDG.E.64 R8, desc[UR4][R4.64+0x20] ;  /* 0x0000200404087981 */ /* 0x000f68000c1e1b00 */
[----:B------:R-:W5:Y:S04]  /*00d0*/  LDG.E.64 R14, desc[UR4][R4.64+0x28] ;  /* 0x00002804040e7981 */ /* 0x000f68000c1e1b00 */
[----:B------:R-:W5:Y:S04]  /*00e0*/  LDG.E.64 R12, desc[UR4][R4.64+0x30] ;  /* 0x00003004040c7981 */ /* 0x000f68000c1e1b00 */
[----:B------:R-:W5:Y:S04]  /*00f0*/  LDG.E.64 R10, desc[UR4][R4.64+0x38] ;  /* 0x00003804040a7981 */ /* 0x000f68000c1e1b00 */
[----:B------:R-:W5:Y:S04]  /*0100*/  LDG.E.64 R6, desc[UR4][R4.64+0x40] ;  /* 0x0000400404067981 */ /* 0x000f68000c1e1b00 */
[----:B------:R-:W5:Y:S04]  /*0110*/  LDG.E.64 R2, desc[UR4][R4.64+0x48] ;  /* 0x0000480404027981 */ /* 0x000f68000c1e1b00 */
[----:B------:R-:W5:Y:S01]  /*0120*/  LDG.E.64 R22, desc[UR4][R4.64+0x50] ;  /* 0x0000500404167981 */ /* 0x000f62000c1e1b00 */
[----:B--2---:R-:W-:-:S08]  /*0130*/  DADD R20, RZ, R20 ;  /* 0x00000000ff147229 */ /* 0x004fd00000000014 */
[----:B---3--:R-:W-:Y:S02]  /*0140*/  DADD R24, R20, R24 ;  /* 0x0000000014187229 */ /* 0x008fe40000000018 */
[----:B------:R-:W2:Y:S06]  /*0150*/  LDG.E.64 R20, desc[UR4][R4.64+0x58] ;  /* 0x0000580404147981 */ /* 0x000eac000c1e1b00 */
[----:B----4-:R-:W-:Y:S01]  /*0160*/  DADD R24, R24, R18 ;  /* 0x0000000018187229 */ /* 0x010fe20000000012 */
[----:B------:R-:W3:Y:S07]  /*0170*/  LDG.E.64 R18, desc[UR4][R4.64+0x60] ;  /* 0x0000600404127981 */ /* 0x000eee000c1e1b00 */
[----:B-----5:R-:W-:Y:S01]  /*0180*/  DADD R24, R24, R16 ;  /* 0x0000000018187229 */ /* 0x020fe20000000010 */
[----:B------:R-:W4:Y:S07]  /*0190*/  LDG.E.64 R16, desc[UR4][R4.64+0x68] ;  /* 0x0000680404107981 */ /* 0x000f2e000c1e1b00 */
[----:B------:R-:W-:Y:S01]  /*01a0*/  DADD R24, R24, R8 ;  /* 0x0000000018187229 */ /* 0x000fe20000000008 */
[----:B------:R-:W5:Y:S07]  /*01b0*/  LDG.E.64 R8, desc[UR4][R4.64+0x70] ;  /* 0x0000700404087981 */ /* 0x000f6e000c1e1b00 */
        /* <DEDUP_REMOVED lines=12> */
[----:B--2---:R-:W-:Y:S01]  /*0280*/  DADD R24, R24, R20 ;  /* 0x0000000018187229 */ /* 0x004fe20000000014 */
[----:B------:R-:W2:Y:S07]  /*0290*/  LDG.E.64 R20, desc[UR4][R4.64+0xa8] ;  /* 0x0000a80404147981 */ /* 0x000eae000c1e1b00 */
[----:B---3--:R-:W-:Y:S01]  /*02a0*/  DADD R24, R24, R18 ;  /* 0x0000000018187229 */ /* 0x008fe20000000012 */
[----:B------:R-:W3:Y:S07]  /*02b0*/  LDG.E.64 R18, desc[UR4][R4.64+0xb0] ;  /* 0x0000b00404127981 */ /* 0x000eee000c1e1b00 */
[----:B----4-:R-:W-:Y:S01]  /*02c0*/  DADD R24, R24, R16 ;  /* 0x0000000018187229 */ /* 0x010fe20000000010 */
[----:B------:R-:W4:Y:S07]  /*02d0*/  LDG.E.64 R16, desc[UR4][R4.64+0xb8] ;  /* 0x0000b80404107981 */ /* 0x000f2e000c1e1b00 */
[----:B-----5:R-:W-:Y:S01]  /*02e0*/  DADD R24, R24, R8 ;  /* 0x0000000018187229 */ /* 0x020fe20000000008 */
        /* <DEDUP_REMOVED lines=46> */
[----:B------:R-:W5:Y:S04]  /*05d0*/  LDG.E.64 R10, desc[UR4][R4.64+0x178] ;  /* 0x00017804040a7981 */ /* 0x000f68000c1e1b00 */
[----:B------:R-:W5:Y:S03]  /*05e0*/  LDG.E.64 R24, desc[UR4][R4.64+0x180] ;  /* 0x0001800404187981 */ /* 0x000f66000c1e1b00 */
[----:B------:R-:W-:-:S08]  /*05f0*/  DADD R6, R26, R6 ;  /* 0x000000001a067229 */ /* 0x000fd00000000006 */
[----:B------:R-:W-:-:S08]  /*0600*/  DADD R2, R6, R2 ;  /* 0x0000000006027229 */ /* 0x000fd00000000002 */
[----:B------:R-:W-:Y:S01]  /*0610*/  DADD R2, R2, R22 ;  /* 0x0000000002027229 */ /* 0x000fe20000000016 */
[----:B------:R-:W-:Y:S02]  /*0620*/  IMAD.MOV.U32 R6, RZ, RZ, 0x0 ;  /* 0x00000000ff067424 */ /* 0x000fe400078e00ff */
[----:B------:R-:W-:Y:S01]  /*0630*/  IMAD.MOV.U32 R7, RZ, RZ, 0x40488000 ;  /* 0x40488000ff077424 */ /* 0x000fe200078e00ff */
[----:B------:R-:W-:Y:S04]  /*0640*/  BSSY.RECONVERGENT B0, `(.L_x_2) ;  /* 0x0000019000007945 */ /* 0x000fe80003800200 */
[----:B--2---:R-:W-:Y:S02]  /*0650*/  DADD R20, R2, R20 ;  /* 0x0000000002147229 */ /* 0x004fe40000000014 */
[----:B------:R-:W0:Y:S06]  /*0660*/  MUFU.RCP64H R3, 49 ;  /* 0x4048800000037908 */ /* 0x000e2c0000001800 */
[----:B---3--:R-:W-:Y:S01]  /*0670*/  DADD R18, R20, R18 ;  /* 0x0000000014127229 */ /* 0x008fe20000000012 */
[----:B------:R-:W-:-:S07]  /*0680*/  IMAD.MOV.U32 R2, RZ, RZ, 0x1 ;  /* 0x00000001ff027424 */ /* 0x000fce00078e00ff */
[----:B----4-:R-:W-:Y:S02]  /*0690*/  DADD R16, R18, R16 ;  /* 0x0000000012107229 */ /* 0x010fe40000000010 */
[----:B0-----:R-:W-:-:S06]  /*06a0*/  DFMA R18, R2, -R6, 1 ;  /* 0x3ff000000212742b */ /* 0x001fcc0000000806 */
[----:B-----5:R-:W-:Y:S02]  /*06b0*/  DADD R8, R16, R8 ;  /* 0x0000000010087229 */ /* 0x020fe40000000008 */
[----:B------:R-:W-:-:S06]  /*06c0*/  DFMA R18, R18, R18, R18 ;  /* 0x000000121212722b */ /* 0x000fcc0000000012 */
[----:B------:R-:W-:Y:S02]  /*06d0*/  DADD R8, R8, R14 ;  /* 0x0000000008087229 */ /* 0x000fe4000000000e */
[----:B------:R-:W-:-:S06]  /*06e0*/  DFMA R18, R2, R18, R2 ;  /* 0x000000120212722b */ /* 0x000fcc0000000002 */
[----:B------:R-:W-:Y:S02]  /*06f0*/  DADD R8, R8, R12 ;  /* 0x0000000008087229 */ /* 0x000fe4000000000c */
[----:B------:R-:W-:-:S06]  /*0700*/  DFMA R6, R18, -R6, 1 ;  /* 0x3ff000001206742b */ /* 0x000fcc0000000806 */
[----:B------:R-:W-:Y:S02]  /*0710*/  DADD R8, R8, R10 ;  /* 0x0000000008087229 */ /* 0x000fe4000000000a */
[----:B------:R-:W-:-:S06]  /*0720*/  DFMA R6, R18, R6, R18 ;  /* 0x000000061206722b */ /* 0x000fcc0000000012 */
[----:B------:R-:W-:-:S08]  /*0730*/  DADD R8, R8, R24 ;  /* 0x0000000008087229 */ /* 0x000fd00000000018 */
[----:B------:R-:W-:-:S08]  /*0740*/  DMUL R2, R8, R6 ;  /* 0x0000000608027228 */ /* 0x000fd00000000000 */
[----:B------:R-:W-:-:S08]  /*0750*/  DFMA R4, R2, -49, R8 ;  /* 0xc04880000204782b */ /* 0x000fd00000000008 */
[----:B------:R-:W-:Y:S01]  /*0760*/  DFMA R2, R6, R4, R2 ;  /* 0x000000040602722b */ /* 0x000fe20000000002 */
[----:B------:R-:W-:-:S09]  /*0770*/  FSETP.GEU.AND P1, PT, |R9|, 6.5827683646048100446e-37, PT ;  /* 0x036000000900780b */ /* 0x000fd20003f2e200 */
[----:B------:R-:W-:-:S05]  /*0780*/  FFMA R4, RZ, 3.1328125, R3 ;  /* 0x40488000ff047823 */ /* 0x000fca0000000003 */
[----:B------:R-:W-:-:S13]  /*0790*/  FSETP.GT.AND P0, PT, |R4|, 1.469367938527859385e-39, PT ;  /* 0x001000000400780b */ /* 0x000fda0003f04200 */
[----:B------:R-:W-:Y:S05]  /*07a0*/  @P0 BRA P1, `(.L_x_3) ;  /* 0x0000000000080947 */ /* 0x000fea0000800000 */
[----:B------:R-:W-:-:S07]  /*07b0*/  MOV R6, 0x7d0 ;  /* 0x000007d000067802 */ /* 0x000fce0000000f00 */
[----:B------:R-:W-:Y:S05]  /*07c0*/  CALL.REL.NOINC `($__internal_0_$__cuda_sm20_div_rn_f64_full) ;  /* 0x0000000000147944 */ /* 0x000fea0003c00000 */
.L_x_3:
[----:B------:R-:W-:Y:S05]  /*07d0*/  BSYNC.RECONVERGENT B0 ;  /* 0x0000000000007941 */ /* 0x000fea0003800200 */
.L_x_2:
[----:B------:R-:W0:Y:S02]  /*07e0*/  LDC.64 R4, c[0x0][0x388] ;  /* 0x0000e200ff047b82 */ /* 0x000e240000000a00 */
[----:B0-----:R-:W-:-:S05]  /*07f0*/  IMAD.WIDE.U32 R4, R0, 0x8, R4 ;  /* 0x0000000800047825 */ /* 0x001fca00078e0004 */
[----:B------:R-:W-:Y:S01]  /*0800*/  STG.E.64 desc[UR4][R4.64], R2 ;  /* 0x0000000204007986 */ /* 0x000fe2000c101b04 */
[----:B------:R-:W-:Y:S05]  /*0810*/  EXIT ;  /* 0x000000000000794d */ /* 0x000fea0003800000 */
        .weak           $__internal_0_$__cuda_sm20_div_rn_f64_full
        .type           $__internal_0_$__cuda_sm20_div_rn_f64_full,@function
        .size           $__internal_0_$__cuda_sm20_div_rn_f64_full,(.L_x_391 - $__internal_0_$__cuda_sm20_div_rn_f64_full)
$__internal_0_$__cuda_sm20_div_rn_f64_full:
[----:B------:R-:W-:Y:S01]  /*0820*/  IMAD.MOV.U32 R3, RZ, RZ, 0x3ff88000 ;  /* 0x3ff88000ff037424 */ /* 0x000fe200078e00ff */
[----:B------:R-:W-:Y:S01]  /*0830*/  BSSY.RECONVERGENT B1, `(.L_x_4) ;  /* 0x000004c000017945 */ /* 0x000fe20003800200 */
[----:B------:R-:W-:Y:S02]  /*0840*/  IMAD.MOV.U32 R2, RZ, RZ, 0x0 ;  /* 0x00000000ff027424 */ /* 0x000fe400078e00ff */
[----:B------:R-:W0:Y:S01]  /*0850*/  MUFU.RCP64H R11, R3 ;  /* 0x00000003000b7308 */ /* 0x000e220000001800 */
[----:B------:R-:W-:Y:S02]  /*0860*/  IMAD.MOV.U32 R10, RZ, RZ, 0x1 ;  /* 0x00000001ff0a7424 */ /* 0x000fe400078e00ff */
[----:B------:R-:W-:Y:S02]  /*0870*/  IMAD.MOV.U32 R5, RZ, RZ, R9 ;  /* 0x000000ffff057224 */ /* 0x000fe400078e0009 */
[----:B------:R-:W-:Y:S02]  /*0880*/  IMAD.MOV.U32 R4, RZ, RZ, R8 ;  /* 0x000000ffff047224 */ /* 0x000fe400078e0008 */
[----:B------:R-:W-:Y:S01]  /*0890*/  IMAD.MOV.U32 R8, RZ, RZ, 0x1ca00000 ;  /* 0x1ca00000ff087424 */ /* 0x000fe200078e00ff */
[C---:B------:R-:W-:Y:S01]  /*08a0*/  FSETP.GEU.AND P1, PT, |R5|.reuse, 1.469367938527859385e-39, PT ;  /* 0x001000000500780b */ /* 0x040fe20003f2e200 */
[----:B------:R-:W-:Y:S01]  /*08b0*/  IMAD.MOV.U32 R19, RZ, RZ, 0x40400000 ;  /* 0x40400000ff137424 */ /* 0x000fe200078e00ff */
[----:B------:R-:W-:-:S03]  /*08c0*/  LOP3.LUT R7, R5, 0x7ff00000, RZ, 0xc0, !PT ;  /* 0x7ff0000005077812 */ /* 0x000fc600078ec0ff */
[----:B------:R-:W-:Y:S01]  /*08d0*/  VIADD R20, R19, 0xffffffff ;  /* 0xffffffff13147836 */ /* 0x000fe20000000000 */
[----:B------:R-:W-:Y:S01]  /*08e0*/  ISETP.GE.U32.AND P0, PT, R7, 0x40400000, PT ;  /* 0x404000000700780c */ /* 0x000fe20003f06070 */
[----:B------:R-:W-:Y:S01]  /*08f0*/  IMAD.MOV.U32 R18, RZ, RZ, R7 ;  /* 0x000000ffff127224 */ /* 0x000fe200078e0007 */
[----:B0-----:R-:W-:-:S08]  /*0900*/  DFMA R12, R10, -R2, 1 ;  /* 0x3ff000000a0c742b */ /* 0x001fd00000000802 */
[----:B------:R-:W-:-:S08]  /*0910*/  DFMA R12, R12, R12, R12 ;  /* 0x0000000c0c0c722b */ /* 0x000fd0000000000c */
[----:B------:R-:W-:Y:S01]  /*0920*/  DFMA R14, R10, R12, R10 ;  /* 0x0000000c0a0e722b */ /* 0x000fe2000000000a */
[----:B------:R-:W-:Y:S02]  /*0930*/  SEL R13, R8, 0x63400000, !P0 ;  /* 0x63400000080d7807 */ /* 0x000fe40004000000 */
[----:B------:R-:W-:Y:S02]  /*0940*/  MOV R8, R4 ;  /* 0x0000000400087202 */ /* 0x000fe40000000f00 */
[C-C-:B------:R-:W-:Y:S02]  /*0950*/  @!P1 LOP3.LUT R10, R13.reuse, 0x80000000, R5.reuse, 0xf8, !PT ;  /* 0x800000000d0a9812 */ /* 0x140fe400078ef805 */
[----:B------:R-:W-:Y:S01]  /*0960*/  LOP3.LUT R9, R13, 0x800fffff, R5, 0xf8, !PT ;  /* 0x800fffff0d097812 */ /* 0x000fe200078ef805 */
[----:B------:R-:W-:Y:S01]  /*0970*/  DFMA R16, R14, -R2, 1 ;  /* 0x3ff000000e10742b */ /* 0x000fe20000000802 */
[----:B------:R-:W-:Y:S01]  /*0980*/  @!P1 LOP3.LUT R11, R10, 0x100000, RZ, 0xfc, !PT ;  /* 0x001000000a0b9812 */ /* 0x000fe200078efcff */
[----:B------:R-:W-:-:S06]  /*0990*/  @!P1 IMAD.MOV.U32 R10, RZ, RZ, RZ ;  /* 0x000000ffff0a9224 */ /* 0x000fcc00078e00ff */
[----:B------:R-:W-:Y:S02]  /*09a0*/  @!P1 DFMA R8, R8, 2, -R10 ;  /* 0x400000000808982b */ /* 0x000fe4000000080a */
[----:B------:R-:W-:-:S08]  /*09b0*/  DFMA R16, R14, R16, R14 ;  /* 0x000000100e10722b */ /* 0x000fd0000000000e */
[----:B------:R-:W-:Y:S01]  /*09c0*/  @!P1 LOP3.LUT R18, R9, 0x7ff00000, RZ, 0xc0, !PT ;  /* 0x7ff0000009129812 */ /* 0x000fe200078ec0ff */
[----:B------:R-:W-:-:S04]  /*09d0*/  DMUL R10, R16, R8 ;  /* 0x00000008100a7228 */ /* 0x000fc80000000000 */
[----:B------:R-:W-:-:S04]  /*09e0*/  VIADD R12, R18, 0xffffffff ;  /* 0xffffffff120c7836 */ /* 0x000fc80000000000 */
[----:B------:R-:W-:Y:S01]  /*09f0*/  DFMA R14, R10, -R2, R8 ;  /* 0x800000020a0e722b */ /* 0x000fe20000000008 */
[----:B------:R-:W-:-:S04]  /*0a00*/  ISETP.GT.U32.AND P0, PT, R12, 0x7feffffe, PT ;  /* 0x7feffffe0c00780c */ /* 0x000fc80003f04070 */
[----:B------:R-:W-:-:S03]  /*0a10*/  ISETP.GT.U32.OR P0, PT, R20, 0x7feffffe, P0 ;  /* 0x7feffffe1400780c */ /* 0x000fc60000704470 */
[----:B------:R-:W-:-:S10]  /*0a20*/  DFMA R10, R16, R14, R10 ;  /* 0x0000000e100a722b */ /* 0x000fd4000000000a */
[----:B------:R-:W-:Y:S05]  /*0a30*/  @P0 BRA `(.L_x_5) ;  /* 0x0000000000680947 */ /* 0x000fea0003800000 */
[----:B------:R-:W-:-:S05]  /*0a40*/  IMAD.MOV.U32 R4, RZ, RZ, 0x40400000 ;  /* 0x40400000ff047424 */ /* 0x000fca00078e00ff */
[----:B------:R-:W-:-:S04]  /*0a50*/  VIADDMNMX R7, R7, -R4, 0xb9600000, !PT ;  /* 0xb960000007077446 */ /* 0x000fc80007800904 */
[----:B------:R-:W-:-:S05]  /*0a60*/  VIMNMX R4, PT, PT, R7, 0x46a00000, PT ;  /* 0x46a0000007047848 */ /* 0x000fca0003fe0100 */
[----:B------:R-:W-:Y:S02]  /*0a70*/  IMAD.IADD R7, R4, 0x1, -R13 ;  /* 0x0000000104077824 */ /* 0x000fe400078e0a0d */
[----:B------:R-:W-:-:S03]  /*0a80*/  IMAD.MOV.U32 R4, RZ, RZ, RZ ;  /* 0x000000ffff047224 */ /* 0x000fc600078e00ff */
[----:B------:R-:W-:-:S06]  /*0a90*/  IADD3 R5, PT, PT, R7, 0x7fe00000, RZ ;  /* 0x7fe0000007057810 */ /* 0x000fcc0007ffe0ff */
[----:B------:R-:W-:-:S10]  /*0aa0*/  DMUL R12, R10, R4 ;  /* 0x000000040a0c7228 */ /* 0x000fd40000000000 */
[----:B------:R-:W-:-:S13]  /*0ab0*/  FSETP.GTU.AND P0, PT, |R13|, 1.469367938527859385e-39, PT ;  /* 0x001000000d00780b */ /* 0x000fda0003f0c200 */
[----:B------:R-:W-:Y:S05]  /*0ac0*/  @P0 BRA `(.L_x_6) ;  /* 0x0000000000880947 */ /* 0x000fea0003800000 */
[----:B------:R-:W-:Y:S01]  /*0ad0*/  DFMA R2, R10, -R2, R8 ;  /* 0x800000020a02722b */ /* 0x000fe20000000008 */
[----:B------:R-:W-:-:S09]  /*0ae0*/  IMAD.MOV.U32 R4, RZ, RZ, RZ ;  /* 0x000000ffff047224 */ /* 0x000fd200078e00ff */
[C---:B------:R-:W-:Y:S02]  /*0af0*/  FSETP.NEU.AND P0, PT, R3.reuse, RZ, PT ;  /* 0x000000ff0300720b */ /* 0x040fe40003f0d000 */
[----:B------:R-:W-:-:S04]  /*0b00*/  LOP3.LUT R2, R3, 0x40488000, RZ, 0x3c, !PT ;  /* 0x4048800003027812 */ /* 0x000fc800078e3cff */
[----:B------:R-:W-:-:S04]  /*0b10*/  LOP3.LUT R9, R2, 0x80000000, RZ, 0xc0, !PT ;  /* 0x8000000002097812 */ /* 0x000fc800078ec0ff */
[----:B------:R-:W-:-:S03]  /*0b20*/  LOP3.LUT R5, R9, R5, RZ, 0xfc, !PT ;  /* 0x0000000509057212 */ /* 0x000fc600078efcff */
[----:B------:R-:W-:Y:S05]  /*0b30*/  @!P0 BRA `(.L_x_6) ;  /* 0x00000000006c8947 */ /* 0x000fea0003800000 */
[----:B------:R-:W-:Y:S01]  /*0b40*/  IMAD.MOV R3, RZ, RZ, -R7 ;  /* 0x000000ffff037224 */ /* 0x000fe200078e0a07 */
[----:B------:R-:W-:Y:S01]  /*0b50*/  DMUL.RP R4, R10, R4 ;  /* 0x000000040a047228 */ /* 0x000fe20000008000 */
[----:B------:R-:W-:Y:S01]  /*0b60*/  IMAD.MOV.U32 R2, RZ, RZ, RZ ;  /* 0x000000ffff027224 */ /* 0x000fe200078e00ff */
[----:B------:R-:W-:-:S05]  /*0b70*/  IADD3 R7, PT, PT, -R7, -0x43300000, RZ ;  /* 0xbcd0000007077810 */ /* 0x000fca0007ffe1ff */
[----:B------:R-:W-:-:S03]  /*0b80*/  DFMA R2, R12, -R2, R10 ;  /* 0x800000020c02722b */ /* 0x000fc6000000000a */
[----:B------:R-:W-:-:S07]  /*0b90*/  LOP3.LUT R9, R5, R9, RZ, 0x3c, !PT ;  /* 0x0000000905097212 */ /* 0x000fce00078e3cff */
[----:B------:R-:W-:-:S04]  /*0ba0*/  FSETP.NEU.AND P0, PT, |R3|, R7, PT ;  /* 0x000000070300720b */ /* 0x000fc80003f0d200 */
[----:B------:R-:W-:Y:S02]  /*0bb0*/  FSEL R12, R4, R12, !P0 ;  /* 0x0000000c040c7208 */ /* 0x000fe40004000000 */
[----:B------:R-:W-:Y:S01]  /*0bc0*/  FSEL R13, R9, R13, !P0 ;  /* 0x0000000d090d7208 */ /* 0x000fe20004000000 */
[----:B------:R-:W-:Y:S06]  /*0bd0*/  BRA `(.L_x_6) ;  /* 0x0000000000447947 */ /* 0x000fec0003800000 */
.L_x_5:
[----:B------:R-:W-:-:S14]  /*0be0*/  DSETP.NAN.AND P0, PT, R4, R4, PT ;  /* 0x000000040400722a */ /* 0x000fdc0003f08000 */
[----:B------:R-:W-:Y:S05]  /*0bf0*/  @P0 BRA `(.L_x_7) ;  /* 0x0000000000340947 */ /* 0x000fea0003800000 */
[----:B------:R-:W-:Y:S01]  /*0c00*/  ISETP.NE.AND P0, PT, R18, R19, PT ;  /* 0x000000131200720c */ /* 0x000fe20003f05270 */
[----:B------:R-:W-:Y:S02]  /*0c10*/  IMAD.MOV.U32 R12, RZ, RZ, 0x0 ;  /* 0x00000000ff0c7424 */ /* 0x000fe400078e00ff */
[----:B------:R-:W-:-:S10]  /*0c20*/  IMAD.MOV.U32 R13, RZ, RZ, -0x80000 ;  /* 0xfff80000ff0d7424 */ /* 0x000fd400078e00ff */
[----:B------:R-:W-:Y:S05]  /*0c30*/  @!P0 BRA `(.L_x_6) ;  /* 0x00000000002c8947 */ /* 0x000fea0003800000 */
[----:B------:R-:W-:Y:S02]  /*0c40*/  ISETP.NE.AND P0, PT, R18, 0x7ff00000, PT ;  /* 0x7ff000001200780c */ /* 0x000fe40003f05270 */
[----:B------:R-:W-:Y:S02]  /*0c50*/  LOP3.LUT R4, R5, 0x40488000, RZ, 0x3c, !PT ;  /* 0x4048800005047812 */ /* 0x000fe400078e3cff */
[----:B------:R-:W-:Y:S02]  /*0c60*/  ISETP.EQ.OR P0, PT, R19, RZ, !P0 ;  /* 0x000000ff1300720c */ /* 0x000fe40004702670 */
[----:B------:R-:W-:-:S11]  /*0c70*/  LOP3.LUT R13, R4, 0x80000000, RZ, 0xc0, !PT ;  /* 0x80000000040d7812 */ /* 0x000fd600078ec0ff */
[----:B------:R-:W-:Y:S01]  /*0c80*/  @P0 LOP3.LUT R2, R13, 0x7ff00000, RZ, 0xfc, !PT ;  /* 0x7ff000000d020812 */ /* 0x000fe200078efcff */
[----:B------:R-:W-:Y:S01]  /*0c90*/  @!P0 IMAD.MOV.U32 R12, RZ, RZ, RZ ;  /* 0x000000ffff0c8224 */ /* 0x000fe200078e00ff */
[----:B------:R-:W-:-:S03]  /*0ca0*/  @P0 MOV R12, RZ ;  /* 0x000000ff000c0202 */ /* 0x000fc60000000f00 */
[----:B------:R-:W-:Y:S01]  /*0cb0*/  @P0 IMAD.MOV.U32 R13, RZ, RZ, R2 ;  /* 0x000000ffff0d0224 */ /* 0x000fe200078e0002 */
[----:B------:R-:W-:Y:S06]  /*0cc0*/  BRA `(.L_x_6) ;  /* 0x0000000000087947 */ /* 0x000fec0003800000 */
.L_x_7:
[----:B------:R-:W-:Y:S01]  /*0cd0*/  LOP3.LUT R13, R5, 0x80000, RZ, 0xfc, !PT ;  /* 0x00080000050d7812 */ /* 0x000fe200078efcff */
[----:B------:R-:W-:-:S07]  /*0ce0*/  IMAD.MOV.U32 R12, RZ, RZ, R4 ;  /* 0x000000ffff0c7224 */ /* 0x000fce00078e0004 */
.L_x_6:
[----:B------:R-:W-:Y:S05]  /*0cf0*/  BSYNC.RECONVERGENT B1 ;  /* 0x0000000000017941 */ /* 0x000fea0003800200 */
.L_x_4:
[----:B------:R-:W-:Y:S02]  /*0d00*/  IMAD.MOV.U32 R7, RZ, RZ, 0x0 ;  /* 0x00000000ff077424 */ /* 0x000fe400078e00ff */
[----:B------:R-:W-:Y:S02]  /*0d10*/  IMAD.MOV.U32 R2, RZ, RZ, R12 ;  /* 0x000000ffff027224 */ /* 0x000fe400078e000c */
[----:B------:R-:W-:Y:S01]  /*0d20*/  IMAD.MOV.U32 R3, RZ, RZ, R13 ;  /* 0x000000ffff037224 */ /* 0x000fe200078e000d */
[----:B------:R-:W-:Y:S06]  /*0d30*/  RET.REL.NODEC R6 `(_Z34executeTwentyEightLayer_AvgPoolingPdS_) ;  /* 0xfffffff006b07950 */ /* 0x000fec0003c3ffff */
.L_x_8:
        /* <DEDUP_REMOVED lines=12> */
.L_x_391:


//--------------------- .text._Z27executeTwentySevenLayer_PSCPdS_S_S_S_S_S_ --------------------------
	.section	.text._Z27executeTwentySevenLayer_PSCPdS_S_S_S_S_S_,"ax",@progbits
	.align	128
        .global         _Z27executeTwentySevenLayer_PSCPdS_S_S_S_S_S_
        .type           _Z27executeTwentySevenLayer_PSCPdS_S_S_S_S_S_,@function
        .size           _Z27executeTwentySevenLayer_PSCPdS_S_S_S_S_S_,(.L_x_392 - _Z27executeTwentySevenLayer_PSCPdS_S_S_S_S_S_)
        .other          _Z27executeTwentySevenLayer_PSCPdS_S_S_S_S_S_,@"STO_CUDA_ENTRY STV_DEFAULT"
_Z27executeTwentySevenLayer_PSCPdS_S_S_S_S_S_:
.text._Z27executeTwentySevenLayer_PSCPdS_S_S_S_S_S_:
[----:B------:R-:W-:Y:S01]  /*0000*/  LDC R1, c[0x0][0x37c] ;  /* 0x0000df00ff017b82 */ /* 0x000fe20000000800 */
[----:B------:R-:W0:Y:S07]  /*0010*/  S2R R6, SR_TID.Y ;  /* 0x0000000000067919 */ /* 0x000e2e0000002200 */
[----:B------:R-:W1:Y:S01]  /*0020*/  LDC.64 R4, c[0x0][0x388] ;  /* 0x0000e200ff047b82 */ /* 0x000e620000000a00 */
[----:B------:R-:W2:Y:S01]  /*0030*/  LDCU.64 UR4, c[0x0][0x380] ;  /* 0x00007000ff0477ac */ /* 0x000ea20008000a00 */
[----:B------:R-:W-:Y:S01]  /*0040*/  CS2R R8, SRZ ;  /* 0x0000000000087805 */ /* 0x000fe2000001ff00 */
[----:B------:R-:W3:Y:S01]  /*0050*/  S2R R7, SR_TID.X ;  /* 0x0000000000077919 */ /* 0x000ee20000002100 */
[----:B------:R-:W4:Y:S01]  /*0060*/  LDCU.64 UR6, c[0x0][0x358] ;  /* 0x00006b00ff0677ac */ /* 0x000f220008000a00 */
[----:B------:R-:W1:Y:S01]  /*0070*/  S2R R0, SR_CTAID.X ;  /* 0x0000000000007919 */ /* 0x000e620000002500 */
[----:B0-----:R-:W-:-:S04]  /*0080*/  IMAD.WIDE.U32 R2, R6, 0x8, RZ ;  /* 0x0000000806027825 */ /* 0x001fc800078e00ff */
[----:B---3--:R-:W-:-:S04]  /*0090*/  IMAD.WIDE.U32 R2, R7, 0x38, R2 ;  /* 0x0000003807027825 */ /* 0x008fc800078e0002 */
[----:B-1----:R-:W-:Y:S01]  /*00a0*/  IMAD.WIDE.U32 R4, R0, 0x2000, R4 ;  /* 0x0000200000047825 */ /* 0x002fe200078e0004 */
[----:B--2---:R-:W-:Y:S01]  /*00b0*/  IADD3 R16, P0, PT, R2, UR4, RZ ;  /* 0x0000000402107c10 */ /* 0x004fe2000ff1e0ff */
[----:B------:R-:W-:Y:S02]  /*00c0*/  UMOV UR4, URZ ;  /* 0x000000ff00047c82 */ /* 0x000fe40008000000 */
[----:B------:R-:W-:Y:S01]  /*00d0*/  IMAD R7, R7, 0x7, R6 ;  /* 0x0000000707077824 */ /* 0x000fe200078e0206 */
[----:B------:R-:W-:Y:S02]  /*00e0*/  IADD3 R10, P2, PT, R4, 0x40, RZ ;  /* 0x00000040040a7810 */ /* 0x000fe40007f5e0ff */
[----:B------:R-:W-:Y:S01]  /*00f0*/  IADD3 R16, P1, PT, R16, 0xc40, RZ ;  /* 0x00000c4010107810 */ /* 0x000fe20007f3e0ff */
[----:B------:R-:W-:Y:S02]  /*0100*/  IMAD R4, R0, 0x31, R7 ;  /* 0x0000003100047824 */ /* 0x000fe400078e0207 */
[----:B------:R-:W-:Y:S01]  /*0110*/  IMAD.X R11, RZ, RZ, R5, P2 ;  /* 0x000000ffff0b7224 */ /* 0x000fe200010e0605 */
[----:B----4-:R-:W-:-:S09]  /*0120*/  IADD3.X R17, PT, PT, RZ, UR5, R3, P1, P0 ;  /* 0x00000005ff117c10 */ /* 0x010fd20008fe0403 */
.L_x_9:
[----:B------:R-:W-:Y:S02]  /*0130*/  IMAD.MOV.U32 R6, RZ, RZ, R16 ;  /* 0x000000ffff067224 */ /* 0x000fe400078e0010 */
[----:B------:R-:W-:Y:S02]  /*0140*/  IMAD.MOV.U32 R7, RZ, RZ, R17 ;  /* 0x000000ffff077224 */ /* 0x000fe400078e0011 */
[----:B------:R-:W-:Y:S02]  /*0150*/  IMAD.MOV.U32 R2, RZ, RZ, R10 ;  /* 0x000000ffff027224 */ /* 0x000fe400078e000a */
[----:B------:R-:W-:Y:S01]  /*0160*/  IMAD.MOV.U32 R3, RZ, RZ, R11 ;  /* 0x000000ffff037224 */ /* 0x000fe200078e000b */
[----:B------:R-:W2:Y:S04]  /*0170*/  LDG.E.64 R16, desc[UR6][R6.64+-0xab8] ;  /* 0xfff5480606107981 */ /* 0x000ea8000c1e1b00 */
[----:B------:R-:W3:Y:S04]  /*0180*/  LDG.E.64 R10, desc[UR6][R6.64+-0xc40] ;  /* 0xfff3c006060a7981 */ /* 0x000ee8000c1e1b00 */
[----:B------:R-:W3:Y:S04]  /*0190*/  LDG.E.64 R24, desc[UR6][R2.64+-0x40] ;  /* 0xffffc00602187981 */ /* 0x000ee8000c1e1b00 */
[----:B------:R-:W2:Y:S04]  /*01a0*/  LDG.E.64 R18, desc[UR6][R2.64+-0x38] ;  /* 0xffffc80602127981 */ /* 0x000ea8000c1e1b00 */
[----:B------:R-:W4:Y:S04]  /*01b0*/  LDG.E.64 R20, desc[UR6][R6.64+-0x930] ;  /* 0xfff6d00606147981 */ /* 0x000f28000c1e1b00 */
[----:B------:R-:W4:Y:S04]  /*01c0*/  LDG.E.64 R22, desc[UR6][R2.64+-0x30] ;  /* 0xffffd00602167981 */ /* 0x000f28000c1e1b00 */
[----:B------:R-:W5:Y:S04]  /*01d0*/  LDG.E.64 R12, desc[UR6][R6.64+-0x7a8] ;  /* 0xfff85806060c7981 */ /* 0x000f68000c1e1b00 */
[----:B------:R-:W5:Y:S01]  /*01e0*/  LDG.E.64 R14, desc[UR6][R2.64+-0x28] ;  /* 0xffffd806020e7981 */ /* 0x000f62000c1e1b00 */
[----:B---3--:R-:W-:-:S03]  /*01f0*/  DFMA R24, R10, R24, R8 ;  /* 0x000000180a18722b */ /* 0x008fc60000000008 */
[----:B------:R-:W3:Y:S04]  /*0200*/  LDG.E.64 R8, desc[UR6][R6.64+-0x620] ;  /* 0xfff9e00606087981 */ /* 0x000ee8000c1e1b00 */
[----:B------:R-:W3:Y:S01]  /*0210*/  LDG.E.64 R10, desc[UR6][R2.64+-0x20] ;  /* 0xffffe006020a7981 */ /* 0x000ee2000c1e1b00 */
[----:B--2---:R-:W-:-:S03]  /*0220*/  DFMA R24, R16, R18, R24 ;  /* 0x000000121018722b */ /* 0x004fc60000000018 */
[----:B------:R-:W2:Y:S04]  /*0230*/  LDG.E.64 R16, desc[UR6][R6.64+-0x498] ;  /* 0xfffb680606107981 */ /* 0x000ea8000c1e1b00 */
[----:B------:R-:W2:Y:S01]  /*0240*/  LDG.E.64 R18, desc[UR6][R2.64+-0x18] ;  /* 0xffffe80602127981 */ /* 0x000ea2000c1e1b00 */
[----:B----4-:R-:W-:-:S03]  /*0250*/  DFMA R24, R20, R22, R24 ;  /* 0x000000161418722b */ /* 0x010fc60000000018 */
[----:B------:R-:W4:Y:S04]  /*0260*/  LDG.E.64 R20, desc[UR6][R6.64+-0x310] ;  /* 0xfffcf00606147981 */ /* 0x000f28000c1e1b00 */
[----:B------:R-:W4:Y:S01]  /*0270*/  LDG.E.64 R22, desc[UR6][R2.64+-0x10] ;  /* 0xfffff00602167981 */ /* 0x000f22000c1e1b00 */
[----:B-----5:R-:W-:-:S03]  /*0280*/  DFMA R24, R12, R14, R24 ;  /* 0x0000000e0c18722b */ /* 0x020fc60000000018 */
        /* <DEDUP_REMOVED lines=28> */
[----:B---3--:R-:W-:-:S08]  /*0450*/  DFMA R8, R8, R10, R24 ;  /* 0x0000000a0808722b */ /* 0x008fd00000000018 */
[----:B--2---:R-:W-:Y:S01]  /*0460*/  DFMA R8, R16, R18, R8 ;  /* 0x000000121008722b */ /* 0x004fe20000000008 */
[----:B------:R-:W-:Y:S02]  /*0470*/  IADD3 R10, P1, PT, R2, 0x80, RZ ;  /* 0x00000080020a7810 */ /* 0x000fe40007f3e0ff */
[----:B------:R-:W-:-:S05]  /*0480*/  IADD3 R16, P0, PT, R6, 0x1880, RZ ;  /* 0x0000188006107810 */ /* 0x000fca0007f1e0ff */
[----:B----4-:R-:W-:Y:S01]  /*0490*/  DFMA R8, R20, R22, R8 ;  /* 0x000000161408722b */ /* 0x010fe20000000008 */
[----:B------:R-:W-:Y:S02]  /*04a0*/  IMAD.X R17, RZ, RZ, R7, P0 ;  /* 0x000000ffff117224 */ /* 0x000fe400000e0607 */
[----:B------:R-:W-:-:S05]  /*04b0*/  IMAD.X R11, RZ, RZ, R3, P1 ;  /* 0x000000ffff0b7224 */ /* 0x000fca00008e0603 */
[----:B-----5:R-:W-:Y:S01]  /*04c0*/  DFMA R8, R14, R12, R8 ;  /* 0x0000000c0e08722b */ /* 0x020fe20000000008 */
[----:B------:R-:W-:Y:S10]  /*04d0*/  BRA.U UP0, `(.L_x_9) ;  /* 0xfffffffd00147547 */ /* 0x000ff4000b83ffff */
[----:B------:R-:W0:Y:S08]  /*04e0*/  LDC.64 R6, c[0x0][0x3a0] ;  /* 0x0000e800ff067b82 */ /* 0x000e300000000a00 */
[----:B------:R-:W1:Y:S01]  /*04f0*/  LDC.64 R2, c[0x0][0x398] ;  /* 0x0000e600ff027b82 */ /* 0x000e620000000a00 */
[----:B0-----:R-:W-:-:S06]  /*0500*/  IMAD.WIDE.U32 R6, R0, 0x8, R6 ;  /* 0x0000000800067825 */ /* 0x001fcc00078e0006 */
[----:B------:R-:W2:Y:S01]  /*0510*/  LDG.E.64 R6, desc[UR6][R6.64] ;  /* 0x0000000606067981 */ /* 0x000ea2000c1e1b00 */
[----:B-1----:R-:W-:-:S06]  /*0520*/  IMAD.WIDE.U32 R2, R0, 0x8, R2 ;  /* 0x0000000800027825 */ /* 0x002fcc00078e0002 */
[----:B------:R-:W3:Y:S01]  /*0530*/  LDG.E.64 R2, desc[UR6][R2.64] ;  /* 0x0000000602027981 */ /* 0x000ee2000c1e1b00 */
[----:B------:R-:W-:Y:S01]  /*0540*/  IMAD.MOV.U32 R10, RZ, RZ, 0x1 ;  /* 0x00000001ff0a7424 */ /* 0x000fe200078e00ff */
[----:B------:R-:W-:Y:S01]  /*0550*/  BSSY.RECONVERGENT B0, `(.L_x_10) ;  /* 0x0000011000007945 */ /* 0x000fe20003800200 */
[----:B--2---:R-:W0:Y:S01]  /*0560*/  MUFU.RCP64H R11, R7 ;  /* 0x00000007000b7308 */ /* 0x004e220000001800 */
[----:B---3--:R-:W-:-:S03]  /*0570*/  DADD R8, R8, -R2 ;  /* 0x0000000008087229 */ /* 0x008fc60000000802 */
[----:B0-----:R-:W-:-:S07]  /*0580*/  DFMA R12, -R6, R10, 1 ;  /* 0x3ff00000060c742b */ /* 0x001fce000000010a */
[----:B------:R-:W-:Y:S01]  /*0590*/  FSETP.GEU.AND P1, PT, |R9|, 6.5827683646048100446e-37, PT ;  /* 0x036000000900780b */ /* 0x000fe20003f2e200 */
[----:B------:R-:W-:-:S08]  /*05a0*/  DFMA R12, R12, R12, R12 ;  /* 0x0000000c0c0c722b */ /* 0x000fd0000000000c */
[----:B------:R-:W-:-:S08]  /*05b0*/  DFMA R12, R10, R12, R10 ;  /* 0x0000000c0a0c722b */ /* 0x000fd0000000000a */
[----:B------:R-:W-:-:S08]  /*05c0*/  DFMA R10, -R6, R12, 1 ;  /* 0x3ff00000060a742b */ /* 0x000fd0000000010c */
[----:B------:R-:W-:-:S08]  /*05d0*/  DFMA R10, R12, R10, R12 ;  /* 0x0000000a0c0a722b */ /* 0x000fd0000000000c */
[----:B------:R-:W-:-:S08]  /*05e0*/  DMUL R12, R8, R10 ;  /* 0x0000000a080c7228 */ /* 0x000fd00000000000 */
[----:B------:R-:W-:-:S08]  /*05f0*/  DFMA R14, -R6, R12, R8 ;  /* 0x0000000c060e722b */ /* 0x000fd00000000108 */
[----:B------:R-:W-:-:S10]  /*0600*/  DFMA R2, R10, R14, R12 ;  /* 0x0000000e0a02722b */ /* 0x000fd4000000000c */
[----:B------:R-:W-:-:S05]  /*0610*/  FFMA R5, RZ, R7, R3 ;  /* 0x00000007ff057223 */ /* 0x000fca0000000003 */
[----:B------:R-:W-:-:S13]  /*0620*/  FSETP.GT.AND P0, PT, |R5|, 1.469367938527859385e-39, PT ;  /* 0x001000000500780b */ /* 0x000fda0003f04200 */
[----:B------:R-:W-:Y:S05]  /*0630*/  @P0 BRA P1, `(.L_x_11) ;  /* 0x0000000000080947 */ /* 0x000fea0000800000 */
[----:B------:R-:W-:-:S07]  /*0640*/  MOV R12, 0x660 ;  /* 0x00000660000c7802 */ /* 0x000fce0000000f00 */
[----:B------:R-:W-:Y:S05]  /*0650*/  CALL.REL.NOINC `($__internal_1_$__cuda_sm20_div_rn_f64_full) ;  /* 0x0000000000487944 */ /* 0x000fea0003c00000 */
.L_x_11:
[----:B------:R-:W-:Y:S05]  /*0660*/  BSYNC.RECONVERGENT B0 ;  /* 0x0000000000007941 */ /* 0x000fea0003800200 */
.L_x_10:
[----:B------:R-:W0:Y:S08]  /*0670*/  LDC.64 R6, c[0x0][0x3a8] ;  /* 0x0000ea00ff067b82 */ /* 0x000e300000000a00 */
[----:B------:R-:W1:Y:S08]  /*0680*/  LDC.64 R8, c[0x0][0x3b0] ;  /* 0x0000ec00ff087b82 */ /* 0x000e700000000a00 */
[----:B------:R-:W2:Y:S01]  /*0690*/  LDC.64 R10, c[0x0][0x390] ;  /* 0x0000e400ff0a7b82 */ /* 0x000ea20000000a00 */
[----:B0-----:R-:W-:-:S06]  /*06a0*/  IMAD.WIDE.U32 R6, R0, 0x8, R6 ;  /* 0x0000000800067825 */ /* 0x001fcc00078e0006 */
[----:B------:R-:W3:Y:S01]  /*06b0*/  LDG.E.64 R6, desc[UR6][R6.64] ;  /* 0x0000000606067981 */ /* 0x000ee2000c1e1b00 */
[----:B-1----:R-:W-:-:S06]  /*06c0*/  IMAD.WIDE.U32 R8, R0, 0x8, R8 ;  /* 0x0000000800087825 */ /* 0x002fcc00078e0008 */
[----:B------:R-:W3:Y:S01]  /*06d0*/  LDG.E.64 R8, desc[UR6][R8.64] ;  /* 0x0000000608087981 */ /* 0x000ee2000c1e1b00 */
[----:B--2---:R-:W-:Y:S01]  /*06e0*/  IMAD.WIDE R4, R4, 0x8, R10 ;  /* 0x0000000804047825 */ /* 0x004fe200078e020a */
[----:B---3--:R-:W-:-:S08]  /*06f0*/  DFMA R2, R6, R2, R8 ;  /* 0x000000020602722b */ /* 0x008fd00000000008 */
[----:B------:R-:W-:-:S06]  /*0700*/  DSETP.GEU.AND P0, PT, R2, RZ, PT ;  /* 0x000000ff0200722a */ /* 0x000fcc0003f0e000 */
[----:B------:R-:W-:Y:S02]  /*0710*/  FSEL R2, R2, RZ, P0 ;  /* 0x000000ff02027208 */ /* 0x000fe40000000000 */
[----:B------:R-:W-:-:S06]  /*0720*/  FSEL R3, R3, RZ, P0 ;  /* 0x000000ff03037208 */ /* 0x000fcc0000000000 */
[----:B------:R-:W-:-:S06]  /*0730*/  DSETP.GT.AND P0, PT, R2, 6, PT ;  /* 0x401800000200742a */ /* 0x000fcc0003f04000 */
[----:B------:R-:W-:Y:S02]  /*0740*/  FSEL R2, R2, RZ, !P0 ;  /* 0x000000ff02027208 */ /* 0x000fe40004000000 */
[----:B------:R-:W-:-:S05]  /*0750*/  FSEL R3, R3, 2.375, !P0 ;  /* 0x4018000003037808 */ /* 0x000fca0004000000 */
[----:B------:R-:W-:Y:S01]  /*0760*/  STG.E.64 desc[UR6][R4.64], R2 ;  /* 0x0000000204007986 */ /* 0x000fe2000c101b06 */
[----:B------:R-:W-:Y:S05]  /*0770*/  EXIT ;  /* 0x000000000000794d */ /* 0x000fea0003800000 */
        .weak           $__internal_1_$__cuda_sm20_div_rn_f64_full
        .type           $__internal_1_$__cuda_sm20_div_rn_f64_full,@function
        .size           $__internal_1_$__cuda_sm20_div_rn_f64_full,(.L_x_392 - $__internal_1_$__cuda_sm20_div_rn_f64_full)
$__internal_1_$__cuda_sm20_div_rn_f64_full:
[C---:B------:R-:W-:Y:S01]  /*0780*/  FSETP.GEU.AND P0, PT, |R7|.reuse, 1.469367938527859385e-39, PT ;  /* 0x001000000700780b */ /* 0x040fe20003f0e200 */
[----:B------:R-:W-:Y:S01]  /*0790*/  IMAD.MOV.U32 R10, RZ, RZ, 0x1 ;  /* 0x00000001ff0a7424 */ /* 0x000fe200078e00ff */
[----:B------:R-:W-:Y:S01]  /*07a0*/  LOP3.LUT R2, R7, 0x800fffff, RZ, 0xc0, !PT ;  /* 0x800fffff07027812 */ /* 0x000fe200078ec0ff */
[----:B------:R-:W-:Y:S01]  /*07b0*/  IMAD.MOV.U32 R13, RZ, RZ, 0x1ca00000 ;  /* 0x1ca00000ff0d7424 */ /* 0x000fe200078e00ff */
[C---:B------:R-:W-:Y:S01]  /*07c0*/  FSETP.GEU.AND P2, PT, |R9|.reuse, 1.469367938527859385e-39, PT ;  /* 0x001000000900780b */ /* 0x040fe20003f4e200 */
[----:B------:R-:W-:Y:S01]  /*07d0*/  BSSY.RECONVERGENT B1, `(.L_x_12) ;  /* 0x0000053000017945 */ /* 0x000fe20003800200 */
[----:B------:R-:W-:Y:S01]  /*07e0*/  LOP3.LUT R3, R2, 0x3ff00000, RZ, 0xfc, !PT ;  /* 0x3ff0000002037812 */ /* 0x000fe200078efcff */
[----:B------:R-:W-:Y:S01]  /*07f0*/  IMAD.MOV.U32 R2, RZ, RZ, R6 ;  /* 0x000000ffff027224 */ /* 0x000fe200078e0006 */
[----:B------:R-:W-:-:S05]  /*0800*/  LOP3.LUT R5, R9, 0x7ff00000, RZ, 0xc0, !PT ;  /* 0x7ff0000009057812 */ /* 0x000fca00078ec0ff */
[----:B------:R-:W-:-:S04]  /*0810*/  @!P0 DMUL R2, R6, 8.98846567431157953865e+307 ;  /* 0x7fe0000006028828 */ /* 0x000fc80000000000 */
[----:B------:R-:W-:Y:S02]  /*0820*/  @!P2 LOP3.LUT R18, R7, 0x7ff00000, RZ, 0xc0, !PT ;  /* 0x7ff000000712a812 */ /* 0x000fe400078ec0ff */
[----:B------:R-:W0:Y:S02]  /*0830*/  MUFU.RCP64H R11, R3 ;  /* 0x00000003000b7308 */ /* 0x000e240000001800 */
[----:B------:R-:W-:Y:S01]  /*0840*/  @!P2 ISETP.GE.U32.AND P3, PT, R5, R18, PT ;  /* 0x000000120500a20c */ /* 0x000fe20003f66070 */
[----:B------:R-:W-:Y:S01]  /*0850*/  @!P2 IMAD.MOV.U32 R18, RZ, RZ, RZ ;  /* 0x000000ffff12a224 */ /* 0x000fe200078e00ff */
[----:B0-----:R-:W-:-:S08]  /*0860*/  DFMA R14, R10, -R2, 1 ;  /* 0x3ff000000a0e742b */ /* 0x001fd00000000802 */
[----:B------:R-:W-:Y:S01]  /*0870*/  DFMA R16, R14, R14, R14 ;  /* 0x0000000e0e10722b */ /* 0x000fe2000000000e */
[----:B------:R-:W-:Y:S02]  /*0880*/  LOP3.LUT R14, R7, 0x7ff00000, RZ, 0xc0, !PT ;  /* 0x7ff00000070e7812 */ /* 0x000fe400078ec0ff */
[----:B------:R-:W-:Y:S02]  /*0890*/  @!P2 SEL R15, R13, 0x63400000, !P3 ;  /* 0x634000000d0fa807 */ /* 0x000fe40005800000 */
[----:B------:R-:W-:-:S03]  /*08a0*/  ISETP.GE.U32.AND P1, PT, R5, R14, PT ;  /* 0x0000000e0500720c */ /* 0x000fc60003f26070 */
[----:B------:R-:W-:Y:S01]  /*08b0*/  DFMA R16, R10, R16, R10 ;  /* 0x000000100a10722b */ /* 0x000fe2000000000a */
[--C-:B------:R-:W-:Y:S01]  /*08c0*/  @!P2 LOP3.LUT R15, R15, 0x80000000, R9.reuse, 0xf8, !PT ;  /* 0x800000000f0fa812 */ /* 0x100fe200078ef809 */
[----:B------:R-:W-:Y:S01]  /*08d0*/  IMAD.MOV.U32 R10, RZ, RZ, R8 ;  /* 0x000000ffff0a7224 */ /* 0x000fe200078e0008 */
[----:B------:R-:W-:Y:S02]  /*08e0*/  SEL R11, R13, 0x63400000, !P1 ;  /* 0x634000000d0b7807 */ /* 0x000fe40004800000 */
[----:B------:R-:W-:Y:S02]  /*08f0*/  @!P2 LOP3.LUT R19, R15, 0x100000, RZ, 0xfc, !PT ;  /* 0x001000000f13a812 */ /* 0x000fe400078efcff */
[----:B------:R-:W-:Y:S01]  /*0900*/  LOP3.LUT R11, R11, 0x800fffff, R9, 0xf8, !PT ;  /* 0x800fffff0b0b7812 */ /* 0x000fe200078ef809 */
[----:B------:R-:W-:-:S05]  /*0910*/  DFMA R20, R16, -R2, 1 ;  /* 0x3ff000001014742b */ /* 0x000fca0000000802 */
[----:B------:R-:W-:-:S03]  /*0920*/  @!P2 DFMA R10, R10, 2, -R18 ;  /* 0x400000000a0aa82b */ /* 0x000fc60000000812 */
[----:B------:R-:W-:Y:S01]  /*0930*/  DFMA R16, R16, R20, R16 ;  /* 0x000000141010722b */ /* 0x000fe20000000010 */
[----:B------:R-:W-:Y:S02]  /*0940*/  IMAD.MOV.U32 R21, RZ, RZ, R5 ;  /* 0x000000ffff157224 */ /* 0x000fe400078e0005 */
[----:B------:R-:W-:Y:S01]  /*0950*/  IMAD.MOV.U32 R20, RZ, RZ, R14 ;  /* 0x000000ffff147224 */ /* 0x000fe200078e000e */
[----:B------:R-:W-:-:S03]  /*0960*/  @!P0 LOP3.LUT R20, R3, 0x7ff00000, RZ, 0xc0, !PT ;  /* 0x7ff0000003148812 */ /* 0x000fc600078ec0ff */
[----:B------:R-:W-:Y:S01]  /*0970*/  @!P2 LOP3.LUT R21, R11, 0x7ff00000, RZ, 0xc0, !PT ;  /* 0x7ff000000b15a812 */ /* 0x000fe200078ec0ff */
[----:B------:R-:W-:Y:S01]  /*0980*/  DMUL R18, R16, R10 ;  /* 0x0000000a10127228 */ /* 0x000fe20000000000 */
[----:B------:R-:W-:-:S03]  /*0990*/  VIADD R23, R20, 0xffffffff ;  /* 0xffffffff14177836 */ /* 0x000fc60000000000 */
[----:B------:R-:W-:-:S04]  /*09a0*/  VIADD R22, R21, 0xffffffff ;  /* 0xffffffff15167836 */ /* 0x000fc80000000000 */
[----:B------:R-:W-:Y:S01]  /*09b0*/  DFMA R14, R18, -R2, R10 ;  /* 0x80000002120e722b */ /* 0x000fe2000000000a */
[----:B------:R-:W-:-:S04]  /*09c0*/  ISETP.GT.U32.AND P0, PT, R22, 0x7feffffe, PT ;  /* 0x7feffffe1600780c */ /* 0x000fc80003f04070 */
[----:B------:R-:W-:-:S03]  /*09d0*/  ISETP.GT.U32.OR P0, PT, R23, 0x7feffffe, P0 ;  /* 0x7feffffe1700780c */ /* 0x000fc60000704470 */
[----:B------:R-:W-:-:S10]  /*09e0*/  DFMA R14, R16, R14, R18 ;  /* 0x0000000e100e722b */ /* 0x000fd40000000012 */
[----:B------:R-:W-:Y:S05]  /*09f0*/  @P0 BRA `(.L_x_13) ;  /* 0x00000000006c0947 */ /* 0x000fea0003800000 */
[----:B------:R-:W-:-:S04]  /*0a00*/  LOP3.LUT R16, R7, 0x7ff00000, RZ, 0xc0, !PT ;  /* 0x7ff0000007107812 */ /* 0x000fc800078ec0ff */
[CC--:B------:R-:W-:Y:S02]  /*0a10*/  VIADDMNMX R8, R5.reuse, -R16.reuse, 0xb9600000, !PT ;  /* 0xb960000005087446 */ /* 0x0c0fe40007800910 */
[----:B------:R-:W-:Y:S02]  /*0a20*/  ISETP.GE.U32.AND P0, PT, R5, R16, PT ;  /* 0x000000100500720c */ /* 0x000fe40003f06070 */
[----:B------:R-:W-:Y:S02]  /*0a30*/  VIMNMX R8, PT, PT, R8, 0x46a00000, PT ;  /* 0x46a0000008087848 */ /* 0x000fe40003fe0100 */
[----:B------:R-:W-:-:S05]  /*0a40*/  SEL R5, R13, 0x63400000, !P0 ;  /* 0x634000000d057807 */ /* 0x000fca0004000000 */
[----:B------:R-:W-:Y:S02]  /*0a50*/  IMAD.IADD R5, R8, 0x1, -R5 ;  /* 0x0000000108057824 */ /* 0x000fe400078e0a05 */
[----:B------:R-:W-:Y:S02]  /*0a60*/  IMAD.MOV.U32 R8, RZ, RZ, RZ ;  /* 0x000000ffff087224 */ /* 0x000fe400078e00ff */
[----:B------:R-:W-:-:S06]  /*0a70*/  VIADD R9, R5, 0x7fe00000 ;  /* 0x7fe0000005097836 */ /* 0x000fcc0000000000 */
[----:B------:R-:W-:-:S10]  /*0a80*/  DMUL R16, R14, R8 ;  /* 0x000000080e107228 */ /* 0x000fd40000000000 */
[----:B------:R-:W-:-:S13]  /*0a90*/  FSETP.GTU.AND P0, PT, |R17|, 1.469367938527859385e-39, PT ;  /* 0x001000001100780b */ /* 0x000fda0003f0c200 */
[----:B------:R-:W-:Y:S05]  /*0aa0*/  @P0 BRA `(.L_x_14) ;  /* 0x0000000000940947 */ /* 0x000fea0003800000 */
[----:B------:R-:W-:Y:S01]  /*0ab0*/  DFMA R2, R14, -R2, R10 ;  /* 0x800000020e02722b */ /* 0x000fe2000000000a */
[----:B------:R-:W-:-:S09]  /*0ac0*/  IMAD.MOV.U32 R8, RZ, RZ, RZ ;  /* 0x000000ffff087224 */ /* 0x000fd200078e00ff */
[C---:B------:R-:W-:Y:S02]  /*0ad0*/  FSETP.NEU.AND P0, PT, R3.reuse, RZ, PT ;  /* 0x000000ff0300720b */ /* 0x040fe40003f0d000 */
[----:B------:R-:W-:-:S04]  /*0ae0*/  LOP3.LUT R7, R3, 0x80000000, R7, 0x48, !PT ;  /* 0x8000000003077812 */ /* 0x000fc800078e4807 */
[----:B------:R-:W-:-:S07]  /*0af0*/  LOP3.LUT R9, R7, R9, RZ, 0xfc, !PT ;  /* 0x0000000907097212 */ /* 0x000fce00078efcff */
[----:B------:R-:W-:Y:S05]  /*0b00*/  @!P0 BRA `(.L_x_14) ;  /* 0x00000000007c8947 */ /* 0x000fea0003800000 */
[----:B------:R-:W-:Y:S01]  /*0b10*/  IMAD.MOV R3, RZ, RZ, -R5 ;  /* 0x000000ffff037224 */ /* 0x000fe200078e0a05 */
[----:B------:R-:W-:Y:S01]  /*0b20*/  DMUL.RP R8, R14, R8 ;  /* 0x000000080e087228 */ /* 0x000fe20000008000 */
[----:B------:R-:W-:-:S06]  /*0b30*/  IMAD.MOV.U32 R2, RZ, RZ, RZ ;  /* 0x000000ffff027224 */ /* 0x000fcc00078e00ff */
[----:B------:R-:W-:-:S03]  /*0b40*/  DFMA R2, R16, -R2, R14 ;  /* 0x800000021002722b */ /* 0x000fc6000000000e */
[----:B------:R-:W-:-:S03]  /*0b50*/  LOP3.LUT R7, R9, R7, RZ, 0x3c, !PT ;  /* 0x0000000709077212 */ /* 0x000fc600078e3cff */
[----:B------:R-:W-:-:S04]  /*0b60*/  IADD3 R2, PT, PT, -R5, -0x43300000, RZ ;  /* 0xbcd0000005027810 */ /* 0x000fc80007ffe1ff */
[----:B------:R-:W-:-:S04]  /*0b70*/  FSETP.NEU.AND P0, PT, |R3|, R2, PT ;  /* 0x000000020300720b */ /* 0x000fc80003f0d200 */
[----:B------:R-:W-:Y:S02]  /*0b80*/  FSEL R16, R8, R16, !P0 ;  /* 0x0000001008107208 */ /* 0x000fe40004000000 */
[----:B------:R-:W-:Y:S01]  /*0b90*/  FSEL R17, R7, R17, !P0 ;  /* 0x0000001107117208 */ /* 0x000fe20004000000 */
[----:B------:R-:W-:Y:S06]  /*0ba0*/  BRA `(.L_x_14) ;  /* 0x0000000000547947 */ /* 0x000fec0003800000 */
.L_x_13:
[----:B------:R-:W-:-:S14]  /*0bb0*/  DSETP.NAN.AND P0, PT, R8, R8, PT ;  /* 0x000000080800722a */ /* 0x000fdc0003f08000 */
[----:B------:R-:W-:Y:S05]  /*0bc0*/  @P0 BRA `(.L_x_15) ;  /* 0x0000000000440947 */ /* 0x000fea0003800000 */
[----:B------:R-:W-:-:S14]  /*0bd0*/  DSETP.NAN.AND P0, PT, R6, R6, PT ;  /* 0x000000060600722a */ /* 0x000fdc0003f08000 */
[----:B------:R-:W-:Y:S05]  /*0be0*/  @P0 BRA `(.L_x_16) ;  /* 0x0000000000300947 */ /* 0x000fea0003800000 */
[----:B------:R-:W-:Y:S01]  /*0bf0*/  ISETP.NE.AND P0, PT, R21, R20, PT ;  /* 0x000000141500720c */ /* 0x000fe20003f05270 */
[----:B------:R-:W-:Y:S02]  /*0c00*/  IMAD.MOV.U32 R16, RZ, RZ, 0x0 ;  /* 0x00000000ff107424 */ /* 0x000fe400078e00ff */
[----:B------:R-:W-:-:S10]  /*0c10*/  IMAD.MOV.U32 R17, RZ, RZ, -0x80000 ;  /* 0xfff80000ff117424 */ /* 0x000fd400078e00ff */
[----:B------:R-:W-:Y:S05]  /*0c20*/  @!P0 BRA `(.L_x_14) ;  /* 0x0000000000348947 */ /* 0x000fea0003800000 */
[----:B------:R-:W-:Y:S02]  /*0c30*/  ISETP.NE.AND P0, PT, R21, 0x7ff00000, PT ;  /* 0x7ff000001500780c */ /* 0x000fe40003f05270 */
[----:B------:R-:W-:Y:S02]  /*0c40*/  LOP3.LUT R17, R9, 0x80000000, R7, 0x48, !PT ;  /* 0x8000000009117812 */ /* 0x000fe400078e4807 */
[----:B------:R-:W-:-:S13]  /*0c50*/  ISETP.EQ.OR P0, PT, R20, RZ, !P0 ;  /* 0x000000ff1400720c */ /* 0x000fda0004702670 */
[----:B------:R-:W-:Y:S01]  /*0c60*/  @P0 LOP3.LUT R2, R17, 0x7ff00000, RZ, 0xfc, !PT ;  /* 0x7ff0000011020812 */ /* 0x000fe200078efcff */
[----:B------:R-:W-:Y:S02]  /*0c70*/  @!P0 IMAD.MOV.U32 R16, RZ, RZ, RZ ;  /* 0x000000ffff108224 */ /* 0x000fe400078e00ff */
[----:B------:R-:W-:Y:S02]  /*0c80*/  @P0 IMAD.MOV.U32 R16, RZ, RZ, RZ ;  /* 0x000000ffff100224 */ /* 0x000fe400078e00ff */
[----:B------:R-:W-:Y:S01]  /*0c90*/  @P0 IMAD.MOV.U32 R17, RZ, RZ, R2 ;  /* 0x000000ffff110224 */ /* 0x000fe200078e0002 */
[----:B------:R-:W-:Y:S06]  /*0ca0*/  BRA `(.L_x_14) ;  /* 0x0000000000147947 */ /* 0x000fec0003800000 */
.L_x_16:
[----:B------:R-:W-:Y:S01]  /*0cb0*/  LOP3.LUT R17, R7, 0x80000, RZ, 0xfc, !PT ;  /* 0x0008000007117812 */ /* 0x000fe200078efcff */
[----:B------:R-:W-:Y:S01]  /*0cc0*/  IMAD.MOV.U32 R16, RZ, RZ, R6 ;  /* 0x000000ffff107224 */ /* 0x000fe200078e0006 */
[----:B------:R-:W-:Y:S06]  /*0cd0*/  BRA `(.L_x_14) ;  /* 0x0000000000087947 */ /* 0x000fec0003800000 */
.L_x_15:
[----:B------:R-:W-:Y:S01]  /*0ce0*/  LOP3.LUT R17, R9, 0x80000, RZ, 0xfc, !PT ;  /* 0x0008000009117812 */ /* 0x000fe200078efcff */
[----:B------:R-:W-:-:S07]  /*0cf0*/  IMAD.MOV.U32 R16, RZ, RZ, R8 ;  /* 0x000000ffff107224 */ /* 0x000fce00078e0008 */
.L_x_14:
[----:B------:R-:W-:Y:S05]  /*0d00*/  BSYNC.RECONVERGENT B1 ;  /* 0x0000000000017941 */ /* 0x000fea0003800200 */
.L_x_12:
[----:B------:R-:W-:Y:S02]  /*0d10*/  IMAD.MOV.U32 R13, RZ, RZ, 0x0 ;  /* 0x00000000ff0d7424 */ /* 0x000fe400078e00ff */
[----:B------:R-:W-:Y:S02]  /*0d20*/  IMAD.MOV.U32 R2, RZ, RZ, R16 ;  /* 0x000000ffff027224 */ /* 0x000fe400078e0010 */
[----:B------:R-:W-:Y:S01]  /*0d30*/  IMAD.MOV.U32 R3, RZ, RZ, R17 ;  /* 0x000000ffff037224 */ /* 0x000fe200078e0011 */
[----:B------:R-:W-:Y:S06]  /*0d40*/  RET.REL.NODEC R12 `(_Z27executeTwentySevenLayer_PSCPdS_S_S_S_S_S_) ;  /* 0xfffffff00cac7950 */ /* 0x000fec0003c3ffff */
.L_x_17:
        /* <DEDUP_REMOVED lines=11> */
.L_x_392:


//--------------------- .text._Z25executeTwentySixLayer_DSCPdS_S_S_S_S_S_ --------------------------
	.section	.text._Z25executeTwentySixLayer_DSCPdS_S_S_S_S_S_,"ax",@progbits
	.align	128
        .global         _Z25executeTwentySixLayer_DSCPdS_S_S_S_S_S_
        .type           _Z25executeTwentySixLayer_DSCPdS_S_S_S_S_S_,@function
        .size           _Z25executeTwentySixLayer_DSCPdS_S_S_S_S_S_,(.L_x_393 - _Z25executeTwentySixLayer_DSCPdS_S_S_S_S_S_)
        .other          _Z25executeTwentySixLayer_DSCPdS_S_S_S_S_S_,@"STO_CUDA_ENTRY STV_DEFAULT"
_Z25executeTwentySixLayer_DSCPdS_S_S_S_S_S_:
.text._Z25executeTwentySixLayer_DSCPdS_S_S_S_S_S_:
[----:B------:R-:W-:Y:S01]  /*0000*/  LDC R1, c[0x0][0x37c] ;  /* 0x0000df00ff017b82 */ /* 0x000fe20000000800 */
[----:B------:R-:W0:Y:S07]  /*0010*/  S2R R0, SR_CTAID.X ;  /* 0x0000000000007919 */ /* 0x000e2e0000002500 */
[----:B------:R-:W1:Y:S01]  /*0020*/  LDC.64 R12, c[0x0][0x388] ;  /* 0x0000e200ff0c7b82 */ /* 0x000e620000000a00 */
[----:B------:R-:W2:Y:S01]  /*0030*/  LDCU.64 UR4, c[0x0][0x358] ;  /* 0x00006b00ff0477ac */ /* 0x000ea20008000a00 */
[----:B------:R-:W3:Y:S01]  /*0040*/  S2R R15, SR_TID.Y ;  /* 0x00000000000f7919 */ /* 0x000ee20000002200 */
[----:B------:R-:W4:Y:S05]  /*0050*/  S2R R14, SR_TID.X ;  /* 0x00000000000e7919 */ /* 0x000f2a0000002100 */
[----:B------:R-:W5:Y:S01]  /*0060*/  LDC.64 R8, c[0x0][0x380] ;  /* 0x0000e000ff087b82 */ /* 0x000f620000000a00 */
[----:B0-----:R-:W-:-:S02]  /*0070*/  IMAD R5, R0, 0x9, RZ ;  /* 0x0000000900057824 */ /* 0x001fc400078e02ff */
[----:B---3--:R-:W-:Y:S02]  /*0080*/  IMAD R3, R0, 0x51, R15 ;  /* 0x0000005100037824 */ /* 0x008fe400078e020f */
[----:B-1----:R-:W-:-:S04]  /*0090*/  IMAD.WIDE.U32 R12, R5, 0x8, R12 ;  /* 0x00000008050c7825 */ /* 0x002fc800078e000c */
[----:B----4-:R-:W-:Y:S01]  /*00a0*/  IMAD R3, R14, 0x9, R3 ;  /* 0x000000090e037824 */ /* 0x010fe200078e0203 */
[----:B--2---:R-:W2:Y:S03]  /*00b0*/  LDG.E.64 R18, desc[UR4][R12.64+0x8] ;  /* 0x000008040c127981 */ /* 0x004ea6000c1e1b00 */
[----:B-----5:R-:W-:Y:S01]  /*00c0*/  IMAD.WIDE.U32 R8, R3, 0x8, R8 ;  /* 0x0000000803087825 */ /* 0x020fe200078e0008 */
[----:B------:R-:W3:Y:S04]  /*00d0*/  LDG.E.64 R16, desc[UR4][R12.64] ;  /* 0x000000040c107981 */ /* 0x000ee8000c1e1b00 */
[----:B------:R-:W2:Y:S04]  /*00e0*/  LDG.E.64 R2, desc[UR4][R8.64+0x8] ;  /* 0x0000080408027981 */ /* 0x000ea8000c1e1b00 */
[----:B------:R-:W3:Y:S04]  /*00f0*/  LDG.E.64 R6, desc[UR4][R8.64] ;  /* 0x0000000408067981 */ /* 0x000ee8000c1e1b00 */
[----:B------:R-:W4:Y:S04]  /*0100*/  LDG.E.64 R4, desc[UR4][R12.64+0x20] ;  /* 0x000020040c047981 */ /* 0x000f28000c1e1b00 */
[----:B------:R-:W4:Y:S04]  /*0110*/  LDG.E.64 R10, desc[UR4][R8.64+0x50] ;  /* 0x00005004080a7981 */ /* 0x000f28000c1e1b00 */
[----:B------:R-:W5:Y:S04]  /*0120*/  LDG.E.64 R20, desc[UR4][R12.64+0x18] ;  /* 0x000018040c147981 */ /* 0x000f68000c1e1b00 */
[----:B------:R-:W5:Y:S04]  /*0130*/  LDG.E.64 R22, desc[UR4][R12.64+0x10] ;  /* 0x000010040c167981 */ /* 0x000f68000c1e1b00 */
[----:B------:R-:W5:Y:S04]  /*0140*/  LDG.E.64 R24, desc[UR4][R8.64+0x10] ;  /* 0x0000100408187981 */ /* 0x000f68000c1e1b00 */
[----:B------:R-:W5:Y:S01]  /*0150*/  LDG.E.64 R26, desc[UR4][R8.64+0xa0] ;  /* 0x0000a004081a7981 */ /* 0x000f62000c1e1b00 */
[----:B--2---:R-:W-:-:S03]  /*0160*/  DMUL R18, R2, R18 ;  /* 0x0000001202127228 */ /* 0x004fc60000000000 */
[----:B------:R-:W2:Y:S05]  /*0170*/  LDG.E.64 R2, desc[UR4][R8.64+0x48] ;  /* 0x0000480408027981 */ /* 0x000eaa000c1e1b00 */
[----:B---3--:R-:W-:Y:S01]  /*0180*/  DFMA R6, R6, R16, R18 ;  /* 0x000000100606722b */ /* 0x008fe20000000012 */
[----:B------:R-:W3:Y:S04]  /*0190*/  LDG.E.64 R16, desc[UR4][R12.64+0x28] ;  /* 0x000028040c107981 */ /* 0x000ee8000c1e1b00 */
[----:B------:R-:W3:Y:S01]  /*01a0*/  LDG.E.64 R18, desc[UR4][R8.64+0x58] ;  /* 0x0000580408127981 */ /* 0x000ee2000c1e1b00 */
[----:B----4-:R-:W-:Y:S01]  /*01b0*/  DMUL R10, R10, R4 ;  /* 0x000000040a0a7228 */ /* 0x010fe20000000000 */
[----:B------:R-:W0:Y:S02]  /*01c0*/  LDC.64 R4, c[0x0][0x3a0] ;  /* 0x0000e800ff047b82 */ /* 0x000e240000000a00 */
[----:B0-----:R-:W-:-:S06]  /*01d0*/  IMAD.WIDE.U32 R4, R0, 0x8, R4 ;  /* 0x0000000800047825 */ /* 0x001fcc00078e0004 */
[----:B------:R-:W4:Y:S01]  /*01e0*/  LDG.E.64 R4, desc[UR4][R4.64] ;  /* 0x0000000404047981 */ /* 0x000f22000c1e1b00 */
[----:B-----5:R-:W-:Y:S01]  /*01f0*/  DFMA R6, R24, R22, R6 ;  /* 0x000000161806722b */ /* 0x020fe20000000006 */
[----:B------:R-:W0:Y:S02]  /*0200*/  LDC.64 R22, c[0x0][0x398] ;  /* 0x0000e600ff167b82 */ /* 0x000e240000000a00 */
[----:B------:R-:W5:Y:S01]  /*0210*/  LDG.E.64 R24, desc[UR4][R12.64+0x40] ;  /* 0x000040040c187981 */ /* 0x000f62000c1e1b00 */
[----:B0-----:R-:W-:-:S06]  /*0220*/  IMAD.WIDE.U32 R22, R0, 0x8, R22 ;  /* 0x0000000800167825 */ /* 0x001fcc00078e0016 */
[----:B------:R-:W5:Y:S01]  /*0230*/  LDG.E.64 R22, desc[UR4][R22.64] ;  /* 0x0000000416167981 */ /* 0x000f62000c1e1b00 */
[----:B--2---:R-:W-:-:S03]  /*0240*/  DFMA R20, R2, R20, R10 ;  /* 0x000000140214722b */ /* 0x004fc6000000000a */
[----:B------:R-:W2:Y:S04]  /*0250*/  LDG.E.64 R10, desc[UR4][R12.64+0x38] ;  /* 0x000038040c0a7981 */ /* 0x000ea8000c1e1b00 */
[----:B------:R-:W2:Y:S01]  /*0260*/  LDG.E.64 R2, desc[UR4][R8.64+0x98] ;  /* 0x0000980408027981 */ /* 0x000ea2000c1e1b00 */
[----:B---3--:R-:W-:-:S03]  /*0270*/  DFMA R16, R18, R16, R20 ;  /* 0x000000101210722b */ /* 0x008fc60000000014 */
[----:B------:R-:W3:Y:S04]  /*0280*/  LDG.E.64 R18, desc[UR4][R12.64+0x30] ;  /* 0x000030040c127981 */ /* 0x000ee8000c1e1b00 */
[----:B------:R-:W3:Y:S01]  /*0290*/  LDG.E.64 R20, desc[UR4][R8.64+0x90] ;  /* 0x0000900408147981 */ /* 0x000ee2000c1e1b00 */
[----:B------:R-:W-:Y:S01]  /*02a0*/  IMAD.MOV.U32 R28, RZ, RZ, 0x1 ;  /* 0x00000001ff1c7424 */ /* 0x000fe200078e00ff */
[----:B------:R-:W-:Y:S01]  /*02b0*/  DADD R6, RZ, R6 ;  /* 0x00000000ff067229 */ /* 0x000fe20000000006 */
[----:B----4-:R-:W0:Y:S07]  /*02c0*/  MUFU.RCP64H R29, R5 ;  /* 0x00000005001d7308 */ /* 0x010e2e0000001800 */
[----:B------:R-:W-:Y:S01]  /*02d0*/  DADD R6, R6, R16 ;  /* 0x0000000006067229 */ /* 0x000fe20000000010 */
[----:B------:R-:W-:Y:S01]  /*02e0*/  IMAD R15, R14, 0x7, R15 ;  /* 0x000000070e0f7824 */ /* 0x000fe200078e020f */
[----:B------:R-:W-:Y:S01]  /*02f0*/  BSSY.RECONVERGENT B0, `(.L_x_18) ;  /* 0x0000015000007945 */ /* 0x000fe20003800200 */
[----:B--2---:R-:W-:-:S02]  /*0300*/  DMUL R10, R2, R10 ;  /* 0x0000000a020a7228 */ /* 0x004fc40000000000 */
[----:B0-----:R-:W-:-:S08]  /*0310*/  DFMA R2, -R4, R28, 1 ;  /* 0x3ff000000402742b */ /* 0x001fd0000000011c */
[----:B------:R-:W-:Y:S02]  /*0320*/  DFMA R2, R2, R2, R2 ;  /* 0x000000020202722b */ /* 0x000fe40000000002 */
[----:B---3--:R-:W-:-:S06]  /*0330*/  DFMA R18, R20, R18, R10 ;  /* 0x000000121412722b */ /* 0x008fcc000000000a */
[----:B------:R-:W-:Y:S02]  /*0340*/  DFMA R2, R28, R2, R28 ;  /* 0x000000021c02722b */ /* 0x000fe4000000001c */
[----:B-----5:R-:W-:-:S06]  /*0350*/  DFMA R18, R26, R24, R18 ;  /* 0x000000181a12722b */ /* 0x020fcc0000000012 */
[----:B------:R-:W-:Y:S02]  /*0360*/  DFMA R8, -R4, R2, 1 ;  /* 0x3ff000000408742b */ /* 0x000fe40000000102 */
[----:B------:R-:W-:-:S06]  /*0370*/  DADD R6, R6, R18 ;  /* 0x0000000006067229 */ /* 0x000fcc0000000012 */
[----:B------:R-:W-:Y:S02]  /*0380*/  DFMA R2, R2, R8, R2 ;  /* 0x000000080202722b */ /* 0x000fe40000000002 */
[----:B------:R-:W-:-:S08]  /*0390*/  DADD R22, R6, -R22 ;  /* 0x0000000006167229 */ /* 0x000fd00000000816 */
[----:B------:R-:W-:-:S08]  /*03a0*/  DMUL R6, R22, R2 ;  /* 0x0000000216067228 */ /* 0x000fd00000000000 */
[----:B------:R-:W-:-:S08]  /*03b0*/  DFMA R8, -R4, R6, R22 ;  /* 0x000000060408722b */ /* 0x000fd00000000116 */
[----:B------:R-:W-:Y:S01]  /*03c0*/  DFMA R2, R2, R8, R6 ;  /* 0x000000080202722b */ /* 0x000fe20000000006 */
[----:B------:R-:W-:-:S09]  /*03d0*/  FSETP.GEU.AND P1, PT, |R23|, 6.5827683646048100446e-37, PT ;  /* 0x036000001700780b */ /* 0x000fd20003f2e200 */
[----:B------:R-:W-:-:S05]  /*03e0*/  FFMA R6, RZ, R5, R3 ;  /* 0x00000005ff067223 */ /* 0x000fca0000000003 */
[----:B------:R-:W-:Y:S01]  /*03f0*/  FSETP.GT.AND P0, PT, |R6|, 1.469367938527859385e-39, PT ;  /* 0x001000000600780b */ /* 0x000fe20003f04200 */
[----:B------:R-:W-:-:S12]  /*0400*/  IMAD R8, R0, 0x31, R15 ;  /* 0x0000003100087824 */ /* 0x000fd800078e020f */
[----:B------:R-:W-:Y:S05]  /*0410*/  @P0 BRA P1, `(.L_x_19) ;  /* 0x0000000000080947 */ /* 0x000fea0000800000 */
[----:B------:R-:W-:-:S07]  /*0420*/  MOV R12, 0x440 ;  /* 0x00000440000c7802 */ /* 0x000fce0000000f00 */
[----:B------:R-:W-:Y:S05]  /*0430*/  CALL.REL.NOINC `($__internal_2_$__cuda_sm20_div_rn_f64_full) ;  /* 0x0000000000487944 */ /* 0x000fea0003c00000 */
.L_x_19:
[----:B------:R-:W-:Y:S05]  /*0440*/  BSYNC.RECONVERGENT B0 ;  /* 0x0000000000007941 */ /* 0x000fea0003800200 */
.L_x_18:
        /* <DEDUP_REMOVED lines=17> */
        .weak           $__internal_2_$__cuda_sm20_div_rn_f64_full
        .type           $__internal_2_$__cuda_sm20_div_rn_f64_full,@function
        .size           $__internal_2_$__cuda_sm20_div_rn_f64_full,(.L_x_393 - $__internal_2_$__cuda_sm20_div_rn_f64_full)
$__internal_2_$__cuda_sm20_div_rn_f64_full:
[C---:B------:R-:W-:Y:S01]  /*0560*/  FSETP.GEU.AND P0, PT, |R5|.reuse, 1.469367938527859385e-39, PT ;  /* 0x001000000500780b */ /* 0x040fe20003f0e200 */
[----:B------:R-:W-:Y:S01]  /*0570*/  IMAD.MOV.U32 R7, RZ, RZ, R23 ;  /* 0x000000ffff077224 */ /* 0x000fe200078e0017 */
[----:B------:R-:W-:Y:S01]  /*0580*/  LOP3.LUT R2, R5, 0x800fffff, RZ, 0xc0, !PT ;  /* 0x800fffff05027812 */ /* 0x000fe200078ec0ff */
[----:B------:R-:W-:Y:S01]  /*0590*/  IMAD.MOV.U32 R10, RZ, RZ, 0x1 ;  /* 0x00000001ff0a7424 */ /* 0x000fe200078e00ff */
[----:B------:R-:W-:Y:S01]  /*05a0*/  BSSY.RECONVERGENT B1, `(.L_x_20) ;  /* 0x0000056000017945 */ /* 0x000fe20003800200 */
[----:B------:R-:W-:Y:S01]  /*05b0*/  IMAD.MOV.U32 R13, RZ, RZ, 0x1ca00000 ;  /* 0x1ca00000ff0d7424 */ /* 0x000fe200078e00ff */
[----:B------:R-:W-:Y:S01]  /*05c0*/  LOP3.LUT R3, R2, 0x3ff00000, RZ, 0xfc, !PT ;  /* 0x3ff0000002037812 */ /* 0x000fe200078efcff */
[----:B------:R-:W-:Y:S01]  /*05d0*/  IMAD.MOV.U32 R2, RZ, RZ, R4 ;  /* 0x000000ffff027224 */ /* 0x000fe200078e0004 */
[C---:B------:R-:W-:Y:S01]  /*05e0*/  FSETP.GEU.AND P2, PT, |R7|.reuse, 1.469367938527859385e-39, PT ;  /* 0x001000000700780b */ /* 0x040fe20003f4e200 */
[----:B------:R-:W-:Y:S01]  /*05f0*/  IMAD.MOV.U32 R6, RZ, RZ, R22 ;  /* 0x000000ffff067224 */ /* 0x000fe200078e0016 */
[----:B------:R-:W-:-:S03]  /*0600*/  LOP3.LUT R9, R7, 0x7ff00000, RZ, 0xc0, !PT ;  /* 0x7ff0000007097812 */ /* 0x000fc600078ec0ff */
[----:B------:R-:W-:-:S06]  /*0610*/  @!P0 DMUL R2, R4, 8.98846567431157953865e+307 ;  /* 0x7fe0000004028828 */ /* 0x000fcc0000000000 */
[----:B------:R-:W0:Y:S02]  /*0620*/  MUFU.RCP64H R11, R3 ;  /* 0x00000003000b7308 */ /* 0x000e240000001800 */
[----:B------:R-:W-:-:S04]  /*0630*/  @!P2 LOP3.LUT R18, R5, 0x7ff00000, RZ, 0xc0, !PT ;  /* 0x7ff000000512a812 */ /* 0x000fc800078ec0ff */
        /* <DEDUP_REMOVED lines=55> */
.L_x_21:
        /* <DEDUP_REMOVED lines=16> */
.L_x_24:
[----:B------:R-:W-:Y:S01]  /*0ab0*/  LOP3.LUT R17, R5, 0x80000, RZ, 0xfc, !PT ;  /* 0x0008000005117812 */ /* 0x000fe200078efcff */
[----:B------:R-:W-:Y:S01]  /*0ac0*/  IMAD.MOV.U32 R16, RZ, RZ, R4 ;  /* 0x000000ffff107224 */ /* 0x000fe200078e0004 */
[----:B------:R-:W-:Y:S06]  /*0ad0*/  BRA `(.L_x_22) ;  /* 0x0000000000087947 */ /* 0x000fec0003800000 */
.L_x_23:
[----:B------:R-:W-:Y:S01]  /*0ae0*/  LOP3.LUT R17, R7, 0x80000, RZ, 0xfc, !PT ;  /* 0x0008000007117812 */ /* 0x000fe200078efcff */
[----:B------:R-:W-:-:S07]  /*0af0*/  IMAD.MOV.U32 R16, RZ, RZ, R6 ;  /* 0x000000ffff107224 */ /* 0x000fce00078e0006 */
.L_x_22:
[----:B------:R-:W-:Y:S05]  /*0b00*/  BSYNC.RECONVERGENT B1 ;  /* 0x0000000000017941 */ /* 0x000fea0003800200 */
.L_x_20:
[----:B------:R-:W-:Y:S02]  /*0b10*/  IMAD.MOV.U32 R13, RZ, RZ, 0x0 ;  /* 0x00000000ff0d7424 */ /* 0x000fe400078e00ff */
[----:B------:R-:W-:Y:S02]  /*0b20*/  IMAD.MOV.U32 R2, RZ, RZ, R16 ;  /* 0x000000ffff027224 */ /* 0x000fe400078e0010 */
[----:B------:R-:W-:Y:S01]  /*0b30*/  IMAD.MOV.U32 R3, RZ, RZ, R17 ;  /* 0x000000ffff037224 */ /* 0x000fe200078e0011 */
[----:B------:R-:W-:Y:S06]  /*0b40*/  RET.REL.NODEC R12 `(_Z25executeTwentySixLayer_DSCPdS_S_S_S_S_S_) ;  /* 0xfffffff40c2c7950 */ /* 0x000fec0003c3ffff */
.L_x_25:
        /* <DEDUP_REMOVED lines=11> */
.L_x_393:


//--------------------- .text._Z26executeTwentyFiveLayer_PSCPdS_S_S_S_S_S_ --------------------------
	.section	.text._Z26executeTwentyFiveLayer_PSCPdS_S_S_S_S_S_,"ax",@progbits
	.align	128
        .global         _Z26executeTwentyFiveLayer_PSCPdS_S_S_S_S_S_
        .type           _Z26executeTwentyFiveLayer_PSCPdS_S_S_S_S_S_,@function
        .size           _Z26executeTwentyFiveLayer_PSCPdS_S_S_S_S_S_,(.L_x_394 - _Z26executeTwentyFiveLayer_PSCPdS_S_S_S_S_S_)
        .other          _Z26executeTwentyFiveLayer_PSCPdS_S_S_S_S_S_,@"STO_CUDA_ENTRY STV_DEFAULT"
_Z26executeTwentyFiveLayer_PSCPdS_S_S_S_S_S_:
.text._Z26executeTwentyFiveLayer_PSCPdS_S_S_S_S_S_:
        /* <DEDUP_REMOVED lines=12> */
[----:B------:R-:W-:Y:S01]  /*00c0*/  UMOV UR4, URZ ;  /* 0x000000ff00047c82 */ /* 0x000fe20008000000 */
[----:B------:R-:W-:Y:S02]  /*00d0*/  IADD3 R4, P2, PT, R4, 0x40, RZ ;  /* 0x0000004004047810 */ /* 0x000fe40007f5e0ff */
[----:B------:R-:W-:-:S03]  /*00e0*/  IADD3 R12, P1, PT, R12, 0xc40, RZ ;  /* 0x00000c400c0c7810 */ /* 0x000fc60007f3e0ff */
[----:B------:R-:W-:Y:S01]  /*00f0*/  IMAD.X R5, RZ, RZ, R5, P2 ;  /* 0x000000ffff057224 */ /* 0x000fe200010e0605 */
[----:B----4-:R-:W-:-:S09]  /*0100*/  IADD3.X R13, PT, PT, RZ, UR5, R3, P1, P0 ;  /* 0x00000005ff0d7c10 */ /* 0x010fd20008fe0403 */
.L_x_26:
[----:B------:R-:W-:Y:S02]  /*0110*/  IMAD.MOV.U32 R6, RZ, RZ, R12 ;  /* 0x000000ffff067224 */ /* 0x000fe400078e000c */
[----:B------:R-:W-:Y:S02]  /*0120*/  IMAD.MOV.U32 R7, RZ, RZ, R13 ;  /* 0x000000ffff077224 */ /* 0x000fe400078e000d */
[----:B------:R-:W-:Y:S02]  /*0130*/  IMAD.MOV.U32 R8, RZ, RZ, R4 ;  /* 0x000000ffff087224 */ /* 0x000fe400078e0004 */
[----:B------:R-:W-:Y:S01]  /*0140*/  IMAD.MOV.U32 R9, RZ, RZ, R5 ;  /* 0x000000ffff097224 */ /* 0x000fe200078e0005 */
        /* <DEDUP_REMOVED lines=50> */
[----:B------:R-:W-:-:S05]  /*0470*/  IADD3 R4, P1, PT, R8, 0x80, RZ ;  /* 0x0000008008047810 */ /* 0x000fca0007f3e0ff */
[----:B------:R-:W-:Y:S02]  /*0480*/  IMAD.X R5, RZ, RZ, R9, P1 ;  /* 0x000000ffff057224 */ /* 0x000fe400008e0609 */
[----:B----4-:R-:W-:-:S08]  /*0490*/  DFMA R2, R20, R22, R2 ;  /* 0x000000161402722b */ /* 0x010fd00000000002 */
        /* <DEDUP_REMOVED lines=10> */
[----:B--2---:R-:W0:Y:S04]  /*0540*/  MUFU.RCP64H R7, R5 ;  /* 0x0000000500077308 */ /* 0x004e280000001800 */
[----:B0-----:R-:W-:-:S08]  /*0550*/  DFMA R8, -R4, R6, 1 ;  /* 0x3ff000000408742b */ /* 0x001fd00000000106 */
[----:B------:R-:W-:-:S08]  /*0560*/  DFMA R8, R8, R8, R8 ;  /* 0x000000080808722b */ /* 0x000fd00000000008 */
[----:B------:R-:W-:Y:S02]  /*0570*/  DFMA R8, R6, R8, R6 ;  /* 0x000000080608722b */ /* 0x000fe40000000006 */
[----:B---3--:R-:W-:-:S06]  /*0580*/  DADD R6, R10, -R2 ;  /* 0x000000000a067229 */ /* 0x008fcc0000000802 */
[----:B------:R-:W-:-:S04]  /*0590*/  DFMA R12, -R4, R8, 1 ;  /* 0x3ff00000040c742b */ /* 0x000fc80000000108 */
[----:B------:R-:W-:-:S04]  /*05a0*/  FSETP.GEU.AND P1, PT, |R7|, 6.5827683646048100446e-37, PT ;  /* 0x036000000700780b */ /* 0x000fc80003f2e200 */
        /* <DEDUP_REMOVED lines=8> */
[----:B------:R-:W-:Y:S05]  /*0630*/  CALL.REL.NOINC `($__internal_3_$__cuda_sm20_div_rn_f64_full) ;  /* 0x0000000000547944 */ /* 0x000fea0003c00000 */
.L_x_28:
[----:B------:R-:W-:Y:S05]  /*0640*/  BSYNC.RECONVERGENT B0 ;  /* 0x0000000000007941 */ /* 0x000fea0003800200 */
.L_x_27:
[----:B------:R-:W0:Y:S08]  /*0650*/  LDC.64 R4, c[0x0][0x3a8] ;  /* 0x0000ea00ff047b82 */ /* 0x000e300000000a00 */
[----:B------:R-:W1:Y:S08]  /*0660*/  LDC.64 R6, c[0x0][0x3b0] ;  /* 0x0000ec00ff067b82 */ /* 0x000e700000000a00 */
[----:B------:R-:W2:Y:S01]  /*0670*/  LDC.64 R8, c[0x0][0x390] ;  /* 0x0000e400ff087b82 */ /* 0x000ea20000000a00 */
[----:B0-----:R-:W-:-:S06]  /*0680*/  IMAD.WIDE.U32 R4, R18, 0x8, R4 ;  /* 0x0000000812047825 */ /* 0x001fcc00078e0004 */
[----:B------:R-:W3:Y:S01]  /*0690*/  LDG.E.64 R4, desc[UR6][R4.64] ;  /* 0x0000000604047981 */ /* 0x000ee2000c1e1b00 */
[----:B-1----:R-:W-:-:S06]  /*06a0*/  IMAD.WIDE.U32 R6, R18, 0x8, R6 ;  /* 0x0000000812067825 */ /* 0x002fcc00078e0006 */
[----:B------:R-:W3:Y:S01]  /*06b0*/  LDG.E.64 R6, desc[UR6][R6.64] ;  /* 0x0000000606067981 */ /* 0x000ee2000c1e1b00 */
[----:B------:R-:W-:-:S04]  /*06c0*/  IMAD R19, R19, 0x9, R0 ;  /* 0x0000000913137824 */ /* 0x000fc800078e0200 */
[----:B------:R-:W-:-:S04]  /*06d0*/  IMAD R19, R18, 0x51, R19 ;  /* 0x0000005112137824 */ /* 0x000fc800078e0213 */
[----:B------:R-:W-:Y:S01]  /*06e0*/  VIADD R19, R19, 0xa ;  /* 0x0000000a13137836 */ /* 0x000fe20000000000 */
[----:B---3--:R-:W-:-:S08]  /*06f0*/  DFMA R2, R4, R2, R6 ;  /* 0x000000020402722b */ /* 0x008fd00000000006 */
[----:B------:R-:W-:-:S06]  /*0700*/  DSETP.GEU.AND P0, PT, R2, RZ, PT ;  /* 0x000000ff0200722a */ /* 0x000fcc0003f0e000 */
[----:B------:R-:W-:Y:S02]  /*0710*/  FSEL R2, R2, RZ, P0 ;  /* 0x000000ff02027208 */ /* 0x000fe40000000000 */
[----:B------:R-:W-:-:S06]  /*0720*/  FSEL R3, R3, RZ, P0 ;  /* 0x000000ff03037208 */ /* 0x000fcc0000000000 */
[----:B------:R-:W-:-:S06]  /*0730*/  DSETP.GT.AND P0, PT, R2, 6, PT ;  /* 0x401800000200742a */ /* 0x000fcc0003f04000 */
[----:B------:R-:W-:Y:S02]  /*0740*/  FSEL R4, R2, RZ, !P0 ;  /* 0x000000ff02047208 */ /* 0x000fe40004000000 */
[----:B------:R-:W-:Y:S01]  /*0750*/  FSEL R5, R3, 2.375, !P0 ;  /* 0x4018000003057808 */ /* 0x000fe20004000000 */
[----:B--2---:R-:W-:-:S05]  /*0760*/  IMAD.WIDE R2, R19, 0x8, R8 ;  /* 0x0000000813027825 */ /* 0x004fca00078e0208 */
[----:B------:R-:W-:Y:S01]  /*0770*/  STG.E.64 desc[UR6][R2.64], R4 ;  /* 0x0000000402007986 */ /* 0x000fe2000c101b06 */
[----:B------:R-:W-:Y:S05]  /*0780*/  EXIT ;  /* 0x000000000000794d */ /* 0x000fea0003800000 */
        .weak           $__internal_3_$__cuda_sm20_div_rn_f64_full
        .type           $__internal_3_$__cuda_sm20_div_rn_f64_full,@function
        .size           $__internal_3_$__cuda_sm20_div_rn_f64_full,(.L_x_394 - $__internal_3_$__cuda_sm20_div_rn_f64_full)
$__internal_3_$__cuda_sm20_div_rn_f64_full:
[C---:B------:R-:W-:Y:S01]  /*0790*/  FSETP.GEU.AND P0, PT, |R5|.reuse, 1.469367938527859385e-39, PT ;  /* 0x001000000500780b */ /* 0x040fe20003f0e200 */
[----:B------:R-:W-:Y:S01]  /*07a0*/  IMAD.MOV.U32 R8, RZ, RZ, 0x1 ;  /* 0x00000001ff087424 */ /* 0x000fe200078e00ff */
[----:B------:R-:W-:Y:S01]  /*07b0*/  LOP3.LUT R2, R5, 0x800fffff, RZ, 0xc0, !PT ;  /* 0x800fffff05027812 */ /* 0x000fe200078ec0ff */
[----:B------:R-:W-:Y:S01]  /*07c0*/  BSSY.RECONVERGENT B1, `(.L_x_29) ;  /* 0x0000055000017945 */ /* 0x000fe20003800200 */
[C---:B------:R-:W-:Y:S02]  /*07d0*/  FSETP.GEU.AND P2, PT, |R7|.reuse, 1.469367938527859385e-39, PT ;  /* 0x001000000700780b */ /* 0x040fe40003f4e200 */
[----:B------:R-:W-:Y:S01]  /*07e0*/  LOP3.LUT R3, R2, 0x3ff00000, RZ, 0xfc, !PT ;  /* 0x3ff0000002037812 */ /* 0x000fe200078efcff */
[----:B------:R-:W-:Y:S01]  /*07f0*/  IMAD.MOV.U32 R2, RZ, RZ, R4 ;  /* 0x000000ffff027224 */ /* 0x000fe200078e0004 */
[----:B------:R-:W-:Y:S02]  /*0800*/  LOP3.LUT R11, R7, 0x7ff00000, RZ, 0xc0, !PT ;  /* 0x7ff00000070b7812 */ /* 0x000fe400078ec0ff */
[----:B------:R-:W-:-:S03]  /*0810*/  LOP3.LUT R20, R5, 0x7ff00000, RZ, 0xc0, !PT ;  /* 0x7ff0000005147812 */ /* 0x000fc600078ec0ff */
[----:B------:R-:W-:Y:S01]  /*0820*/  @!P0 DMUL R2, R4, 8.98846567431157953865e+307 ;  /* 0x7fe0000004028828 */ /* 0x000fe20000000000 */
[----:B------:R-:W-:-:S03]  /*0830*/  ISETP.GE.U32.AND P1, PT, R11, R20, PT ;  /* 0x000000140b00720c */ /* 0x000fc60003f26070 */
[----:B------:R-:W-:Y:S01]  /*0840*/  @!P2 LOP3.LUT R16, R5, 0x7ff00000, RZ, 0xc0, !PT ;  /* 0x7ff000000510a812 */ /* 0x000fe200078ec0ff */
[----:B------:R-:W-:Y:S01]  /*0850*/  @!P2 IMAD.MOV.U32 R22, RZ, RZ, RZ ;  /* 0x000000ffff16a224 */ /* 0x000fe200078e00ff */
[----:B------:R-:W0:Y:S02]  /*0860*/  MUFU.RCP64H R9, R3 ;  /* 0x0000000300097308 */ /* 0x000e240000001800 */
[----:B------:R-:W-:Y:S01]  /*0870*/  @!P2 ISETP.GE.U32.AND P3, PT, R11, R16, PT ;  /* 0x000000100b00a20c */ /* 0x000fe20003f66070 */
[----:B0-----:R-:W-:-:S08]  /*0880*/  DFMA R12, R8, -R2, 1 ;  /* 0x3ff00000080c742b */ /* 0x001fd00000000802 */
[----:B------:R-:W-:Y:S01]  /*0890*/  DFMA R14, R12, R12, R12 ;  /* 0x0000000c0c0e722b */ /* 0x000fe2000000000c */
[----:B------:R-:W-:-:S05]  /*08a0*/  IMAD.MOV.U32 R12, RZ, RZ, 0x1ca00000 ;  /* 0x1ca00000ff0c7424 */ /* 0x000fca00078e00ff */
[C---:B------:R-:W-:Y:S02]  /*08b0*/  @!P2 SEL R13, R12.reuse, 0x63400000, !P3 ;  /* 0x634000000c0da807 */ /* 0x040fe40005800000 */
[----:B------:R-:W-:Y:S01]  /*08c0*/  DFMA R14, R8, R14, R8 ;  /* 0x0000000e080e722b */ /* 0x000fe20000000008 */
[----:B------:R-:W-:Y:S01]  /*08d0*/  SEL R9, R12, 0x63400000, !P1 ;  /* 0x634000000c097807 */ /* 0x000fe20004800000 */
[----:B------:R-:W-:Y:S01]  /*08e0*/  IMAD.MOV.U32 R8, RZ, RZ, R6 ;  /* 0x000000ffff087224 */ /* 0x000fe200078e0006 */
[--C-:B------:R-:W-:Y:S02]  /*08f0*/  @!P2 LOP3.LUT R13, R13, 0x80000000, R7.reuse, 0xf8, !PT ;  /* 0x800000000d0da812 */ /* 0x100fe400078ef807 */
[----:B------:R-:W-:Y:S02]  /*0900*/  LOP3.LUT R9, R9, 0x800fffff, R7, 0xf8, !PT ;  /* 0x800fffff09097812 */ /* 0x000fe400078ef807 */
[----:B------:R-:W-:Y:S01]  /*0910*/  @!P2 LOP3.LUT R23, R13, 0x100000, RZ, 0xfc, !PT ;  /* 0x001000000d17a812 */ /* 0x000fe200078efcff */
[----:B------:R-:W-:-:S05]  /*0920*/  DFMA R16, R14, -R2, 1 ;  /* 0x3ff000000e10742b */ /* 0x000fca0000000802 */
[----:B------:R-:W-:Y:S01]  /*0930*/  @!P2 DFMA R8, R8, 2, -R22 ;  /* 0x400000000808a82b */ /* 0x000fe20000000816 */
[----:B------:R-:W-:Y:S02]  /*0940*/  IMAD.MOV.U32 R23, RZ, RZ, R11 ;  /* 0x000000ffff177224 */ /* 0x000fe400078e000b */
[----:B------:R-:W-:Y:S01]  /*0950*/  DFMA R14, R14, R16, R14 ;  /* 0x000000100e0e722b */ /* 0x000fe2000000000e */
[----:B------:R-:W-:Y:S01]  /*0960*/  IMAD.MOV.U32 R22, RZ, RZ, R20 ;  /* 0x000000ffff167224 */ /* 0x000fe200078e0014 */
[----:B------:R-:W-:-:S05]  /*0970*/  @!P0 LOP3.LUT R22, R3, 0x7ff00000, RZ, 0xc0, !PT ;  /* 0x7ff0000003168812 */ /* 0x000fca00078ec0ff */
[----:B------:R-:W-:Y:S01]  /*0980*/  @!P2 LOP3.LUT R23, R9, 0x7ff00000, RZ, 0xc0, !PT ;  /* 0x7ff000000917a812 */ /* 0x000fe200078ec0ff */
[----:B------:R-:W-:Y:S01]  /*0990*/  VIADD R24, R22, 0xffffffff ;  /* 0xffffffff16187836 */ /* 0x000fe20000000000 */
[----:B------:R-:W-:-:S03]  /*09a0*/  DMUL R16, R14, R8 ;  /* 0x000000080e107228 */ /* 0x000fc60000000000 */
[----:B------:R-:W-:-:S05]  /*09b0*/  VIADD R13, R23, 0xffffffff ;  /* 0xffffffff170d7836 */ /* 0x000fca0000000000 */
[----:B------:R-:W-:Y:S01]  /*09c0*/  ISETP.GT.U32.AND P0, PT, R13, 0x7feffffe, PT ;  /* 0x7feffffe0d00780c */ /* 0x000fe20003f04070 */
[----:B------:R-:W-:-:S03]  /*09d0*/  DFMA R20, R16, -R2, R8 ;  /* 0x800000021014722b */ /* 0x000fc60000000008 */
[----:B------:R-:W-:-:S05]  /*09e0*/  ISETP.GT.U32.OR P0, PT, R24, 0x7feffffe, P0 ;  /* 0x7feffffe1800780c */ /* 0x000fca0000704470 */
[----:B------:R-:W-:-:S08]  /*09f0*/  DFMA R14, R14, R20, R16 ;  /* 0x000000140e0e722b */ /* 0x000fd00000000010 */
        /* <DEDUP_REMOVED lines=28> */
.L_x_30:
        /* <DEDUP_REMOVED lines=16> */
.L_x_33:
[----:B------:R-:W-:Y:S01]  /*0cc0*/  LOP3.LUT R13, R5, 0x80000, RZ, 0xfc, !PT ;  /* 0x00080000050d7812 */ /* 0x000fe200078efcff */
[----:B------:R-:W-:Y:S01]  /*0cd0*/  IMAD.MOV.U32 R12, RZ, RZ, R4 ;  /* 0x000000ffff0c7224 */ /* 0x000fe200078e0004 */
[----:B------:R-:W-:Y:S06]  /*0ce0*/  BRA `(.L_x_31) ;  /* 0x0000000000087947 */ /* 0x000fec0003800000 */
.L_x_32:
[----:B------:R-:W-:Y:S01]  /*0cf0*/  LOP3.LUT R13, R7, 0x80000, RZ, 0xfc, !PT ;  /* 0x00080000070d7812 */ /* 0x000fe200078efcff */
[----:B------:R-:W-:-:S07]  /*0d00*/  IMAD.MOV.U32 R12, RZ, RZ, R6 ;  /* 0x000000ffff0c7224 */ /* 0x000fce00078e0006 */
.L_x_31:
[----:B------:R-:W-:Y:S05]  /*0d10*/  BSYNC.RECONVERGENT B1 ;  /* 0x0000000000017941 */ /* 0x000fea0003800200 */
.L_x_29:
[----:B------:R-:W-:Y:S02]  /*0d20*/  IMAD.MOV.U32 R11, RZ, RZ, 0x0 ;  /* 0x00000000ff0b7424 */ /* 0x000fe400078e00ff */
[----:B------:R-:W-:Y:S02]  /*0d30*/  IMAD.MOV.U32 R2, RZ, RZ, R12 ;  /* 0x000000ffff027224 */ /* 0x000fe400078e000c */
[----:B------:R-:W-:Y:S01]  /*0d40*/  IMAD.MOV.U32 R3, RZ, RZ, R13 ;  /* 0x000000ffff037224 */ /* 0x000fe200078e000d */
[----:B------:R-:W-:Y:S06]  /*0d50*/  RET.REL.NODEC R10 `(_Z26executeTwentyFiveLayer_PSCPdS_S_S_S_S_S_) ;  /* 0xfffffff00aa87950 */ /* 0x000fec0003c3ffff */
.L_x_34:
        /* <DEDUP_REMOVED lines=10> */
.L_x_394:


//--------------------- .text._Z26executeTwentyFourLayer_DSCPdS_S_S_S_S_S_ --------------------------
	.section	.text._Z26executeTwentyFourLayer_DSCPdS_S_S_S_S_S_,"ax",@progbits
	.align	128
        .global         _Z26executeTwentyFourLayer_DSCPdS_S_S_S_S_S_
        .type           _Z26executeTwentyFourLayer_DSCPdS_S_S_S_S_S_,@function
        .size           _Z26executeTwentyFourLayer_DSCPdS_S_S_S_S_S_,(.L_x_395 - _Z26executeTwentyFourLayer_DSCPdS_S_S_S_S_S_)
        .other          _Z26executeTwentyFourLayer_DSCPdS_S_S_S_S_S_,@"STO_CUDA_ENTRY STV_DEFAULT"
_Z26executeTwentyFourLayer_DSCPdS_S_S_S_S_S_:
.text._Z26executeTwentyFourLayer_DSCPdS_S_S_S_S_S_:
[----:B------:R-:W-:Y:S01]  /*0000*/  LDC R1, c[0x0][0x37c] ;  /* 0x0000df00ff017b82 */ /* 0x000fe20000000800 */
[----:B------:R-:W0:Y:S07]  /*0010*/  S2R R15, SR_TID.X ;  /* 0x00000000000f7919 */ /* 0x000e2e0000002100 */
[----:B------:R-:W1:Y:S01]  /*0020*/  LDC.64 R12, c[0x0][0x388] ;  /* 0x0000e200ff0c7b82 */ /* 0x000e620000000a00 */
[----:B------:R-:W2:Y:S01]  /*0030*/  LDCU.64 UR4, c[0x0][0x358] ;  /* 0x00006b00ff0477ac */ /* 0x000ea20008000a00 */
[----:B------:R-:W0:Y:S01]  /*0040*/  S2R R14, SR_TID.Y ;  /* 0x00000000000e7919 */ /* 0x000e220000002200 */
[----:B------:R-:W3:Y:S05]  /*0050*/  S2R R0, SR_CTAID.X ;  /* 0x0000000000007919 */ /* 0x000eea0000002500 */
[----:B------:R-:W4:Y:S01]  /*0060*/  LDC.64 R8, c[0x0][0x380] ;  /* 0x0000e000ff087b82 */ /* 0x000f220000000a00 */
[----:B0-----:R-:W-:-:S04]  /*0070*/  IMAD R3, R15, 0xf, R14 ;  /* 0x0000000f0f037824 */ /* 0x001fc800078e020e */
[----:B------:R-:W-:Y:S02]  /*0080*/  IMAD.SHL.U32 R3, R3, 0x2, RZ ;  /* 0x0000000203037824 */ /* 0x000fe400078e00ff */
[C---:B---3--:R-:W-:Y:S02]  /*0090*/  IMAD R5, R0.reuse, 0x9, RZ ;  /* 0x0000000900057824 */ /* 0x048fe400078e02ff */
[----:B------:R-:W-:Y:S02]  /*00a0*/  IMAD R3, R0, 0xe1, R3 ;  /* 0x000000e100037824 */ /* 0x000fe400078e0203 */
[----:B-1----:R-:W-:-:S04]  /*00b0*/  IMAD.WIDE.U32 R12, R5, 0x8, R12 ;  /* 0x00000008050c7825 */ /* 0x002fc800078e000c */
[----:B----4-:R-:W-:Y:S01]  /*00c0*/  IMAD.WIDE.U32 R8, R3, 0x8, R8 ;  /* 0x0000000803087825 */ /* 0x010fe200078e0008 */
[----:B--2---:R-:W2:Y:S04]  /*00d0*/  LDG.E.64 R18, desc[UR4][R12.64+0x8] ;  /* 0x000008040c127981 */ /* 0x004ea8000c1e1b00 */
[----:B------:R-:W2:Y:S04]  /*00e0*/  LDG.E.64 R2, desc[UR4][R8.64+0x8] ;  /* 0x0000080408027981 */ /* 0x000ea8000c1e1b00 */
[----:B------:R-:W3:Y:S04]  /*00f0*/  LDG.E.64 R16, desc[UR4][R12.64] ;  /* 0x000000040c107981 */ /* 0x000ee8000c1e1b00 */
        /* <DEDUP_REMOVED lines=52> */
[----:B------:R-:W-:Y:S05]  /*0440*/  CALL.REL.NOINC `($__internal_4_$__cuda_sm20_div_rn_f64_full) ;  /* 0x0000000000487944 */ /* 0x000fea0003c00000 */
.L_x_36:
[----:B------:R-:W-:Y:S05]  /*0450*/  BSYNC.RECONVERGENT B0 ;  /* 0x0000000000007941 */ /* 0x000fea0003800200 */
.L_x_35:
        /* <DEDUP_REMOVED lines=17> */
        .weak           $__internal_4_$__cuda_sm20_div_rn_f64_full
        .type           $__internal_4_$__cuda_sm20_div_rn_f64_full,@function
        .size           $__internal_4_$__cuda_sm20_div_rn_f64_full,(.L_x_395 - $__internal_4_$__cuda_sm20_div_rn_f64_full)
$__internal_4_$__cuda_sm20_div_rn_f64_full:
        /* <DEDUP_REMOVED lines=69> */
.L_x_38:
        /* <DEDUP_REMOVED lines=16> */
.L_x_41:
[----:B------:R-:W-:Y:S01]  /*0ac0*/  LOP3.LUT R17, R5, 0x80000, RZ, 0xfc, !PT ;  /* 0x0008000005117812 */ /* 0x000fe200078efcff */
[----:B------:R-:W-:Y:S01]  /*0ad0*/  IMAD.MOV.U32 R16, RZ, RZ, R4 ;  /* 0x000000ffff107224 */ /* 0x000fe200078e0004 */
[----:B------:R-:W-:Y:S06]  /*0ae0*/  BRA `(.L_x_39) ;  /* 0x0000000000087947 */ /* 0x000fec0003800000 */
.L_x_40:
[----:B------:R-:W-:Y:S01]  /*0af0*/  LOP3.LUT R17, R7, 0x80000, RZ, 0xfc, !PT ;  /* 0x0008000007117812 */ /* 0x000fe200078efcff */
[----:B------:R-:W-:-:S07]  /*0b00*/  IMAD.MOV.U32 R16, RZ, RZ, R6 ;  /* 0x000000ffff107224 */ /* 0x000fce00078e0006 */
.L_x_39:
[----:B------:R-:W-:Y:S05]  /*0b10*/  BSYNC.RECONVERGENT B1 ;  /* 0x0000000000017941 */ /* 0x000fea0003800200 */
.L_x_37:
[----:B------:R-:W-:Y:S02]  /*0b20*/  IMAD.MOV.U32 R13, RZ, RZ, 0x0 ;  /* 0x00000000ff0d7424 */ /* 0x000fe400078e00ff */
[----:B------:R-:W-:Y:S02]  /*0b30*/  IMAD.MOV.U32 R2, RZ, RZ, R16 ;  /* 0x000000ffff027224 */ /* 0x000fe400078e0010 */
[----:B------:R-:W-:Y:S01]  /*0b40*/  IMAD.MOV.U32 R3, RZ, RZ, R17 ;  /* 0x000000ffff037224 */ /* 0x000fe200078e0011 */
[----:B------:R-:W-:Y:S06]  /*0b50*/  RET.REL.NODEC R12 `(_Z26executeTwentyFourLayer_DSCPdS_S_S_S_S_S_) ;  /* 0xfffffff40c287950 */ /* 0x000fec0003c3ffff */
.L_x_42:
        /* <DEDUP_REMOVED lines=10> */
.L_x_395:


//--------------------- .text._Z27executeTwentyThreeLayer_PSCPdS_S_S_S_S_S_ --------------------------
	.section	.text._Z27executeTwentyThreeLayer_PSCPdS_S_S_S_S_S_,"ax",@progbits
	.align	128
        .global         _Z27executeTwentyThreeLayer_PSCPdS_S_S_S_S_S_
        .type           _Z27executeTwentyThreeLayer_PSCPdS_S_S_S_S_S_,@function
        .size           _Z27executeTwentyThreeLayer_PSCPdS_S_S_S_S_S_,(.L_x_396 - _Z27executeTwentyThreeLayer_PSCPdS_S_S_S_S_S_)
        .other          _Z27executeTwentyThreeLayer_PSCPdS_S_S_S_S_S_,@"STO_CUDA_ENTRY STV_DEFAULT"
_Z27executeTwentyThreeLayer_PSCPdS_S_S_S_S_S_:
.text._Z27executeTwentyThreeLayer_PSCPdS_S_S_S_S_S_:
[----:B------:R-:W-:Y:S01]  /*0000*/  LDC R1, c[0x0][0x37c] ;  /* 0x0000df00ff017b82 */ /* 0x000fe20000000800 */
[----:B------:R-:W0:Y:S07]  /*0010*/  S2R R2, SR_TID.X ;  /* 0x0000000000027919 */ /* 0x000e2e0000002100 */
[----:B------:R-:W1:Y:S01]  /*0020*/  LDC.64 R4, c[0x0][0x388] ;  /* 0x0000e200ff047b82 */ /* 0x000e620000000a00 */
[----:B------:R-:W2:Y:S01]  /*0030*/  LDCU UR4, c[0x0][0x380] ;  /* 0x00007000ff0477ac */ /* 0x000ea20008000800 */
[----:B------:R-:W-:Y:S01]  /*0040*/  IMAD.MOV.U32 R12, RZ, RZ, 0x620 ;  /* 0x00000620ff0c7424 */ /* 0x000fe200078e00ff */
[----:B------:R-:W0:Y:S01]  /*0050*/  S2R R9, SR_TID.Y ;  /* 0x0000000000097919 */ /* 0x000e220000002200 */
[----:B------:R-:W-:Y:S01]  /*0060*/  IMAD.MOV.U32 R13, RZ, RZ, 0x0 ;  /* 0x00000000ff0d7424 */ /* 0x000fe200078e00ff */
[----:B------:R-:W-:Y:S01]  /*0070*/  CS2R R10, SRZ ;  /* 0x00000000000a7805 */ /* 0x000fe2000001ff00 */
[----:B------:R-:W3:Y:S01]  /*0080*/  LDCU.64 UR6, c[0x0][0x358] ;  /* 0x00006b00ff0677ac */ /* 0x000ee20008000a00 */
[----:B------:R-:W1:Y:S01]  /*0090*/  S2R R0, SR_CTAID.X ;  /* 0x0000000000007919 */ /* 0x000e620000002500 */
[----:B------:R-:W4:Y:S01]  /*00a0*/  LDC R15, c[0x0][0x384] ;  /* 0x0000e100ff0f7b82 */ /* 0x000f220000000800 */
[----:B--2---:R-:W-:Y:S01]  /*00b0*/  IMAD.U32 R14, RZ, RZ, UR4 ;  /* 0x00000004ff0e7e24 */ /* 0x004fe2000f8e00ff */
[----:B------:R-:W-:Y:S01]  /*00c0*/  UMOV UR4, URZ ;  /* 0x000000ff00047c82 */ /* 0x000fe20008000000 */
[----:B0-----:R-:W-:-:S02]  /*00d0*/  IMAD R3, R2, 0xf, R9 ;  /* 0x0000000f02037824 */ /* 0x001fc400078e0209 */
[----:B-1----:R-:W-:-:S04]  /*00e0*/  IMAD.WIDE.U32 R4, R0, 0x1000, R4 ;  /* 0x0000100000047825 */ /* 0x002fc800078e0004 */
[----:B------:R-:W-:Y:S01]  /*00f0*/  IMAD.IADD R7, R3, 0x1, -R2 ;  /* 0x0000000103077824 */ /* 0x000fe200078e0a02 */
[----:B------:R-:W-:Y:S01]  /*0100*/  IADD3 R24, P0, PT, R4, 0x40, RZ ;  /* 0x0000004004187810 */ /* 0x000fe20007f1e0ff */
[----:B------:R-:W-:Y:S02]  /*0110*/  IMAD R2, R2, 0xe, R9 ;  /* 0x0000000e02027824 */ /* 0x000fe400078e0209 */
[----:B------:R-:W-:Y:S01]  /*0120*/  IMAD.WIDE.U32 R12, R7, 0x8, R12 ;  /* 0x00000008070c7825 */ /* 0x000fe200078e000c */
[----:B------:R-:W-:Y:S02]  /*0130*/  IADD3.X R25, PT, PT, RZ, R5, RZ, P0, !PT ;  /* 0x00000005ff197210 */ /* 0x000fe400007fe4ff */
[C---:B------:R-:W-:Y:S01]  /*0140*/  IADD3 R6, PT, PT, R2.reuse, 0x9f4, RZ ;  /* 0x000009f402067810 */ /* 0x040fe20007ffe0ff */
[C---:B------:R-:W-:Y:S01]  /*0150*/  VIADD R4, R2.reuse, 0xb7c ;  /* 0x00000b7c02047836 */ /* 0x040fe20000000000 */
[C---:B------:R-:W-:Y:S01]  /*0160*/  IADD3 R29, PT, PT, R2.reuse, 0x6e4, RZ ;  /* 0x000006e4021d7810 */ /* 0x040fe20007ffe0ff */
[C---:B------:R-:W-:Y:S01]  /*0170*/  VIADD R5, R2.reuse, 0xab8 ;  /* 0x00000ab802057836 */ /* 0x040fe20000000000 */
[C---:B------:R-:W-:Y:S01]  /*0180*/  IADD3 R37, PT, PT, R2.reuse, 0x3d4, RZ ;  /* 0x000003d402257810 */ /* 0x040fe20007ffe0ff */
[----:B------:R-:W-:-:S02]  /*0190*/  VIADD R7, R2, 0x930 ;  /* 0x0000093002077836 */ /* 0x000fc40000000000 */
[C---:B------:R-:W-:Y:S02]  /*01a0*/  VIADD R8, R2.reuse, 0x86c ;  /* 0x0000086c02087836 */ /* 0x040fe40000000000 */
[C---:B------:R-:W-:Y:S02]  /*01b0*/  VIADD R9, R2.reuse, 0x7a8 ;  /* 0x000007a802097836 */ /* 0x040fe40000000000 */
[C---:B------:R-:W-:Y:S02]  /*01c0*/  VIADD R31, R2.reuse, 0x620 ;  /* 0x00000620021f7836 */ /* 0x040fe40000000000 */
[C---:B------:R-:W-:Y:S02]  /*01d0*/  VIADD R33, R2.reuse, 0x55c ;  /* 0x0000055c02217836 */ /* 0x040fe40000000000 */
[C---:B------:R-:W-:Y:S02]  /*01e0*/  VIADD R35, R2.reuse, 0x498 ;  /* 0x0000049802237836 */ /* 0x040fe40000000000 */
[----:B------:R-:W-:-:S02]  /*01f0*/  VIADD R28, R2, 0x310 ;  /* 0x00000310021c7836 */ /* 0x000fc40000000000 */
[----:B---34-:R-:W-:-:S07]  /*0200*/  VIADD R2, R2, 0x24c ;  /* 0x0000024c02027836 */ /* 0x018fce0000000000 */
.L_x_43:
[----:B------:R-:W-:Y:S01]  /*0210*/  IADD3 R16, P0, PT, R12, R14, RZ ;  /* 0x0000000e0c107210 */ /* 0x000fe20007f1e0ff */
[----:B------:R-:W-:Y:S01]  /*0220*/  IMAD.MOV.U32 R19, RZ, RZ, R25 ;  /* 0x000000ffff137224 */ /* 0x000fe200078e0019 */
[----:B------:R-:W-:-:S03]  /*0230*/  MOV R18, R24 ;  /* 0x0000001800127202 */ /* 0x000fc60000000f00 */
[----:B------:R-:W-:Y:S02]  /*0240*/  IMAD.X R17, R13, 0x1, R15, P0 ;  /* 0x000000010d117824 */ /* 0x000fe400000e060f */
[----:B------:R-:W2:Y:S04]  /*0250*/  LDG.E.64 R20, desc[UR6][R18.64+-0x40] ;  /* 0xffffc00612147981 */ /* 0x000ea8000c1e1b00 */
[----:B------:R-:W2:Y:S04]  /*0260*/  LDG.E.64 R22, desc[UR6][R16.64+-0x620] ;  /* 0xfff9e00610167981 */ /* 0x000ea8000c1e1b00 */
[----:B------:R-:W3:Y:S04]  /*0270*/  LDG.E.64 R24, desc[UR6][R18.64+-0x38] ;  /* 0xffffc80612187981 */ /* 0x000ee8000c1e1b00 */
[----:B------:R-:W3:Y:S01]  /*0280*/  LDG.E.64 R26, desc[UR6][R16.64] ;  /* 0x00000006101a7981 */ /* 0x000ee2000c1e1b00 */
[----:B--2---:R-:W-:-:S03]  /*0290*/  DFMA R20, R22, R20, R10 ;  /* 0x000000141614722b */ /* 0x004fc6000000000a */
[----:B------:R-:W2:Y:S04]  /*02a0*/  LDG.E.64 R10, desc[UR6][R18.64+-0x30] ;  /* 0xffffd006120a7981 */ /* 0x000ea8000c1e1b00 */
[----:B------:R-:W2:Y:S01]  /*02b0*/  LDG.E.64 R22, desc[UR6][R16.64+0x620] ;  /* 0x0006200610167981 */ /* 0x000ea2000c1e1b00 */
[----:B---3--:R-:W-:Y:S01]  /*02c0*/  DFMA R26, R26, R24, R20 ;  /* 0x000000181a1a722b */ /* 0x008fe20000000014 */
[--C-:B------:R-:W-:Y:S02]  /*02d0*/  IMAD.WIDE.U32 R24, R2, 0x8, R14.reuse ;  /* 0x0000000802187825 */ /* 0x100fe400078e000e */
[----:B------:R-:W3:Y:S04]  /*02e0*/  LDG.E.64 R20, desc[UR6][R18.64+-0x28] ;  /* 0xffffd80612147981 */ /* 0x000ee8000c1e1b00 */
[----:B------:R-:W3:Y:S04]  /*02f0*/  LDG.E.64 R24, desc[UR6][R24.64] ;  /* 0x0000000618187981 */ /* 0x000ee8000c1e1b00 */
[----:B------:R-:W4:Y:S01]  /*0300*/  LDG.E.64 R16, desc[UR6][R18.64+-0x18] ;  /* 0xffffe80612107981 */ /* 0x000f22000c1e1b00 */
[----:B--2---:R-:W-:Y:S01]  /*0310*/  DFMA R26, R22, R10, R26 ;  /* 0x0000000a161a722b */ /* 0x004fe2000000001a */
[----:B------:R-:W-:-:S02]  /*0320*/  IMAD.WIDE.U32 R22, R28, 0x8, R14 ;  /* 0x000000081c167825 */ /* 0x000fc400078e000e */
[----:B------:R-:W2:Y:S04]  /*0330*/  LDG.E.64 R10, desc[UR6][R18.64+-0x20] ;  /* 0xffffe006120a7981 */ /* 0x000ea8000c1e1b00 */
[----:B------:R-:W2:Y:S01]  /*0340*/  LDG.E.64 R22, desc[UR6][R22.64] ;  /* 0x0000000616167981 */ /* 0x000ea2000c1e1b00 */
[----:B---3--:R-:W-:Y:S01]  /*0350*/  DFMA R24, R24, R20, R26 ;  /* 0x000000141818722b */ /* 0x008fe2000000001a */
[----:B------:R-:W-:-:S05]  /*0360*/  IMAD.WIDE.U32 R26, R37, 0x8, R14 ;  /* 0x00000008251a7825 */ /* 0x000fca00078e000e */
[----:B------:R-:W4:Y:S02]  /*0370*/  LDG.E.64 R20, desc[UR6][R26.64] ;  /* 0x000000061a147981 */ /* 0x000f24000c1e1b00 */
[----:B--2---:R-:W-:Y:S01]  /*0380*/  DFMA R24, R22, R10, R24 ;  /* 0x0000000a1618722b */ /* 0x004fe20000000018 */
[--C-:B------:R-:W-:Y:S01]  /*0390*/  IMAD.WIDE.U32 R22, R35, 0x8, R14.reuse ;  /* 0x0000000823167825 */ /* 0x100fe200078e000e */
[----:B------:R-:W2:Y:S05]  /*03a0*/  LDG.E.64 R10, desc[UR6][R18.64+-0x10] ;  /* 0xfffff006120a7981 */ /* 0x000eaa000c1e1b00 */
[----:B------:R-:W2:Y:S01]  /*03b0*/  LDG.E.64 R22, desc[UR6][R22.64] ;  /* 0x0000000616167981 */ /* 0x000ea2000c1e1b00 */
[----:B----4-:R-:W-:Y:S01]  /*03c0*/  DFMA R24, R20, R16, R24 ;  /* 0x000000101418722b */ /* 0x010fe20000000018 */
[----:B------:R-:W-:-:S02]  /*03d0*/  IMAD.WIDE.U32 R20, R33, 0x8, R14 ;  /* 0x0000000821147825 */ /* 0x000fc400078e000e */
[----:B------:R-:W3:Y:S04]  /*03e0*/  LDG.E.64 R16, desc[UR6][R18.64+-0x8] ;  /* 0xfffff80612107981 */ /* 0x000ee8000c1e1b00 */
[----:B------:R-:W3:Y:S01]  /*03f0*/  LDG.E.64 R20, desc[UR6][R20.64] ;  /* 0x0000000614147981 */ /* 0x000ee2000c1e1b00 */
[----:B------:R-:W-:Y:S01]  /*0400*/  IMAD.WIDE.U32 R26, R31, 0x8, R14 ;  /* 0x000000081f1a7825 */ /* 0x000fe200078e000e */
[----:B--2---:R-:W-:Y:S02]  /*0410*/  DFMA R24, R22, R10, R24 ;  /* 0x0000000a1618722b */ /* 0x004fe40000000018 */
[----:B------:R-:W2:Y:S04]  /*0420*/  LDG.E.64 R10, desc[UR6][R18.64] ;  /* 0x00000006120a7981 */ /* 0x000ea8000c1e1b00 */
[----:B------:R0:W2:Y:S02]  /*0430*/  LDG.E.64 R22, desc[UR6][R26.64] ;  /* 0x000000061a167981 */ /* 0x0000a4000c1e1b00 */
[----:B---3--:R-:W-:-:S02]  /*0440*/  DFMA R24, R20, R16, R24 ;  /* 0x000000101418722b */ /* 0x008fc40000000018 */
[----:B------:R-:W3:Y:S01]  /*0450*/  LDG.E.64 R16, desc[UR6][R18.64+0x8] ;  /* 0x0000080612107981 */ /* 0x000ee2000c1e1b00 */
[----:B0-----:R-:W-:-:S05]  /*0460*/  IMAD.WIDE.U32 R26, R29, 0x8, R14 ;  /* 0x000000081d1a7825 */ /* 0x001fca00078e000e */
[----:B------:R-:W3:Y:S01]  /*0470*/  LDG.E.64 R20, desc[UR6][R26.64] ;  /* 0x000000061a147981 */ /* 0x000ee2000c1e1b00 */
[----:B--2---:R-:W-:Y:S01]  /*0480*/  DFMA R24, R22, R10, R24 ;  /* 0x0000000a1618722b */ /* 0x004fe20000000018 */
[--C-:B------:R-:W-:Y:S02]  /*0490*/  IMAD.WIDE.U32 R22, R9, 0x8, R14.reuse ;  /* 0x0000000809167825 */ /* 0x100fe400078e000e */
[----:B------:R-:W2:Y:S04]  /*04a0*/  LDG.E.64 R10, desc[UR6][R18.64+0x10] ;  /* 0x00001006120a7981 */ /* 0x000ea8000c1e1b00 */
[----:B------:R-:W2:Y:S01]  /*04b0*/  LDG.E.64 R22, desc[UR6][R22.64] ;  /* 0x0000000616167981 */ /* 0x000ea2000c1e1b00 */
[----:B---3--:R-:W-:Y:S01]  /*04c0*/  DFMA R24, R20, R16, R24 ;  /* 0x000000101418722b */ /* 0x008fe20000000018 */
[----:B------:R-:W-:-:S02]  /*04d0*/  IMAD.WIDE.U32 R20, R8, 0x8, R14 ;  /* 0x0000000808147825 */ /* 0x000fc400078e000e */
[----:B------:R-:W3:Y:S04]  /*04e0*/  LDG.E.64 R16, desc[UR6][R18.64+0x18] ;  /* 0x0000180612107981 */ /* 0x000ee8000c1e1b00 */
[----:B------:R-:W3:Y:S01]  /*04f0*/  LDG.E.64 R20, desc[UR6][R20.64] ;  /* 0x0000000614147981 */ /* 0x000ee2000c1e1b00 */
[--C-:B------:R-:W-:Y:S01]  /*0500*/  IMAD.WIDE.U32 R26, R7, 0x8, R14.reuse ;  /* 0x00000008071a7825 */ /* 0x100fe200078e000e */
[----:B--2---:R-:W-:Y:S02]  /*0510*/  DFMA R24, R22, R10, R24 ;  /* 0x0000000a1618722b */ /* 0x004fe40000000018 */
[----:B------:R-:W2:Y:S04]  /*0520*/  LDG.E.64 R10, desc[UR6][R18.64+0x20] ;  /* 0x00002006120a7981 */ /* 0x000ea8000c1e1b00 */
[----:B------:R0:W2:Y:S02]  /*0530*/  LDG.E.64 R22, desc[UR6][R26.64] ;  /* 0x000000061a167981 */ /* 0x0000a4000c1e1b00 */
[--C-:B0-----:R-:W-:Y:S01]  /*0540*/  IMAD.WIDE.U32 R26, R6, 0x8, R14.reuse ;  /* 0x00000008061a7825 */ /* 0x101fe200078e000e */
[----:B---3--:R-:W-:Y:S01]  /*0550*/  DFMA R24, R20, R16, R24 ;  /* 0x000000101418722b */ /* 0x008fe20000000018 */
[----:B------:R-:W3:Y:S04]  /*0560*/  LDG.E.64 R16, desc[UR6][R18.64+0x28] ;  /* 0x0000280612107981 */ /* 0x000ee8000c1e1b00 */
[----:B------:R-:W3:Y:S03]  /*0570*/  LDG.E.64 R20, desc[UR6][R26.64] ;  /* 0x000000061a147981 */ /* 0x000ee6000c1e1b00 */
[----:B--2---:R-:W-:Y:S01]  /*0580*/  DFMA R24, R22, R10, R24 ;  /* 0x0000000a1618722b */ /* 0x004fe20000000018 */
[--C-:B------:R-:W-:Y:S01]  /*0590*/  IMAD.WIDE.U32 R22, R5, 0x8, R14.reuse ;  /* 0x0000000805167825 */ /* 0x100fe200078e000e */
[----:B------:R-:W2:Y:S05]  /*05a0*/  LDG.E.64 R10, desc[UR6][R18.64+0x30] ;  /* 0x00003006120a7981 */ /* 0x000eaa000c1e1b00 */
[----:B------:R-:W2:Y:S01]  /*05b0*/  LDG.E.64 R22, desc[UR6][R22.64] ;  /* 0x0000000616167981 */ /* 0x000ea2000c1e1b00 */
[----:B---3--:R-:W-:Y:S01]  /*05c0*/  DFMA R24, R20, R16, R24 ;  /* 0x000000101418722b */ /* 0x008fe20000000018 */
[----:B------:R-:W-:-:S02]  /*05d0*/  IMAD.WIDE.U32 R20, R4, 0x8, R14 ;  /* 0x0000000804147825 */ /* 0x000fc400078e000e */
[----:B------:R-:W3:Y:S04]  /*05e0*/  LDG.E.64 R16, desc[UR6][R18.64+0x38] ;  /* 0x0000380612107981 */ /* 0x000ee8000c1e1b00 */
[----:B------:R-:W3:Y:S01]  /*05f0*/  LDG.E.64 R20, desc[UR6][R20.64] ;  /* 0x0000000614147981 */ /* 0x000ee2000c1e1b00 */
[----:B------:R-:W-:-:S04]  /*0600*/  UIADD3 UR4, UPT, UPT, UR4, 0x10, URZ ;  /* 0x0000001004047890 */ /* 0x000fc8000fffe0ff */
[----:B------:R-:W-:Y:S01]  /*0610*/  UISETP.NE.AND UP0, UPT, UR4, 0x200, UPT ;  /* 0x000002000400788c */ /* 0x000fe2000bf05270 */
[----:B------:R-:W-:-:S05]  /*0620*/  IADD3 R14, P0, PT, R14, 0x6200, RZ ;  /* 0x000062000e0e7810 */ /* 0x000fca0007f1e0ff */
[----:B------:R-:W-:Y:S01]  /*0630*/  IMAD.X R15, RZ, RZ, R15, P0 ;  /* 0x000000ffff0f7224 */ /* 0x000fe200000e060f */
[----:B--2---:R-:W-:Y:S01]  /*0640*/  DFMA R10, R22, R10, R24 ;  /* 0x0000000a160a722b */ /* 0x004fe20000000018 */
[----:B------:R-:W-:-:S05]  /*0650*/  IADD3 R24, P1, PT, R18, 0x80, RZ ;  /* 0x0000008012187810 */ /* 0x000fca0007f3e0ff */
[----:B------:R-:W-:Y:S02]  /*0660*/  IMAD.X R25, RZ, RZ, R19, P1 ;  /* 0x000000ffff197224 */ /* 0x000fe400008e0613 */
[----:B---3--:R-:W-:Y:S01]  /*0670*/  DFMA R10, R20, R16, R10 ;  /* 0x00000010140a722b */ /* 0x008fe2000000000a */
[----:B------:R-:W-:Y:S10]  /*0680*/  BRA.U UP0, `(.L_x_43) ;  /* 0xfffffff900e07547 */ /* 0x000ff4000b83ffff */
[----:B------:R-:W0:Y:S08]  /*0690*/  LDC.64 R6, c[0x0][0x3a0] ;  /* 0x0000e800ff067b82 */ /* 0x000e300000000a00 */
[----:B------:R-:W1:Y:S01]  /*06a0*/  LDC.64 R4, c[0x0][0x398] ;  /* 0x0000e600ff047b82 */ /* 0x000e620000000a00 */
[----:B0-----:R-:W-:-:S06]  /*06b0*/  IMAD.WIDE.U32 R6, R0, 0x8, R6 ;  /* 0x0000000800067825 */ /* 0x001fcc00078e0006 */
[----:B------:R-:W2:Y:S01]  /*06c0*/  LDG.E.64 R6, desc[UR6][R6.64] ;  /* 0x0000000606067981 */ /* 0x000ea2000c1e1b00 */
[----:B-1----:R-:W-:-:S06]  /*06d0*/  IMAD.WIDE.U32 R4, R0, 0x8, R4 ;  /* 0x0000000800047825 */ /* 0x002fcc00078e0004 */
[----:B------:R-:W3:Y:S01]  /*06e0*/  LDG.E.64 R4, desc[UR6][R4.64] ;  /* 0x0000000604047981 */ /* 0x000ee2000c1e1b00 */
[----:B------:R-:W-:Y:S01]  /*06f0*/  MOV R8, 0x1 ;  /* 0x0000000100087802 */ /* 0x000fe20000000f00 */
        /* <DEDUP_REMOVED lines=16> */
[----:B------:R-:W-:Y:S05]  /*0800*/  CALL.REL.NOINC `($__internal_5_$__cuda_sm20_div_rn_f64_full) ;  /* 0x0000000000547944 */ /* 0x000fea0003c00000 */
[----:B------:R-:W-:Y:S02]  /*0810*/  IMAD.MOV.U32 R4, RZ, RZ, R12 ;  /* 0x000000ffff047224 */ /* 0x000fe400078e000c */
[----:B------:R-:W-:-:S07]  /*0820*/  IMAD.MOV.U32 R5, RZ, RZ, R13 ;  /* 0x000000ffff057224 */ /* 0x000fce00078e000d */
.L_x_45:
[----:B------:R-:W-:Y:S05]  /*0830*/  BSYNC.RECONVERGENT B0 ;  /* 0x0000000000007941 */ /* 0x000fea0003800200 */
.L_x_44:
        /* <DEDUP_REMOVED lines=18> */
        .weak           $__internal_5_$__cuda_sm20_div_rn_f64_full
        .type           $__internal_5_$__cuda_sm20_div_rn_f64_full,@function
        .size           $__internal_5_$__cuda_sm20_div_rn_f64_full,(.L_x_396 - $__internal_5_$__cuda_sm20_div_rn_f64_full)
$__internal_5_$__cuda_sm20_div_rn_f64_full:
[C---:B------:R-:W-:Y:S01]  /*0960*/  FSETP.GEU.AND P0, PT, |R7|.reuse, 1.469367938527859385e-39, PT ;  /* 0x001000000700780b */ /* 0x040fe20003f0e200 */
[----:B------:R-:W-:Y:S01]  /*0970*/  IMAD.MOV.U32 R9, RZ, RZ, R15 ;  /* 0x000000ffff097224 */ /* 0x000fe200078e000f */
[----:B------:R-:W-:Y:S01]  /*0980*/  LOP3.LUT R4, R7, 0x800fffff, RZ, 0xc0, !PT ;  /* 0x800fffff07047812 */ /* 0x000fe200078ec0ff */
[----:B------:R-:W-:Y:S01]  /*0990*/  IMAD.MOV.U32 R10, RZ, RZ, 0x1 ;  /* 0x00000001ff0a7424 */ /* 0x000fe200078e00ff */
[----:B------:R-:W-:Y:S01]  /*09a0*/  MOV R8, R14 ;  /* 0x0000000e00087202 */ /* 0x000fe20000000f00 */
[----:B------:R-:W-:Y:S01]  /*09b0*/  BSSY.RECONVERGENT B1, `(.L_x_46) ;  /* 0x0000054000017945 */ /* 0x000fe20003800200 */
[----:B------:R-:W-:Y:S01]  /*09c0*/  LOP3.LUT R5, R4, 0x3ff00000, RZ, 0xfc, !PT ;  /* 0x3ff0000004057812 */ /* 0x000fe200078efcff */
[----:B------:R-:W-:Y:S01]  /*09d0*/  IMAD.MOV.U32 R4, RZ, RZ, R6 ;  /* 0x000000ffff047224 */ /* 0x000fe200078e0006 */
[C---:B------:R-:W-:Y:S02]  /*09e0*/  FSETP.GEU.AND P2, PT, |R9|.reuse, 1.469367938527859385e-39, PT ;  /* 0x001000000900780b */ /* 0x040fe40003f4e200 */
[----:B------:R-:W-:-:S02]  /*09f0*/  LOP3.LUT R12, R9, 0x7ff00000, RZ, 0xc0, !PT ;  /* 0x7ff00000090c7812 */ /* 0x000fc400078ec0ff */
[----:B------:R-:W-:Y:S01]  /*0a00*/  LOP3.LUT R21, R7, 0x7ff00000, RZ, 0xc0, !PT ;  /* 0x7ff0000007157812 */ /* 0x000fe200078ec0ff */
[----:B------:R-:W-:Y:S02]  /*0a10*/  @!P0 DMUL R4, R6, 8.98846567431157953865e+307 ;  /* 0x7fe0000006048828 */ /* 0x000fe40000000000 */
[----:B------:R-:W-:Y:S01]  /*0a20*/  IMAD.MOV.U32 R20, RZ, RZ, R12 ;  /* 0x000000ffff147224 */ /* 0x000fe200078e000c */
[----:B------:R-:W-:-:S03]  /*0a30*/  ISETP.GE.U32.AND P1, PT, R12, R21, PT ;  /* 0x000000150c00720c */ /* 0x000fc60003f26070 */
[----:B------:R-:W0:Y:S02]  /*0a40*/  MUFU.RCP64H R11, R5 ;  /* 0x00000005000b7308 */ /* 0x000e240000001800 */
[----:B------:R-:W-:Y:S02]  /*0a50*/  @!P2 LOP3.LUT R13, R7, 0x7ff00000, RZ, 0xc0, !PT ;  /* 0x7ff00000070da812 */ /* 0x000fe400078ec0ff */
[----:B------:R-:W-:Y:S02]  /*0a60*/  @!P0 LOP3.LUT R21, R5, 0x7ff00000, RZ, 0xc0, !PT ;  /* 0x7ff0000005158812 */ /* 0x000fe400078ec0ff */
[----:B------:R-:W-:Y:S01]  /*0a70*/  @!P2 ISETP.GE.U32.AND P3, PT, R12, R13, PT ;  /* 0x0000000d0c00a20c */ /* 0x000fe20003f66070 */
[----:B------:R-:W-:Y:S01]  /*0a80*/  IMAD.MOV.U32 R13, RZ, RZ, 0x1ca00000 ;  /* 0x1ca00000ff0d7424 */ /* 0x000fe200078e00ff */
[----:B------:R-:W-:Y:S01]  /*0a90*/  IADD3 R23, PT, PT, R21, -0x1, RZ ;  /* 0xffffffff15177810 */ /* 0x000fe20007ffe0ff */
[----:B0-----:R-:W-:-:S08]  /*0aa0*/  DFMA R14, R10, -R4, 1 ;  /* 0x3ff000000a0e742b */ /* 0x001fd00000000804 */
[----:B------:R-:W-:-:S08]  /*0ab0*/  DFMA R14, R14, R14, R14 ;  /* 0x0000000e0e0e722b */ /* 0x000fd0000000000e */
[----:B------:R-:W-:Y:S01]  /*0ac0*/  DFMA R16, R10, R14, R10 ;  /* 0x0000000e0a10722b */ /* 0x000fe2000000000a */
[C---:B------:R-:W-:Y:S01]  /*0ad0*/  @!P2 SEL R15, R13.reuse, 0x63400000, !P3 ;  /* 0x634000000d0fa807 */ /* 0x040fe20005800000 */
[----:B------:R-:W-:Y:S01]  /*0ae0*/  @!P2 IMAD.MOV.U32 R14, RZ, RZ, RZ ;  /* 0x000000ffff0ea224 */ /* 0x000fe200078e00ff */
[----:B------:R-:W-:Y:S02]  /*0af0*/  SEL R11, R13, 0x63400000, !P1 ;  /* 0x634000000d0b7807 */ /* 0x000fe40004800000 */
[--C-:B------:R-:W-:Y:S02]  /*0b00*/  @!P2 LOP3.LUT R15, R15, 0x80000000, R9.reuse, 0xf8, !PT ;  /* 0x800000000f0fa812 */ /* 0x100fe400078ef809 */
[----:B------:R-:W-:Y:S01]  /*0b10*/  LOP3.LUT R11, R11, 0x800fffff, R9, 0xf8, !PT ;  /* 0x800fffff0b0b7812 */ /* 0x000fe200078ef809 */
[----:B------:R-:W-:Y:S01]  /*0b20*/  DFMA R18, R16, -R4, 1 ;  /* 0x3ff000001012742b */ /* 0x000fe20000000804 */
[----:B------:R-:W-:Y:S02]  /*0b30*/  @!P2 LOP3.LUT R15, R15, 0x100000, RZ, 0xfc, !PT ;  /* 0x001000000f0fa812 */ /* 0x000fe400078efcff */
[----:B------:R-:W-:-:S05]  /*0b40*/  MOV R10, R8 ;  /* 0x00000008000a7202 */ /* 0x000fca0000000f00 */
[----:B------:R-:W-:Y:S02]  /*0b50*/  DFMA R18, R16, R18, R16 ;  /* 0x000000121012722b */ /* 0x000fe40000000010 */
[----:B------:R-:W-:-:S08]  /*0b60*/  @!P2 DFMA R10, R10, 2, -R14 ;  /* 0x400000000a0aa82b */ /* 0x000fd0000000080e */
[----:B------:R-:W-:Y:S02]  /*0b70*/  DMUL R14, R18, R10 ;  /* 0x0000000a120e7228 */ /* 0x000fe40000000000 */
[----:B------:R-:W-:-:S05]  /*0b80*/  @!P2 LOP3.LUT R20, R11, 0x7ff00000, RZ, 0xc0, !PT ;  /* 0x7ff000000b14a812 */ /* 0x000fca00078ec0ff */
[----:B------:R-:W-:Y:S01]  /*0b90*/  VIADD R22, R20, 0xffffffff ;  /* 0xffffffff14167836 */ /* 0x000fe20000000000 */
[----:B------:R-:W-:-:S04]  /*0ba0*/  DFMA R16, R14, -R4, R10 ;  /* 0x800000040e10722b */ /* 0x000fc8000000000a */
[----:B------:R-:W-:-:S04]  /*0bb0*/  ISETP.GT.U32.AND P0, PT, R22, 0x7feffffe, PT ;  /* 0x7feffffe1600780c */ /* 0x000fc80003f04070 */
[----:B------:R-:W-:Y:S01]  /*0bc0*/  ISETP.GT.U32.OR P0, PT, R23, 0x7feffffe, P0 ;  /* 0x7feffffe1700780c */ /* 0x000fe20000704470 */
[----:B------:R-:W-:-:S12]  /*0bd0*/  DFMA R14, R18, R16, R14 ;  /* 0x00000010120e722b */ /* 0x000fd8000000000e */
        /* <DEDUP_REMOVED lines=13> */
[----:B------:R-:W-:-:S09]  /*0cb0*/  MOV R8, RZ ;  /* 0x000000ff00087202 */ /* 0x000fd20000000f00 */
        /* <DEDUP_REMOVED lines=14> */
.L_x_47:
[----:B------:R-:W-:-:S14]  /*0da0*/  DSETP.NAN.AND P0, PT, R8, R8, PT ;  /* 0x000000080800722a */ /* 0x000fdc0003f08000 */
[----:B------:R-:W-:Y:S05]  /*0db0*/  @P0 BRA `(.L_x_49) ;  /* 0x0000000000440947 */ /* 0x000fea0003800000 */
[----:B------:R-:W-:-:S14]  /*0dc0*/  DSETP.NAN.AND P0, PT, R6, R6, PT ;  /* 0x000000060600722a */ /* 0x000fdc0003f08000 */
[----:B------:R-:W-:Y:S05]  /*0dd0*/  @P0 BRA `(.L_x_50) ;  /* 0x0000000000300947 */ /* 0x000fea0003800000 */
[----:B------:R-:W-:Y:S01]  /*0de0*/  ISETP.NE.AND P0, PT, R20, R21, PT ;  /* 0x000000151400720c */ /* 0x000fe20003f05270 */
[----:B------:R-:W-:Y:S01]  /*0df0*/  IMAD.MOV.U32 R12, RZ, RZ, 0x0 ;  /* 0x00000000ff0c7424 */ /* 0x000fe200078e00ff */
[----:B------:R-:W-:-:S11]  /*0e00*/  MOV R13, 0xfff80000 ;  /* 0xfff80000000d7802 */ /* 0x000fd60000000f00 */
[----:B------:R-:W-:Y:S05]  /*0e10*/  @!P0 BRA `(.L_x_48) ;  /* 0x0000000000348947 */ /* 0x000fea0003800000 */
[----:B------:R-:W-:Y:S02]  /*0e20*/  ISETP.NE.AND P0, PT, R20, 0x7ff00000, PT ;  /* 0x7ff000001400780c */ /* 0x000fe40003f05270 */
[----:B------:R-:W-:Y:S02]  /*0e30*/  LOP3.LUT R13, R9, 0x80000000, R7, 0x48, !PT ;  /* 0x80000000090d7812 */ /* 0x000fe400078e4807 */
[----:B------:R-:W-:-:S13]  /*0e40*/  ISETP.EQ.OR P0, PT, R21, RZ, !P0 ;  /* 0x000000ff1500720c */ /* 0x000fda0004702670 */
[----:B------:R-:W-:Y:S01]  /*0e50*/  @P0 LOP3.LUT R4, R13, 0x7ff00000, RZ, 0xfc, !PT ;  /* 0x7ff000000d040812 */ /* 0x000fe200078efcff */
[----:B------:R-:W-:Y:S02]  /*0e60*/  @!P0 IMAD.MOV.U32 R12, RZ, RZ, RZ ;  /* 0x000000ffff0c8224 */ /* 0x000fe400078e00ff */
[----:B------:R-:W-:Y:S01]  /*0e70*/  @P0 IMAD.MOV.U32 R12, RZ, RZ, RZ ;  /* 0x000000ffff0c0224 */ /* 0x000fe200078e00ff */
[----:B------:R-:W-:Y:S01]  /*0e80*/  @P0 MOV R13, R4 ;  /* 0x00000004000d0202 */ /* 0x000fe20000000f00 */
[----:B------:R-:W-:Y:S06]  /*0e90*/  BRA `(.L_x_48) ;  /* 0x0000000000147947 */ /* 0x000fec0003800000 */
.L_x_50:
[----:B------:R-:W-:Y:S01]  /*0ea0*/  LOP3.LUT R13, R7, 0x80000, RZ, 0xfc, !PT ;  /* 0x00080000070d7812 */ /* 0x000fe200078efcff */
[----:B------:R-:W-:Y:S01]  /*0eb0*/  IMAD.MOV.U32 R12, RZ, RZ, R6 ;  /* 0x000000ffff0c7224 */ /* 0x000fe200078e0006 */
[----:B------:R-:W-:Y:S06]  /*0ec0*/  BRA `(.L_x_48) ;  /* 0x0000000000087947 */ /* 0x000fec0003800000 */
.L_x_49:
[----:B------:R-:W-:Y:S01]  /*0ed0*/  LOP3.LUT R13, R9, 0x80000, RZ, 0xfc, !PT ;  /* 0x00080000090d7812 */ /* 0x000fe200078efcff */
[----:B------:R-:W-:-:S07]  /*0ee0*/  IMAD.MOV.U32 R12, RZ, RZ, R8 ;  /* 0x000000ffff0c7224 */ /* 0x000fce00078e0008 */
.L_x_48:
[----:B------:R-:W-:Y:S05]  /*0ef0*/  BSYNC.RECONVERGENT B1 ;  /* 0x0000000000017941 */ /* 0x000fea0003800200 */
.L_x_46:
[----:B------:R-:W-:Y:S01]  /*0f00*/  MOV R4, R2 ;  /* 0x0000000200047202 */ /* 0x000fe20000000f00 */
[----:B------:R-:W-:-:S04]  /*0f10*/  IMAD.MOV.U32 R5, RZ, RZ, 0x0 ;  /* 0x00000000ff057424 */ /* 0x000fc800078e00ff */
[----:B------:R-:W-:Y:S05]  /*0f20*/  RET.REL.NODEC R4 `(_Z27executeTwentyThreeLayer_PSCPdS_S_S_S_S_S_) ;  /* 0xfffffff004347950 */ /* 0x000fea0003c3ffff */
.L_x_51:
        /* <DEDUP_REMOVED lines=13> */
.L_x_396:


//--------------------- .text._Z25executeTwentyTwoLayer_DSCPdS_S_S_S_S_S_ --------------------------
	.section	.text._Z25executeTwentyTwoLayer_DSCPdS_S_S_S_S_S_,"ax",@progbits
	.align	128
        .global         _Z25executeTwentyTwoLayer_DSCPdS_S_S_S_S_S_
        .type           _Z25executeTwentyTwoLayer_DSCPdS_S_S_S_S_S_,@function
        .size           _Z25executeTwentyTwoLayer_DSCPdS_S_S_S_S_S_,(.L_x_397 - _Z25executeTwentyTwoLayer_DSCPdS_S_S_S_S_S_)
        .other          _Z25executeTwentyTwoLayer_DSCPdS_S_S_S_S_S_,@"STO_CUDA_ENTRY STV_DEFAULT"
_Z25executeTwentyTwoLayer_DSCPdS_S_S_S_S_S_:
.text._Z25executeTwentyTwoLayer_DSCPdS_S_S_S_S_S_:
        /* <DEDUP_REMOVED lines=8> */
[----:B------:R-:W-:Y:S02]  /*0080*/  IMAD R3, R2, 0x2, R7 ;  /* 0x0000000202037824 */ /* 0x000fe400078e0207 */
        /* <DEDUP_REMOVED lines=13> */
[----:B------:R-:W5:Y:S04]  /*0160*/  LDG.E.64 R14, desc[UR4][R24.64+0x80] ;  /* 0x00008004180e7981 */ /* 0x000f68000c1e1b00 */
[----:B------:R-:W5:Y:S01]  /*0170*/  LDG.E.64 R28, desc[UR4][R26.64+0x40] ;  /* 0x000040041a1c7981 */ /* 0x000f62000c1e1b00 */
[----:B--2---:R-:W-:Y:S01]  /*0180*/  DMUL R22, R22, R4 ;  /* 0x0000000416167228 */ /* 0x004fe20000000000 */
[----:B------:R-:W0:Y:S07]  /*0190*/  LDC.64 R4, c[0x0][0x3a0] ;  /* 0x0000e800ff047b82 */ /* 0x000e2e0000000a00 */
[----:B---3--:R-:W-:-:S02]  /*01a0*/  DFMA R16, R20, R16, R22 ;  /* 0x000000101410722b */ /* 0x008fc40000000016 */
[----:B------:R-:W2:Y:S04]  /*01b0*/  LDG.E.64 R22, desc[UR4][R26.64+0x28] ;  /* 0x000028041a167981 */ /* 0x000ea8000c1e1b00 */
[----:B------:R-:W2:Y:S01]  /*01c0*/  LDG.E.64 R20, desc[UR4][R24.64+0x90] ;  /* 0x0000900418147981 */ /* 0x000ea2000c1e1b00 */
[----:B0-----:R-:W-:-:S06]  /*01d0*/  IMAD.WIDE.U32 R4, R0, 0x8, R4 ;  /* 0x0000000800047825 */ /* 0x001fcc00078e0004 */
[----:B------:R-:W3:Y:S01]  /*01e0*/  LDG.E.64 R4, desc[UR4][R4.64] ;  /* 0x0000000404047981 */ /* 0x000ee2000c1e1b00 */
[----:B----4-:R-:W-:Y:S02]  /*01f0*/  DFMA R8, R8, R10, R16 ;  /* 0x0000000a0808722b */ /* 0x010fe40000000010 */
[----:B-----5:R-:W-:Y:S01]  /*0200*/  DMUL R18, R18, R12 ;  /* 0x0000000c12127228 */ /* 0x020fe20000000000 */
[----:B------:R-:W4:Y:S01]  /*0210*/  LDG.E.64 R16, desc[UR4][R26.64+0x38] ;  /* 0x000038041a107981 */ /* 0x000f22000c1e1b00 */
[----:B------:R-:W0:Y:S03]  /*0220*/  LDC.64 R12, c[0x0][0x398] ;  /* 0x0000e600ff0c7b82 */ /* 0x000e260000000a00 */
[----:B------:R-:W4:Y:S03]  /*0230*/  LDG.E.64 R10, desc[UR4][R24.64+0x108] ;  /* 0x00010804180a7981 */ /* 0x000f26000c1e1b00 */
[----:B------:R-:W-:Y:S01]  /*0240*/  DFMA R2, R14, R2, R18 ;  /* 0x000000020e02722b */ /* 0x000fe20000000012 */
[----:B------:R-:W5:Y:S04]  /*0250*/  LDG.E.64 R14, desc[UR4][R26.64+0x30] ;  /* 0x000030041a0e7981 */ /* 0x000f68000c1e1b00 */
[----:B------:R-:W5:Y:S04]  /*0260*/  LDG.E.64 R18, desc[UR4][R24.64+0x100] ;  /* 0x0001000418127981 */ /* 0x000f68000c1e1b00 */
[----:B------:R-:W5:Y:S01]  /*0270*/  LDG.E.64 R24, desc[UR4][R24.64+0x110] ;  /* 0x0001100418187981 */ /* 0x000f62000c1e1b00 */
[----:B0-----:R-:W-:-:S06]  /*0280*/  IMAD.WIDE.U32 R12, R0, 0x8, R12 ;  /* 0x00000008000c7825 */ /* 0x001fcc00078e000c */
[----:B------:R-:W5:Y:S01]  /*0290*/  LDG.E.64 R12, desc[UR4][R12.64] ;  /* 0x000000040c0c7981 */ /* 0x000f62000c1e1b00 */
[----:B------:R-:W-:Y:S01]  /*02a0*/  DADD R8, RZ, R8 ;  /* 0x00000000ff087229 */ /* 0x000fe20000000008 */
[----:B------:R-:W-:Y:S01]  /*02b0*/  BSSY.RECONVERGENT B0, `(.L_x_52) ;  /* 0x0000019000007945 */ /* 0x000fe20003800200 */
[----:B--2---:R-:W-:Y:S01]  /*02c0*/  DFMA R20, R20, R22, R2 ;  /* 0x000000161414722b */ /* 0x004fe20000000002 */
[----:B------:R-:W-:Y:S01]  /*02d0*/  IMAD.MOV.U32 R2, RZ, RZ, 0x1 ;  /* 0x00000001ff027424 */ /* 0x000fe200078e00ff */
[----:B---3--:R-:W0:Y:S01]  /*02e0*/  MUFU.RCP64H R3, R5 ;  /* 0x0000000500037308 */ /* 0x008e220000001800 */
[----:B----4-:R-:W-:-:S04]  /*02f0*/  DMUL R16, R10, R16 ;  /* 0x000000100a107228 */ /* 0x010fc80000000000 */
[----:B0-----:R-:W-:-:S04]  /*0300*/  DFMA R10, -R4, R2, 1 ;  /* 0x3ff00000040a742b */ /* 0x001fc80000000102 */
[----:B-----5:R-:W-:-:S04]  /*0310*/  DFMA R14, R18, R14, R16 ;  /* 0x0000000e120e722b */ /* 0x020fc80000000010 */
[----:B------:R-:W-:Y:S02]  /*0320*/  DFMA R10, R10, R10, R10 ;  /* 0x0000000a0a0a722b */ /* 0x000fe4000000000a */
[----:B------:R-:W-:Y:S02]  /*0330*/  DADD R8, R8, R20 ;  /* 0x0000000008087229 */ /* 0x000fe40000000014 */
[----:B------:R-:W-:-:S04]  /*0340*/  DFMA R14, R24, R28, R14 ;  /* 0x0000001c180e722b */ /* 0x000fc8000000000e */
[----:B------:R-:W-:-:S04]  /*0350*/  DFMA R10, R2, R10, R2 ;  /* 0x0000000a020a722b */ /* 0x000fc80000000002 */
[----:B------:R-:W-:-:S04]  /*0360*/  DADD R14, R8, R14 ;  /* 0x00000000080e7229 */ /* 0x000fc8000000000e */
[----:B------:R-:W-:-:S04]  /*0370*/  DFMA R2, -R4, R10, 1 ;  /* 0x3ff000000402742b */ /* 0x000fc8000000010a */
[----:B------:R-:W-:-:S04]  /*0380*/  DADD R14, R14, -R12 ;  /* 0x000000000e0e7229 */ /* 0x000fc8000000080c */
[----:B------:R-:W-:-:S08]  /*0390*/  DFMA R2, R10, R2, R10 ;  /* 0x000000020a02722b */ /* 0x000fd0000000000a */
        /* <DEDUP_REMOVED lines=9> */
[----:B------:R-:W-:Y:S05]  /*0430*/  CALL.REL.NOINC `($__internal_6_$__cuda_sm20_div_rn_f64_full) ;  /* 0x0000000000487944 */ /* 0x000fea0003c00000 */
.L_x_53:
[----:B------:R-:W-:Y:S05]  /*0440*/  BSYNC.RECONVERGENT B0 ;  /* 0x0000000000007941 */ /* 0x000fea0003800200 */
.L_x_52:
        /* <DEDUP_REMOVED lines=17> */
        .weak           $__internal_6_$__cuda_sm20_div_rn_f64_full
        .type           $__internal_6_$__cuda_sm20_div_rn_f64_full,@function
        .size           $__internal_6_$__cuda_sm20_div_rn_f64_full,(.L_x_397 - $__internal_6_$__cuda_sm20_div_rn_f64_full)
$__internal_6_$__cuda_sm20_div_rn_f64_full:
[C---:B------:R-:W-:Y:S01]  /*0560*/  FSETP.GEU.AND P0, PT, |R5|.reuse, 1.469367938527859385e-39, PT ;  /* 0x001000000500780b */ /* 0x040fe20003f0e200 */
[----:B------:R-:W-:Y:S01]  /*0570*/  IMAD.MOV.U32 R7, RZ, RZ, R15 ;  /* 0x000000ffff077224 */ /* 0x000fe200078e000f */
[----:B------:R-:W-:Y:S01]  /*0580*/  LOP3.LUT R2, R5, 0x800fffff, RZ, 0xc0, !PT ;  /* 0x800fffff05027812 */ /* 0x000fe200078ec0ff */
[----:B------:R-:W-:Y:S01]  /*0590*/  IMAD.MOV.U32 R8, RZ, RZ, 0x1 ;  /* 0x00000001ff087424 */ /* 0x000fe200078e00ff */
[----:B------:R-:W-:Y:S01]  /*05a0*/  BSSY.RECONVERGENT B1, `(.L_x_54) ;  /* 0x0000056000017945 */ /* 0x000fe20003800200 */
[----:B------:R-:W-:Y:S01]  /*05b0*/  IMAD.MOV.U32 R6, RZ, RZ, R14 ;  /* 0x000000ffff067224 */ /* 0x000fe200078e000e */
[----:B------:R-:W-:Y:S01]  /*05c0*/  LOP3.LUT R3, R2, 0x3ff00000, RZ, 0xfc, !PT ;  /* 0x3ff0000002037812 */ /* 0x000fe200078efcff */
[----:B------:R-:W-:Y:S01]  /*05d0*/  IMAD.MOV.U32 R2, RZ, RZ, R4 ;  /* 0x000000ffff027224 */ /* 0x000fe200078e0004 */
[C---:B------:R-:W-:Y:S01]  /*05e0*/  FSETP.GEU.AND P2, PT, |R7|.reuse, 1.469367938527859385e-39, PT ;  /* 0x001000000700780b */ /* 0x040fe20003f4e200 */
[----:B------:R-:W-:Y:S01]  /*05f0*/  IMAD.MOV.U32 R13, RZ, RZ, 0x1ca00000 ;  /* 0x1ca00000ff0d7424 */ /* 0x000fe200078e00ff */
        /* <DEDUP_REMOVED lines=59> */
.L_x_55:
        /* <DEDUP_REMOVED lines=16> */
.L_x_58:
[----:B------:R-:W-:Y:S01]  /*0ab0*/  LOP3.LUT R17, R5, 0x80000, RZ, 0xfc, !PT ;  /* 0x0008000005117812 */ /* 0x000fe200078efcff */
[----:B------:R-:W-:Y:S01]  /*0ac0*/  IMAD.MOV.U32 R16, RZ, RZ, R4 ;  /* 0x000000ffff107224 */ /* 0x000fe200078e0004 */
[----:B------:R-:W-:Y:S06]  /*0ad0*/  BRA `(.L_x_56) ;  /* 0x0000000000087947 */ /* 0x000fec0003800000 */
.L_x_57:
[----:B------:R-:W-:Y:S01]  /*0ae0*/  LOP3.LUT R17, R7, 0x80000, RZ, 0xfc, !PT ;  /* 0x0008000007117812 */ /* 0x000fe200078efcff */
[----:B------:R-:W-:-:S07]  /*0af0*/  IMAD.MOV.U32 R16, RZ, RZ, R6 ;  /* 0x000000ffff107224 */ /* 0x000fce00078e0006 */
.L_x_56:
[----:B------:R-:W-:Y:S05]  /*0b00*/  BSYNC.RECONVERGENT B1 ;  /* 0x0000000000017941 */ /* 0x000fea0003800200 */
.L_x_54:
[----:B------:R-:W-:Y:S02]  /*0b10*/  IMAD.MOV.U32 R13, RZ, RZ, 0x0 ;  /* 0x00000000ff0d7424 */ /* 0x000fe400078e00ff */
[----:B------:R-:W-:Y:S02]  /*0b20*/  IMAD.MOV.U32 R2, RZ, RZ, R16 ;  /* 0x000000ffff027224 */ /* 0x000fe400078e0010 */
[----:B------:R-:W-:Y:S01]  /*0b30*/  IMAD.MOV.U32 R3, RZ, RZ, R17 ;  /* 0x000000ffff037224 */ /* 0x000fe200078e0011 */
[----:B------:R-:W-:Y:S06]  /*0b40*/  RET.REL.NODEC R12 `(_Z25executeTwentyTwoLayer_DSCPdS_S_S_S_S_S_) ;  /* 0xfffffff40c2c7950 */ /* 0x000fec0003c3ffff */
.L_x_59:
        /* <DEDUP_REMOVED lines=11> */
.L_x_397:


//--------------------- .text._Z25executeTwentyOneLayer_PSCPdS_S_S_S_S_S_ --------------------------
	.section	.text._Z25executeTwentyOneLayer_PSCPdS_S_S_S_S_S_,"ax",@progbits
	.align	128
        .global         _Z25executeTwentyOneLayer_PSCPdS_S_S_S_S_S_
        .type           _Z25executeTwentyOneLayer_PSCPdS_S_S_S_S_S_,@function
        .size           _Z25executeTwentyOneLayer_PSCPdS_S_S_S_S_S_,(.L_x_398 - _Z25executeTwentyOneLayer_PSCPdS_S_S_S_S_S_)
        .other          _Z25executeTwentyOneLayer_PSCPdS_S_S_S_S_S_,@"STO_CUDA_ENTRY STV_DEFAULT"
_Z25executeTwentyOneLayer_PSCPdS_S_S_S_S_S_:
.text._Z25executeTwentyOneLayer_PSCPdS_S_S_S_S_S_:
        /* <DEDUP_REMOVED lines=17> */
.L_x_60:
        /* <DEDUP_REMOVED lines=82> */
[----:B------:R-:W-:Y:S05]  /*0630*/  CALL.REL.NOINC `($__internal_7_$__cuda_sm20_div_rn_f64_full) ;  /* 0x0000000000547944 */ /* 0x000fea0003c00000 */
.L_x_62:
[----:B------:R-:W-:Y:S05]  /*0640*/  BSYNC.RECONVERGENT B0 ;  /* 0x0000000000007941 */ /* 0x000fea0003800200 */
.L_x_61:
        /* <DEDUP_REMOVED lines=20> */
        .weak           $__internal_7_$__cuda_sm20_div_rn_f64_full
        .type           $__internal_7_$__cuda_sm20_div_rn_f64_full,@function
        .size           $__internal_7_$__cuda_sm20_div_rn_f64_full,(.L_x_398 - $__internal_7_$__cuda_sm20_div_rn_f64_full)
$__internal_7_$__cuda_sm20_div_rn_f64_full:
        /* <DEDUP_REMOVED lines=67> */
.L_x_64:
        /* <DEDUP_REMOVED lines=16> */
.L_x_67:
[----:B------:R-:W-:Y:S01]  /*0cc0*/  LOP3.LUT R13, R5, 0x80000, RZ, 0xfc, !PT ;  /* 0x00080000050d7812 */ /* 0x000fe200078efcff */
[----:B------:R-:W-:Y:S01]  /*0cd0*/  IMAD.MOV.U32 R12, RZ, RZ, R4 ;  /* 0x000000ffff0c7224 */ /* 0x000fe200078e0004 */
[----:B------:R-:W-:Y:S06]  /*0ce0*/  BRA `(.L_x_65) ;  /* 0x0000000000087947 */ /* 0x000fec0003800000 */
.L_x_66:
[----:B------:R-:W-:Y:S01]  /*0cf0*/  LOP3.LUT R13, R7, 0x80000, RZ, 0xfc, !PT ;  /* 0x00080000070d7812 */ /* 0x000fe200078efcff */
[----:B------:R-:W-:-:S07]  /*0d00*/  IMAD.MOV.U32 R12, RZ, RZ, R6 ;  /* 0x000000ffff0c7224 */ /* 0x000fce00078e0006 */
.L_x_65:
[----:B------:R-:W-:Y:S05]  /*0d10*/  BSYNC.RECONVERGENT B1 ;  /* 0x0000000000017941 */ /* 0x000fea0003800200 */
.L_x_63:
[----:B------:R-:W-:Y:S02]  /*0d20*/  IMAD.MOV.U32 R11, RZ, RZ, 0x0 ;  /* 0x00000000ff0b7424 */ /* 0x000fe400078e00ff */
[----:B------:R-:W-:Y:S02]  /*0d30*/  IMAD.MOV.U32 R2, RZ, RZ, R12 ;  /* 0x000000ffff027224 */ /* 0x000fe400078e000c */
[----:B------:R-:W-:Y:S01]  /*0d40*/  IMAD.MOV.U32 R3, RZ, RZ, R13 ;  /* 0x000000ffff037224 */ /* 0x000fe200078e000d */
[----:B------:R-:W-:Y:S06]  /*0d50*/  RET.REL.NODEC R10 `(_Z25executeTwentyOneLayer_PSCPdS_S_S_S_S_S_) ;  /* 0xfffffff00aa87950 */ /* 0x000fec0003c3ffff */
.L_x_68:
        /* <DEDUP_REMOVED lines=10> */
.L_x_398:


//--------------------- .text._Z22executeTwentyLayer_DSCPdS_S_S_S_S_S_ --------------------------
	.section	.text._Z22executeTwentyLayer_DSCPdS_S_S_S_S_S_,"ax",@progbits
	.align	128
        .global         _Z22executeTwentyLayer_DSCPdS_S_S_S_S_S_
        .type           _Z22executeTwentyLayer_DSCPdS_S_S_S_S_S_,@function
        .size           _Z22executeTwentyLayer_DSCPdS_S_S_S_S_S_,(.L_x_399 - _Z22executeTwentyLayer_DSCPdS_S_S_S_S_S_)
        .other          _Z22executeTwentyLayer_DSCPdS_S_S_S_S_S_,@"STO_CUDA_ENTRY STV_DEFAULT"
_Z22executeTwentyLayer_DSCPdS_S_S_S_S_S_:
.text._Z22executeTwentyLayer_DSCPdS_S_S_S_S_S_:
        /* <DEDUP_REMOVED lines=67> */
[----:B------:R-:W-:Y:S05]  /*0430*/  CALL.REL.NOINC `($__internal_8_$__cuda_sm20_div_rn_f64_full) ;  /* 0x0000000000487944 */ /* 0x000fea0003c00000 */
.L_x_70:
[----:B------:R-:W-:Y:S05]  /*0440*/  BSYNC.RECONVERGENT B0 ;  /* 0x0000000000007941 */ /* 0x000fea0003800200 */
.L_x_69:
        /* <DEDUP_REMOVED lines=17> */
        .weak           $__internal_8_$__cuda_sm20_div_rn_f64_full
        .type           $__internal_8_$__cuda_sm20_div_rn_f64_full,@function
        .size           $__internal_8_$__cuda_sm20_div_rn_f64_full,(.L_x_399 - $__internal_8_$__cuda_sm20_div_rn_f64_full)
$__internal_8_$__cuda_sm20_div_rn_f64_full:
        /* <DEDUP_REMOVED lines=69> */
.L_x_72:
        /* <DEDUP_REMOVED lines=16> */
.L_x_75:
[----:B------:R-:W-:Y:S01]  /*0ab0*/  LOP3.LUT R17, R5, 0x80000, RZ, 0xfc, !PT ;  /* 0x0008000005117812 */ /* 0x000fe200078efcff */
[----:B------:R-:W-:Y:S01]  /*0ac0*/  IMAD.MOV.U32 R16, RZ, RZ, R4 ;  /* 0x000000ffff107224 */ /* 0x000fe200078e0004 */
[----:B------:R-:W-:Y:S06]  /*0ad0*/  BRA `(.L_x_73) ;  /* 0x0000000000087947 */ /* 0x000fec0003800000 */
.L_x_74:
[----:B------:R-:W-:Y:S01]  /*0ae0*/  LOP3.LUT R17, R7, 0x80000, RZ, 0xfc, !PT ;  /* 0x0008000007117812 */ /* 0x000fe200078efcff */
[----:B------:R-:W-:-:S07]  /*0af0*/  IMAD.MOV.U32 R16, RZ, RZ, R6 ;  /* 0x000000ffff107224 */ /* 0x000fce00078e0006 */
.L_x_73:
[----:B------:R-:W-:Y:S05]  /*0b00*/  BSYNC.RECONVERGENT B1 ;  /* 0x0000000000017941 */ /* 0x000fea0003800200 */
.L_x_71:
[----:B------:R-:W-:Y:S02]  /*0b10*/  IMAD.MOV.U32 R13, RZ, RZ, 0x0 ;  /* 0x00000000ff0d7424 */ /* 0x000fe400078e00ff */
[----:B------:R-:W-:Y:S02]  /*0b20*/  IMAD.MOV.U32 R2, RZ, RZ, R16 ;  /* 0x000000ffff027224 */ /* 0x000fe400078e0010 */
[----:B------:R-:W-:Y:S01]  /*0b30*/  IMAD.MOV.U32 R3, RZ, RZ, R17 ;  /* 0x000000ffff037224 */ /* 0x000fe200078e0011 */
[----:B------:R-:W-:Y:S06]  /*0b40*/  RET.REL.NODEC R12 `(_Z22executeTwentyLayer_DSCPdS_S_S_S_S_S_) ;  /* 0xfffffff40c2c7950 */ /* 0x000fec0003c3ffff */
.L_x_76:
        /* <DEDUP_REMOVED lines=11> */
.L_x_399:


//--------------------- .text._Z26executeNineteenthLayer_PSCPdS_S_S_S_S_S_ --------------------------
	.section	.text._Z26executeNineteenthLayer_PSCPdS_S_S_S_S_S_,"ax",@progbits
	.align	128
        .global         _Z26executeNineteenthLayer_PSCPdS_S_S_S_S_S_
        .type           _Z26executeNineteenthLayer_PSCPdS_S_S_S_S_S_,@function
        .size           _Z26executeNineteenthLayer_PSCPdS_S_S_S_S_S_,(.L_x_400 - _Z26executeNineteenthLayer_PSCPdS_S_S_S_S_S_)
        .other          _Z26executeNineteenthLayer_PSCPdS_S_S_S_S_S_,@"STO_CUDA_ENTRY STV_DEFAULT"
_Z26executeNineteenthLayer_PSCPdS_S_S_S_S_S_:
.text._Z26executeNineteenthLayer_PSCPdS_S_S_S_S_S_:
        /* <DEDUP_REMOVED lines=17> */
.L_x_77:
        /* <DEDUP_REMOVED lines=82> */
[----:B------:R-:W-:Y:S05]  /*0630*/  CALL.REL.NOINC `($__internal_9_$__cuda_sm20_div_rn_f64_full) ;  /* 0x0000000000547944 */ /* 0x000fea0003c00000 */
.L_x_79:
[----:B------:R-:W-:Y:S05]  /*0640*/  BSYNC.RECONVERGENT B0 ;  /* 0x0000000000007941 */ /* 0x000fea0003800200 */
.L_x_78:
        /* <DEDUP_REMOVED lines=20> */
        .weak           $__internal_9_$__cuda_sm20_div_rn_f64_full
        .type           $__internal_9_$__cuda_sm20_div_rn_f64_full,@function
        .size           $__internal_9_$__cuda_sm20_div_rn_f64_full,(.L_x_400 - $__internal_9_$__cuda_sm20_div_rn_f64_full)
$__internal_9_$__cuda_sm20_div_rn_f64_full:
        /* <DEDUP_REMOVED lines=67> */
.L_x_81:
        /* <DEDUP_REMOVED lines=16> */
.L_x_84:
[----:B------:R-:W-:Y:S01]  /*0cc0*/  LOP3.LUT R13, R5, 0x80000, RZ, 0xfc, !PT ;  /* 0x00080000050d7812 */ /* 0x000fe200078efcff */
[----:B------:R-:W-:Y:S01]  /*0cd0*/  IMAD.MOV.U32 R12, RZ, RZ, R4 ;  /* 0x000000ffff0c7224 */ /* 0x000fe200078e0004 */
[----:B------:R-:W-:Y:S06]  /*0ce0*/  BRA `(.L_x_82) ;  /* 0x0000000000087947 */ /* 0x000fec0003800000 */
.L_x_83:
[----:B------:R-:W-:Y:S01]  /*0cf0*/  LOP3.LUT R13, R7, 0x80000, RZ, 0xfc, !PT ;  /* 0x00080000070d7812 */ /* 0x000fe200078efcff */
[----:B------:R-:W-:-:S07]  /*0d00*/  IMAD.MOV.U32 R12, RZ, RZ, R6 ;  /* 0x000000ffff0c7224 */ /* 0x000fce00078e0006 */
.L_x_82:
[----:B------:R-:W-:Y:S05]  /*0d10*/  BSYNC.RECONVERGENT B1 ;  /* 0x0000000000017941 */ /* 0x000fea0003800200 */
.L_x_80:
[----:B------:R-:W-:Y:S02]  /*0d20*/  IMAD.MOV.U32 R11, RZ, RZ, 0x0 ;  /* 0x00000000ff0b7424 */ /* 0x000fe400078e00ff */
[----:B------:R-:W-:Y:S02]  /*0d30*/  IMAD.MOV.U32 R2, RZ, RZ, R12 ;  /* 0x000000ffff027224 */ /* 0x000fe400078e000c */
[----:B------:R-:W-:Y:S01]  /*0d40*/  IMAD.MOV.U32 R3, RZ, RZ, R13 ;  /* 0x000000ffff037224 */ /* 0x000fe200078e000d */
[----:B------:R-:W-:Y:S06]  /*0d50*/  RET.REL.NODEC R10 `(_Z26executeNineteenthLayer_PSCPdS_S_S_S_S_S_) ;  /* 0xfffffff00aa87950 */ /* 0x000fec0003c3ffff */
.L_x_85:
        /* <DEDUP_REMOVED lines=10> */
.L_x_400:


//--------------------- .text._Z26executeEighteenthLayer_DSCPdS_S_S_S_S_S_ --------------------------
	.section	.text._Z26executeEighteenthLayer_DSCPdS_S_S_S_S_S_,"ax",@progbits
	.align	128
        .global         _Z26executeEighteenthLayer_DSCPdS_S_S_S_S_S_
        .type           _Z26executeEighteenthLayer_DSCPdS_S_S_S_S_S_,@function
        .size           _Z26executeEighteenthLayer_DSCPdS_S_S_S_S_S_,(.L_x_401 - _Z26executeEighteenthLayer_DSCPdS_S_S_S_S_S_)
        .other          _Z26executeEighteenthLayer_DSCPdS_S_S_S_S_S_,@"STO_CUDA_ENTRY STV_DEFAULT"
_Z26executeEighteenthLayer_DSCPdS_S_S_S_S_S_:
.text._Z26executeEighteenthLayer_DSCPdS_S_S_S_S_S_:
        /* <DEDUP_REMOVED lines=67> */
[----:B------:R-:W-:Y:S05]  /*0430*/  CALL.REL.NOINC `($__internal_10_$__cuda_sm20_div_rn_f64_full) ;  /* 0x0000000000487944 */ /* 0x000fea0003c00000 */
.L_x_87:
[----:B------:R-:W-:Y:S05]  /*0440*/  BSYNC.RECONVERGENT B0 ;  /* 0x0000000000007941 */ /* 0x000fea0003800200 */
.L_x_86:
        /* <DEDUP_REMOVED lines=17> */
        .weak           $__internal_10_$__cuda_sm20_div_rn_f64_full
        .type           $__internal_10_$__cuda_sm20_div_rn_f64_full,@function
        .size           $__internal_10_$__cuda_sm20_div_rn_f64_full,(.L_x_401 - $__internal_10_$__cuda_sm20_div_rn_f64_full)
$__internal_10_$__cuda_sm20_div_rn_f64_full:
        /* <DEDUP_REMOVED lines=69> */
.L_x_89:
        /* <DEDUP_REMOVED lines=16> */
.L_x_92:
[----:B------:R-:W-:Y:S01]  /*0ab0*/  LOP3.LUT R17, R5, 0x80000, RZ, 0xfc, !PT ;  /* 0x0008000005117812 */ /* 0x000fe200078efcff */
[----:B------:R-:W-:Y:S01]  /*0ac0*/  IMAD.MOV.U32 R16, RZ, RZ, R4 ;  /* 0x000000ffff107224 */ /* 0x000fe200078e0004 */
[----:B------:R-:W-:Y:S06]  /*0ad0*/  BRA `(.L_x_90) ;  /* 0x0000000000087947 */ /* 0x000fec0003800000 */
.L_x_91:
[----:B------:R-:W-:Y:S01]  /*0ae0*/  LOP3.LUT R17, R7, 0x80000, RZ, 0xfc, !PT ;  /* 0x0008000007117812 */ /* 0x000fe200078efcff */
[----:B------:R-:W-:-:S07]  /*0af0*/  IMAD.MOV.U32 R16, RZ, RZ, R6 ;  /* 0x000000ffff107224 */ /* 0x000fce00078e0006 */
.L_x_90:
[----:B------:R-:W-:Y:S05]  /*0b00*/  BSYNC.RECONVERGENT B1 ;  /* 0x0000000000017941 */ /* 0x000fea0003800200 */
.L_x_88:
[----:B------:R-:W-:Y:S02]  /*0b10*/  IMAD.MOV.U32 R13, RZ, RZ, 0x0 ;  /* 0x00000000ff0d7424 */ /* 0x000fe400078e00ff */
[----:B------:R-:W-:Y:S02]  /*0b20*/  IMAD.MOV.U32 R2, RZ, RZ, R16 ;  /* 0x000000ffff027224 */ /* 0x000fe400078e0010 */
[----:B------:R-:W-:Y:S01]  /*0b30*/  IMAD.MOV.U32 R3, RZ, RZ, R17 ;  /* 0x000000ffff037224 */ /* 0x000fe200078e0011 */
[----:B------:R-:W-:Y:S06]  /*0b40*/  RET.REL.NODEC R12 `(_Z26executeEighteenthLayer_DSCPdS_S_S_S_S_S_) ;  /* 0xfffffff40c2c7950 */ /* 0x000fec0003c3ffff */
.L_x_93:
        /* <DEDUP_REMOVED lines=11> */
.L_x_401:


//--------------------- .text._Z27executeSeventeenthLayer_PSCPdS_S_S_S_S_S_ --------------------------
	.section	.text._Z27executeSeventeenthLayer_PSCPdS_S_S_S_S_S_,"ax",@progbits
	.align	128
        .global         _Z27executeSeventeenthLayer_PSCPdS_S_S_S_S_S_
        .type           _Z27executeSeventeenthLayer_PSCPdS_S_S_S_S_S_,@function
        .size           _Z27executeSeventeenthLayer_PSCPdS_S_S_S_S_S_,(.L_x_402 - _Z27executeSeventeenthLayer_PSCPdS_S_S_S_S_S_)
        .other          _Z27executeSeventeenthLayer_PSCPdS_S_S_S_S_S_,@"STO_CUDA_ENTRY STV_DEFAULT"
_Z27executeSeventeenthLayer_PSCPdS_S_S_S_S_S_:
.text._Z27executeSeventeenthLayer_PSCPdS_S_S_S_S_S_:
        /* <DEDUP_REMOVED lines=17> */
.L_x_94:
        /* <DEDUP_REMOVED lines=82> */
[----:B------:R-:W-:Y:S05]  /*0630*/  CALL.REL.NOINC `($__internal_11_$__cuda_sm20_div_rn_f64_full) ;  /* 0x0000000000547944 */ /* 0x000fea0003c00000 */
.L_x_96:
[----:B------:R-:W-:Y:S05]  /*0640*/  BSYNC.RECONVERGENT B0 ;  /* 0x0000000000007941 */ /* 0x000fea0003800200 */
.L_x_95:
        /* <DEDUP_REMOVED lines=20> */
        .weak           $__internal_11_$__cuda_sm20_div_rn_f64_full
        .type           $__internal_11_$__cuda_sm20_div_rn_f64_full,@function
        .size           $__internal_11_$__cuda_sm20_div_rn_f64_full,(.L_x_402 - $__internal_11_$__cuda_sm20_div_rn_f64_full)
$__internal_11_$__cuda_sm20_div_rn_f64_full:
        /* <DEDUP_REMOVED lines=67> */
.L_x_98:
        /* <DEDUP_REMOVED lines=16> */
.L_x_101:
[----:B------:R-:W-:Y:S01]  /*0cc0*/  LOP3.LUT R13, R5, 0x80000, RZ, 0xfc, !PT ;  /* 0x00080000050d7812 */ /* 0x000fe200078efcff */
[----:B------:R-:W-:Y:S01]  /*0cd0*/  IMAD.MOV.U32 R12, RZ, RZ, R4 ;  /* 0x000000ffff0c7224 */ /* 0x000fe200078e0004 */
[----:B------:R-:W-:Y:S06]  /*0ce0*/  BRA `(.L_x_99) ;  /* 0x0000000000087947 */ /* 0x000fec0003800000 */
.L_x_100:
[----:B------:R-:W-:Y:S01]  /*0cf0*/  LOP3.LUT R13, R7, 0x80000, RZ, 0xfc, !PT ;  /* 0x00080000070d7812 */ /* 0x000fe200078efcff */
[----:B------:R-:W-:-:S07]  /*0d00*/  IMAD.MOV.U32 R12, RZ, RZ, R6 ;  /* 0x000000ffff0c7224 */ /* 0x000fce00078e0006 */
.L_x_99:
[----:B------:R-:W-:Y:S05]  /*0d10*/  BSYNC.RECONVERGENT B1 ;  /* 0x0000000000017941 */ /* 0x000fea0003800200 */
.L_x_97:
[----:B------:R-:W-:Y:S02]  /*0d20*/  IMAD.MOV.U32 R11, RZ, RZ, 0x0 ;  /* 0x00000000ff0b7424 */ /* 0x000fe400078e00ff */
[----:B------:R-:W-:Y:S02]  /*0d30*/  IMAD.MOV.U32 R2, RZ, RZ, R12 ;  /* 0x000000ffff027224 */ /* 0x000fe400078e000c */
[----:B------:R-:W-:Y:S01]  /*0d40*/  IMAD.MOV.U32 R3, RZ, RZ, R13 ;  /* 0x000000ffff037224 */ /* 0x000fe200078e000d */
[----:B------:R-:W-:Y:S06]  /*0d50*/  RET.REL.NODEC R10 `(_Z27executeSeventeenthLayer_PSCPdS_S_S_S_S_S_) ;  /* 0xfffffff00aa87950 */ /* 0x000fec0003c3ffff */
.L_x_102:
        /* <DEDUP_REMOVED lines=10> */
.L_x_402:


//--------------------- .text._Z25executeSixteenthLayer_DSCPdS_S_S_S_S_S_ --------------------------
	.section	.text._Z25executeSixteenthLayer_DSCPdS_S_S_S_S_S_,"ax",@progbits
	.align	128
        .global         _Z25executeSixteenthLayer_DSCPdS_S_S_S_S_S_
        .type           _Z25executeSixteenthLayer_DSCPdS_S_S_S_S_S_,@function
        .size           _Z25executeSixteenthLayer_DSCPdS_S_S_S_S_S_,(.L_x_403 - _Z25executeSixteenthLayer_DSCPdS_S_S_S_S_S_)
        .other          _Z25executeSixteenthLayer_DSCPdS_S_S_S_S_S_,@"STO_CUDA_ENTRY STV_DEFAULT"
_Z25executeSixteenthLayer_DSCPdS_S_S_S_S_S_:
.text._Z25executeSixteenthLayer_DSCPdS_S_S_S_S_S_:
        /* <DEDUP_REMOVED lines=67> */
[----:B------:R-:W-:Y:S05]  /*0430*/  CALL.REL.NOINC `($__internal_12_$__cuda_sm20_div_rn_f64_full) ;  /* 0x0000000000487944 */ /* 0x000fea0003c00000 */
.L_x_104:
[----:B------:R-:W-:Y:S05]  /*0440*/  BSYNC.RECONVERGENT B0 ;  /* 0x0000000000007941 */ /* 0x000fea0003800200 */
.L_x_103:
        /* <DEDUP_REMOVED lines=17> */
        .weak           $__internal_12_$__cuda_sm20_div_rn_f64_full
        .type           $__internal_12_$__cuda_sm20_div_rn_f64_full,@function
        .size           $__internal_12_$__cuda_sm20_div_rn_f64_full,(.L_x_403 - $__internal_12_$__cuda_sm20_div_rn_f64_full)
$__internal_12_$__cuda_sm20_div_rn_f64_full:
        /* <DEDUP_REMOVED lines=69> */
.L_x_106:
        /* <DEDUP_REMOVED lines=16> */
.L_x_109:
[----:B------:R-:W-:Y:S01]  /*0ab0*/  LOP3.LUT R17, R5, 0x80000, RZ, 0xfc, !PT ;  /* 0x0008000005117812 */ /* 0x000fe200078efcff */
[----:B------:R-:W-:Y:S01]  /*0ac0*/  IMAD.MOV.U32 R16, RZ, RZ, R4 ;  /* 0x000000ffff107224 */ /* 0x000fe200078e0004 */
[----:B------:R-:W-:Y:S06]  /*0ad0*/  BRA `(.L_x_107) ;  /* 0x0000000000087947 */ /* 0x000fec0003800000 */
.L_x_108:
[----:B------:R-:W-:Y:S01]  /*0ae0*/  LOP3.LUT R17, R7, 0x80000, RZ, 0xfc, !PT ;  /* 0x0008000007117812 */ /* 0x000fe200078efcff */
[----:B------:R-:W-:-:S07]  /*0af0*/  IMAD.MOV.U32 R16, RZ, RZ, R6 ;  /* 0x000000ffff107224 */ /* 0x000fce00078e0006 */
.L_x_107:
[----:B------:R-:W-:Y:S05]  /*0b00*/  BSYNC.RECONVERGENT B1 ;  /* 0x0000000000017941 */ /* 0x000fea0003800200 */
.L_x_105:
[----:B------:R-:W-:Y:S02]  /*0b10*/  IMAD.MOV.U32 R13, RZ, RZ, 0x0 ;  /* 0x00000000ff0d7424 */ /* 0x000fe400078e00ff */
[----:B------:R-:W-:Y:S02]  /*0b20*/  IMAD.MOV.U32 R2, RZ, RZ, R16 ;  /* 0x000000ffff027224 */ /* 0x000fe400078e0010 */
[----:B------:R-:W-:Y:S01]  /*0b30*/  IMAD.MOV.U32 R3, RZ, RZ, R17 ;  /* 0x000000ffff037224 */ /* 0x000fe200078e0011 */
[----:B------:R-:W-:Y:S06]  /*0b40*/  RET.REL.NODEC R12 `(_Z25executeSixteenthLayer_DSCPdS_S_S_S_S_S_) ;  /* 0xfffffff40c2c7950 */ /* 0x000fec0003c3ffff */
.L_x_110:
        /* <DEDUP_REMOVED lines=11> */
.L_x_403:


//--------------------- .text._Z25executeFifteenthLayer_PSCPdS_S_S_S_S_S_ --------------------------
	.section	.text._Z25executeFifteenthLayer_PSCPdS_S_S_S_S_S_,"ax",@progbits
	.align	128
        .global         _Z25executeFifteenthLayer_PSCPdS_S_S_S_S_S_
        .type           _Z25executeFifteenthLayer_PSCPdS_S_S_S_S_S_,@function
        .size           _Z25executeFifteenthLayer_PSCPdS_S_S_S_S_S_,(.L_x_404 - _Z25executeFifteenthLayer_PSCPdS_S_S_S_S_S_)
        .other          _Z25executeFifteenthLayer_PSCPdS_S_S_S_S_S_,@"STO_CUDA_ENTRY STV_DEFAULT"
_Z25executeFifteenthLayer_PSCPdS_S_S_S_S_S_:
.text._Z25executeFifteenthLayer_PSCPdS_S_S_S_S_S_:
        /* <DEDUP_REMOVED lines=17> */
.L_x_111:
        /* <DEDUP_REMOVED lines=82> */
[----:B------:R-:W-:Y:S05]  /*0630*/  CALL.REL.NOINC `($__internal_13_$__cuda_sm20_div_rn_f64_full) ;  /* 0x0000000000547944 */ /* 0x000fea0003c00000 */
.L_x_113:
[----:B------:R-:W-:Y:S05]  /*0640*/  BSYNC.RECONVERGENT B0 ;  /* 0x0000000000007941 */ /* 0x000fea0003800200 */
.L_x_112:
        /* <DEDUP_REMOVED lines=20> */
        .weak           $__internal_13_$__cuda_sm20_div_rn_f64_full
        .type           $__internal_13_$__cuda_sm20_div_rn_f64_full,@function
        .size           $__internal_13_$__cuda_sm20_div_rn_f64_full,(.L_x_404 - $__internal_13_$__cuda_sm20_div_rn_f64_full)
$__internal_13_$__cuda_sm20_div_rn_f64_full:
        /* <DEDUP_REMOVED lines=67> */
.L_x_115:
        /* <DEDUP_REMOVED lines=16> */
.L_x_118:
[----:B------:R-:W-:Y:S01]  /*0cc0*/  LOP3.LUT R13, R5, 0x80000, RZ, 0xfc, !PT ;  /* 0x00080000050d7812 */ /* 0x000fe200078efcff */
[----:B------:R-:W-:Y:S01]  /*0cd0*/  IMAD.MOV.U32 R12, RZ, RZ, R4 ;  /* 0x000000ffff0c7224 */ /* 0x000fe200078e0004 */
[----:B------:R-:W-:Y:S06]  /*0ce0*/  BRA `(.L_x_116) ;  /* 0x0000000000087947 */ /* 0x000fec0003800000 */
.L_x_117:
[----:B------:R-:W-:Y:S01]  /*0cf0*/  LOP3.LUT R13, R7, 0x80000, RZ, 0xfc, !PT ;  /* 0x00080000070d7812 */ /* 0x000fe200078efcff */
[----:B------:R-:W-:-:S07]  /*0d00*/  IMAD.MOV.U32 R12, RZ, RZ, R6 ;  /* 0x000000ffff0c7224 */ /* 0x000fce00078e0006 */
.L_x_116:
[----:B------:R-:W-:Y:S05]  /*0d10*/  BSYNC.RECONVERGENT B1 ;  /* 0x0000000000017941 */ /* 0x000fea0003800200 */
.L_x_114:
[----:B------:R-:W-:Y:S02]  /*0d20*/  IMAD.MOV.U32 R11, RZ, RZ, 0x0 ;  /* 0x00000000ff0b7424 */ /* 0x000fe400078e00ff */
[----:B------:R-:W-:Y:S02]  /*0d30*/  IMAD.MOV.U32 R2, RZ, RZ, R12 ;  /* 0x000000ffff027224 */ /* 0x000fe400078e000c */
[----:B------:R-:W-:Y:S01]  /*0d40*/  IMAD.MOV.U32 R3, RZ, RZ, R13 ;  /* 0x000000ffff037224 */ /* 0x000fe200078e000d */
[----:B------:R-:W-:Y:S06]  /*0d50*/  RET.REL.NODEC R10 `(_Z25executeFifteenthLayer_PSCPdS_S_S_S_S_S_) ;  /* 0xfffffff00aa87950 */ /* 0x000fec0003c3ffff */
.L_x_119:
        /* <DEDUP_REMOVED lines=10> */
.L_x_404:


//--------------------- .text._Z26executeFourteenthLayer_DSCPdS_S_S_S_S_S_ --------------------------
	.section	.text._Z26executeFourteenthLayer_DSCPdS_S_S_S_S_S_,"ax",@progbits
	.align	128
        .global         _Z26executeFourteenthLayer_DSCPdS_S_S_S_S_S_
        .type           _Z26executeFourteenthLayer_DSCPdS_S_S_S_S_S_,@function
        .size           _Z26executeFourteenthLayer_DSCPdS_S_S_S_S_S_,(.L_x_405 - _Z26executeFourteenthLayer_DSCPdS_S_S_S_S_S_)
        .other          _Z26executeFourteenthLayer_DSCPdS_S_S_S_S_S_,@"STO_CUDA_ENTRY STV_DEFAULT"
_Z26executeFourteenthLayer_DSCPdS_S_S_S_S_S_:
.text._Z26executeFourteenthLayer_DSCPdS_S_S_S_S_S_:
        /* <DEDUP_REMOVED lines=67> */
[----:B------:R-:W-:Y:S05]  /*0430*/  CALL.REL.NOINC `($__internal_14_$__cuda_sm20_div_rn_f64_full) ;  /* 0x0000000000487944 */ /* 0x000fea0003c00000 */
.L_x_121:
[----:B------:R-:W-:Y:S05]  /*0440*/  BSYNC.RECONVERGENT B0 ;  /* 0x0000000000007941 */ /* 0x000fea0003800200 */
.L_x_120:
        /* <DEDUP_REMOVED lines=17> */
        .weak           $__internal_14_$__cuda_sm20_div_rn_f64_full
        .type           $__internal_14_$__cuda_sm20_div_rn_f64_full,@function
        .size           $__internal_14_$__cuda_sm20_div_rn_f64_full,(.L_x_405 - $__internal_14_$__cuda_sm20_div_rn_f64_full)
$__internal_14_$__cuda_sm20_div_rn_f64_full:
        /* <DEDUP_REMOVED lines=69> */
.L_x_123:
        /* <DEDUP_REMOVED lines=16> */
.L_x_126:
[----:B------:R-:W-:Y:S01]  /*0ab0*/  LOP3.LUT R17, R5, 0x80000, RZ, 0xfc, !PT ;  /* 0x0008000005117812 */ /* 0x000fe200078efcff */
[----:B------:R-:W-:Y:S01]  /*0ac0*/  IMAD.MOV.U32 R16, RZ, RZ, R4 ;  /* 0x000000ffff107224 */ /* 0x000fe200078e0004 */
[----:B------:R-:W-:Y:S06]  /*0ad0*/  BRA `(.L_x_124) ;  /* 0x0000000000087947 */ /* 0x000fec0003800000 */
.L_x_125:
[----:B------:R-:W-:Y:S01]  /*0ae0*/  LOP3.LUT R17, R7, 0x80000, RZ, 0xfc, !PT ;  /* 0x0008000007117812 */ /* 0x000fe200078efcff */
[----:B------:R-:W-:-:S07]  /*0af0*/  IMAD.MOV.U32 R16, RZ, RZ, R6 ;  /* 0x000000ffff107224 */ /* 0x000fce00078e0006 */
.L_x_124:
[----:B------:R-:W-:Y:S05]  /*0b00*/  BSYNC.RECONVERGENT B1 ;  /* 0x0000000000017941 */ /* 0x000fea0003800200 */
.L_x_122:
[----:B------:R-:W-:Y:S02]  /*0b10*/  IMAD.MOV.U32 R13, RZ, RZ, 0x0 ;  /* 0x00000000ff0d7424 */ /* 0x000fe400078e00ff */
[----:B------:R-:W-:Y:S02]  /*0b20*/  IMAD.MOV.U32 R2, RZ, RZ, R16 ;  /* 0x000000ffff027224 */ /* 0x000fe400078e0010 */
[----:B------:R-:W-:Y:S01]  /*0b30*/  IMAD.MOV.U32 R3, RZ, RZ, R17 ;  /* 0x000000ffff037224 */ /* 0x000fe200078e0011 */
[----:B------:R-:W-:Y:S06]  /*0b40*/  RET.REL.NODEC R12 `(_Z26executeFourteenthLayer_DSCPdS_S_S_S_S_S_) ;  /* 0xfffffff40c2c7950 */ /* 0x000fec0003c3ffff */
.L_x_127:
        /* <DEDUP_REMOVED lines=11> */
.L_x_405:


//--------------------- .text._Z26executeThirteenthLayer_PSCPdS_S_S_S_S_S_ --------------------------
	.section	.text._Z26executeThirteenthLayer_PSCPdS_S_S_S_S_S_,"ax",@progbits
	.align	128
        .global         _Z26executeThirteenthLayer_PSCPdS_S_S_S_S_S_
        .type           _Z26executeThirteenthLayer_PSCPdS_S_S_S_S_S_,@function
        .size           _Z26executeThirteenthLayer_PSCPdS_S_S_S_S_S_,(.L_x_406 - _Z26executeThirteenthLayer_PSCPdS_S_S_S_S_S_)
        .other          _Z26executeThirteenthLayer_PSCPdS_S_S_S_S_S_,@"STO_CUDA_ENTRY STV_DEFAULT"
_Z26executeThirteenthLayer_PSCPdS_S_S_S_S_S_:
.text._Z26executeThirteenthLayer_PSCPdS_S_S_S_S_S_:
        /* <DEDUP_REMOVED lines=17> */
.L_x_128:
        /* <DEDUP_REMOVED lines=82> */
[----:B------:R-:W-:Y:S05]  /*0630*/  CALL.REL.NOINC `($__internal_15_$__cuda_sm20_div_rn_f64_full) ;  /* 0x0000000000547944 */ /* 0x000fea0003c00000 */
.L_x_130:
[----:B------:R-:W-:Y:S05]  /*0640*/  BSYNC.RECONVERGENT B0 ;  /* 0x0000000000007941 */ /* 0x000fea0003800200 */
.L_x_129:
        /* <DEDUP_REMOVED lines=20> */
        .weak           $__internal_15_$__cuda_sm20_div_rn_f64_full
        .type           $__internal_15_$__cuda_sm20_div_rn_f64_full,@function
        .size           $__internal_15_$__cuda_sm20_div_rn_f64_full,(.L_x_406 - $__internal_15_$__cuda_sm20_div_rn_f64_full)
$__internal_15_$__cuda_sm20_div_rn_f64_full:
        /* <DEDUP_REMOVED lines=67> */
.L_x_132:
        /* <DEDUP_REMOVED lines=16> */
.L_x_135:
[----:B------:R-:W-:Y:S01]  /*0cc0*/  LOP3.LUT R13, R5, 0x80000, RZ, 0xfc, !PT ;  /* 0x00080000050d7812 */ /* 0x000fe200078efcff */
[----:B------:R-:W-:Y:S01]  /*0cd0*/  IMAD.MOV.U32 R12, RZ, RZ, R4 ;  /* 0x000000ffff0c7224 */ /* 0x000fe200078e0004 */
[----:B------:R-:W-:Y:S06]  /*0ce0*/  BRA `(.L_x_133) ;  /* 0x0000000000087947 */ /* 0x000fec0003800000 */
.L_x_134:
[----:B------:R-:W-:Y:S01]  /*0cf0*/  LOP3.LUT R13, R7, 0x80000, RZ, 0xfc, !PT ;  /* 0x00080000070d7812 */ /* 0x000fe200078efcff */
[----:B------:R-:W-:-:S07]  /*0d00*/  IMAD.MOV.U32 R12, RZ, RZ, R6 ;  /* 0x000000ffff0c7224 */ /* 0x000fce00078e0006 */
.L_x_133:
[----:B------:R-:W-:Y:S05]  /*0d10*/  BSYNC.RECONVERGENT B1 ;  /* 0x0000000000017941 */ /* 0x000fea0003800200 */
.L_x_131:
[----:B------:R-:W-:Y:S02]  /*0d20*/  IMAD.MOV.U32 R11, RZ, RZ, 0x0 ;  /* 0x00000000ff0b7424 */ /* 0x000fe400078e00ff */
[----:B------:R-:W-:Y:S02]  /*0d30*/  IMAD.MOV.U32 R2, RZ, RZ, R12 ;  /* 0x000000ffff027224 */ /* 0x000fe400078e000c */
[----:B------:R-:W-:Y:S01]  /*0d40*/  IMAD.MOV.U32 R3, RZ, RZ, R13 ;  /* 0x000000ffff037224 */ /* 0x000fe200078e000d */
[----:B------:R-:W-:Y:S06]  /*0d50*/  RET.REL.NODEC R10 `(_Z26executeThirteenthLayer_PSCPdS_S_S_S_S_S_) ;  /* 0xfffffff00aa87950 */ /* 0x000fec0003c3ffff */
.L_x_136:
        /* <DEDUP_REMOVED lines=10> */
.L_x_406:


//--------------------- .text._Z23executeTwelfthLayer_DSCPdS_S_S_S_S_S_ --------------------------
	.section	.text._Z23executeTwelfthLayer_DSCPdS_S_S_S_S_S_,"ax",@progbits
	.align	128
        .global         _Z23executeTwelfthLayer_DSCPdS_S_S_S_S_S_
        .type           _Z23executeTwelfthLayer_DSCPdS_S_S_S_S_S_,@function
        .size           _Z23executeTwelfthLayer_DSCPdS_S_S_S_S_S_,(.L_x_407 - _Z23executeTwelfthLayer_DSCPdS_S_S_S_S_S_)
        .other          _Z23executeTwelfthLayer_DSCPdS_S_S_S_S_S_,@"STO_CUDA_ENTRY STV_DEFAULT"
_Z23executeTwelfthLayer_DSCPdS_S_S_S_S_S_:
.text._Z23executeTwelfthLayer_DSCPdS_S_S_S_S_S_:
        /* <DEDUP_REMOVED lines=68> */
[----:B------:R-:W-:Y:S05]  /*0440*/  CALL.REL.NOINC `($__internal_16_$__cuda_sm20_div_rn_f64_full) ;  /* 0x0000000000487944 */ /* 0x000fea0003c00000 */
.L_x_138:
[----:B------:R-:W-:Y:S05]  /*0450*/  BSYNC.RECONVERGENT B0 ;  /* 0x0000000000007941 */ /* 0x000fea0003800200 */
.L_x_137:
        /* <DEDUP_REMOVED lines=17> */
        .weak           $__internal_16_$__cuda_sm20_div_rn_f64_full
        .type           $__internal_16_$__cuda_sm20_div_rn_f64_full,@function
        .size           $__internal_16_$__cuda_sm20_div_rn_f64_full,(.L_x_407 - $__internal_16_$__cuda_sm20_div_rn_f64_full)
$__internal_16_$__cuda_sm20_div_rn_f64_full:
        /* <DEDUP_REMOVED lines=69> */
.L_x_140:
        /* <DEDUP_REMOVED lines=16> */
.L_x_143:
[----:B------:R-:W-:Y:S01]  /*0ac0*/  LOP3.LUT R17, R5, 0x80000, RZ, 0xfc, !PT ;  /* 0x0008000005117812 */ /* 0x000fe200078efcff */
[----:B------:R-:W-:Y:S01]  /*0ad0*/  IMAD.MOV.U32 R16, RZ, RZ, R4 ;  /* 0x000000ffff107224 */ /* 0x000fe200078e0004 */
[----:B------:R-:W-:Y:S06]  /*0ae0*/  BRA `(.L_x_141) ;  /* 0x0000000000087947 */ /* 0x000fec0003800000 */
.L_x_142:
[----:B------:R-:W-:Y:S01]  /*0af0*/  LOP3.LUT R17, R7, 0x80000, RZ, 0xfc, !PT ;  /* 0x0008000007117812 */ /* 0x000fe200078efcff */
[----:B------:R-:W-:-:S07]  /*0b00*/  IMAD.MOV.U32 R16, RZ, RZ, R6 ;  /* 0x000000ffff107224 */ /* 0x000fce00078e0006 */
.L_x_141:
[----:B------:R-:W-:Y:S05]  /*0b10*/  BSYNC.RECONVERGENT B1 ;  /* 0x0000000000017941 */ /* 0x000fea0003800200 */
.L_x_139:
[----:B------:R-:W-:Y:S02]  /*0b20*/  IMAD.MOV.U32 R13, RZ, RZ, 0x0 ;  /* 0x00000000ff0d7424 */ /* 0x000fe400078e00ff */
[----:B------:R-:W-:Y:S02]  /*0b30*/  IMAD.MOV.U32 R2, RZ, RZ, R16 ;  /* 0x000000ffff027224 */ /* 0x000fe400078e0010 */
[----:B------:R-:W-:Y:S01]  /*0b40*/  IMAD.MOV.U32 R3, RZ, RZ, R17 ;  /* 0x000000ffff037224 */ /* 0x000fe200078e0011 */
[----:B------:R-:W-:Y:S06]  /*0b50*/  RET.REL.NODEC R12 `(_Z23executeTwelfthLayer_DSCPdS_S_S_S_S_S_) ;  /* 0xfffffff40c287950 */ /* 0x000fec0003c3ffff */
.L_x_144:
        /* <DEDUP_REMOVED lines=10> */
.L_x_407:


//--------------------- .text._Z24executeEleventhLayer_PSCPdS_S_S_S_S_S_ --------------------------
	.section	.text._Z24executeEleventhLayer_PSCPdS_S_S_S_S_S_,"ax",@progbits
	.align	128
        .global         _Z24executeEleventhLayer_PSCPdS_S_S_S_S_S_
        .type           _Z24executeEleventhLayer_PSCPdS_S_S_S_S_S_,@function
        .size           _Z24executeEleventhLayer_PSCPdS_S_S_S_S_S_,(.L_x_408 - _Z24executeEleventhLayer_PSCPdS_S_S_S_S_S_)
        .other          _Z24executeEleventhLayer_PSCPdS_S_S_S_S_S_,@"STO_CUDA_ENTRY STV_DEFAULT"
_Z24executeEleventhLayer_PSCPdS_S_S_S_S_S_:
.text._Z24executeEleventhLayer_PSCPdS_S_S_S_S_S_:
        /* <DEDUP_REMOVED lines=33> */
.L_x_145:
        /* <DEDUP_REMOVED lines=95> */
[----:B------:R-:W-:Y:S05]  /*0800*/  CALL.REL.NOINC `($__internal_17_$__cuda_sm20_div_rn_f64_full) ;  /* 0x0000000000547944 */ /* 0x000fea0003c00000 */
[----:B------:R-:W-:Y:S02]  /*0810*/  IMAD.MOV.U32 R4, RZ, RZ, R12 ;  /* 0x000000ffff047224 */ /* 0x000fe400078e000c */
[----:B------:R-:W-:-:S07]  /*0820*/  IMAD.MOV.U32 R5, RZ, RZ, R13 ;  /* 0x000000ffff057224 */ /* 0x000fce00078e000d */
.L_x_147:
[----:B------:R-:W-:Y:S05]  /*0830*/  BSYNC.RECONVERGENT B0 ;  /* 0x0000000000007941 */ /* 0x000fea0003800200 */
.L_x_146:
        /* <DEDUP_REMOVED lines=18> */
        .weak           $__internal_17_$__cuda_sm20_div_rn_f64_full
        .type           $__internal_17_$__cuda_sm20_div_rn_f64_full,@function
        .size           $__internal_17_$__cuda_sm20_div_rn_f64_full,(.L_x_408 - $__internal_17_$__cuda_sm20_div_rn_f64_full)
$__internal_17_$__cuda_sm20_div_rn_f64_full:
        /* <DEDUP_REMOVED lines=68> */
.L_x_149:
        /* <DEDUP_REMOVED lines=16> */
.L_x_152:
[----:B------:R-:W-:Y:S01]  /*0ea0*/  LOP3.LUT R13, R7, 0x80000, RZ, 0xfc, !PT ;  /* 0x00080000070d7812 */ /* 0x000fe200078efcff */
[----:B------:R-:W-:Y:S01]  /*0eb0*/  IMAD.MOV.U32 R12, RZ, RZ, R6 ;  /* 0x000000ffff0c7224 */ /* 0x000fe200078e0006 */
[----:B------:R-:W-:Y:S06]  /*0ec0*/  BRA `(.L_x_150) ;  /* 0x0000000000087947 */ /* 0x000fec0003800000 */
.L_x_151:
[----:B------:R-:W-:Y:S01]  /*0ed0*/  LOP3.LUT R13, R9, 0x80000, RZ, 0xfc, !PT ;  /* 0x00080000090d7812 */ /* 0x000fe200078efcff */
[----:B------:R-:W-:-:S07]  /*0ee0*/  IMAD.MOV.U32 R12, RZ, RZ, R8 ;  /* 0x000000ffff0c7224 */ /* 0x000fce00078e0008 */
.L_x_150:
[----:B------:R-:W-:Y:S05]  /*0ef0*/  BSYNC.RECONVERGENT B1 ;  /* 0x0000000000017941 */ /* 0x000fea0003800200 */
.L_x_148:
[----:B------:R-:W-:Y:S01]  /*0f00*/  MOV R4, R2 ;  /* 0x0000000200047202 */ /* 0x000fe20000000f00 */
[----:B------:R-:W-:-:S04]  /*0f10*/  IMAD.MOV.U32 R5, RZ, RZ, 0x0 ;  /* 0x00000000ff057424 */ /* 0x000fc800078e00ff */
[----:B------:R-:W-:Y:S05]  /*0f20*/  RET.REL.NODEC R4 `(_Z24executeEleventhLayer_PSCPdS_S_S_S_S_S_) ;  /* 0xfffffff004347950 */ /* 0x000fea0003c3ffff */
.L_x_153:
        /* <DEDUP_REMOVED lines=13> */
.L_x_408:


//--------------------- .text._Z21executeTenthLayer_DSCPdS_S_S_S_S_S_ --------------------------
	.section	.text._Z21executeTenthLayer_DSCPdS_S_S_S_S_S_,"ax",@progbits
	.align	128
        .global         _Z21executeTenthLayer_DSCPdS_S_S_S_S_S_
        .type           _Z21executeTenthLayer_DSCPdS_S_S_S_S_S_,@function
        .size           _Z21executeTenthLayer_DSCPdS_S_S_S_S_S_,(.L_x_409 - _Z21executeTenthLayer_DSCPdS_S_S_S_S_S_)
        .other          _Z21executeTenthLayer_DSCPdS_S_S_S_S_S_,@"STO_CUDA_ENTRY STV_DEFAULT"
_Z21executeTenthLayer_DSCPdS_S_S_S_S_S_:
.text._Z21executeTenthLayer_DSCPdS_S_S_S_S_S_:
        /* <DEDUP_REMOVED lines=67> */
[----:B------:R-:W-:Y:S05]  /*0430*/  CALL.REL.NOINC `($__internal_18_$__cuda_sm20_div_rn_f64_full) ;  /* 0x0000000000487944 */ /* 0x000fea0003c00000 */
.L_x_155:
[----:B------:R-:W-:Y:S05]  /*0440*/  BSYNC.RECONVERGENT B0 ;  /* 0x0000000000007941 */ /* 0x000fea0003800200 */
.L_x_154:
        /* <DEDUP_REMOVED lines=17> */
        .weak           $__internal_18_$__cuda_sm20_div_rn_f64_full
        .type           $__internal_18_$__cuda_sm20_div_rn_f64_full,@function
        .size           $__internal_18_$__cuda_sm20_div_rn_f64_full,(.L_x_409 - $__internal_18_$__cuda_sm20_div_rn_f64_full)
$__internal_18_$__cuda_sm20_div_rn_f64_full:
        /* <DEDUP_REMOVED lines=69> */
.L_x_157:
        /* <DEDUP_REMOVED lines=16> */
.L_x_160:
[----:B------:R-:W-:Y:S01]  /*0ab0*/  LOP3.LUT R17, R5, 0x80000, RZ, 0xfc, !PT ;  /* 0x0008000005117812 */ /* 0x000fe200078efcff */
[----:B------:R-:W-:Y:S01]  /*0ac0*/  IMAD.MOV.U32 R16, RZ, RZ, R4 ;  /* 0x000000ffff107224 */ /* 0x000fe200078e0004 */
[----:B------:R-:W-:Y:S06]  /*0ad0*/  BRA `(.L_x_158) ;  /* 0x0000000000087947 */ /* 0x000fec0003800000 */
.L_x_159:
[----:B------:R-:W-:Y:S01]  /*0ae0*/  LOP3.LUT R17, R7, 0x80000, RZ, 0xfc, !PT ;  /* 0x0008000007117812 */ /* 0x000fe200078efcff */
[----:B------:R-:W-:-:S07]  /*0af0*/  IMAD.MOV.U32 R16, RZ, RZ, R6 ;  /* 0x000000ffff107224 */ /* 0x000fce00078e0006 */
.L_x_158:
[----:B------:R-:W-:Y:S05]  /*0b00*/  BSYNC.RECONVERGENT B1 ;  /* 0x0000000000017941 */ /* 0x000fea0003800200 */
.L_x_156:
[----:B------:R-:W-:Y:S02]  /*0b10*/  IMAD.MOV.U32 R13, RZ, RZ, 0x0 ;  /* 0x00000000ff0d7424 */ /* 0x000fe400078e00ff */
[----:B------:R-:W-:Y:S02]  /*0b20*/  IMAD.MOV.U32 R2, RZ, RZ, R16 ;  /* 0x000000ffff027224 */ /* 0x000fe400078e0010 */
[----:B------:R-:W-:Y:S01]  /*0b30*/  IMAD.MOV.U32 R3, RZ, RZ, R17 ;  /* 0x000000ffff037224 */ /* 0x000fe200078e0011 */
[----:B------:R-:W-:Y:S06]  /*0b40*/  RET.REL.NODEC R12 `(_Z21executeTenthLayer_DSCPdS_S_S_S_S_S_) ;  /* 0xfffffff40c2c7950 */ /* 0x000fec0003c3ffff */
.L_x_161:
        /* <DEDUP_REMOVED lines=11> */
.L_x_409:


//--------------------- .text._Z21executeNinthLayer_PSCPdS_S_S_S_S_S_ --------------------------
	.section	.text._Z21executeNinthLayer_PSCPdS_S_S_S_S_S_,"ax",@progbits
	.align	128
        .global         _Z21executeNinthLayer_PSCPdS_S_S_S_S_S_
        .type           _Z21executeNinthLayer_PSCPdS_S_S_S_S_S_,@function
        .size           _Z21executeNinthLayer_PSCPdS_S_S_S_S_S_,(.L_x_410 - _Z21executeNinthLayer_PSCPdS_S_S_S_S_S_)
        .other          _Z21executeNinthLayer_PSCPdS_S_S_S_S_S_,@"STO_CUDA_ENTRY STV_DEFAULT"
_Z21executeNinthLayer_PSCPdS_S_S_S_S_S_:
.text._Z21executeNinthLayer_PSCPdS_S_S_S_S_S_:
        /* <DEDUP_REMOVED lines=17> */
.L_x_162:
        /* <DEDUP_REMOVED lines=82> */
[----:B------:R-:W-:Y:S05]  /*0630*/  CALL.REL.NOINC `($__internal_19_$__cuda_sm20_div_rn_f64_full) ;  /* 0x0000000000547944 */ /* 0x000fea0003c00000 */
.L_x_164:
[----:B------:R-:W-:Y:S05]  /*0640*/  BSYNC.RECONVERGENT B0 ;  /* 0x0000000000007941 */ /* 0x000fea0003800200 */
.L_x_163:
        /* <DEDUP_REMOVED lines=20> */
        .weak           $__internal_19_$__cuda_sm20_div_rn_f64_full
        .type           $__internal_19_$__cuda_sm20_div_rn_f64_full,@function
        .size           $__internal_19_$__cuda_sm20_div_rn_f64_full,(.L_x_410 - $__internal_19_$__cuda_sm20_div_rn_f64_full)
$__internal_19_$__cuda_sm20_div_rn_f64_full:
        /* <DEDUP_REMOVED lines=67> */
.L_x_166:
        /* <DEDUP_REMOVED lines=16> */
.L_x_169:
[----:B------:R-:W-:Y:S01]  /*0cc0*/  LOP3.LUT R13, R5, 0x80000, RZ, 0xfc, !PT ;  /* 0x00080000050d7812 */ /* 0x000fe200078efcff */
[----:B------:R-:W-:Y:S01]  /*0cd0*/  IMAD.MOV.U32 R12, RZ, RZ, R4 ;  /* 0x000000ffff0c7224 */ /* 0x000fe200078e0004 */
[----:B------:R-:W-:Y:S06]  /*0ce0*/  BRA `(.L_x_167) ;  /* 0x0000000000087947 */ /* 0x000fec0003800000 */
.L_x_168:
[----:B------:R-:W-:Y:S01]  /*0cf0*/  LOP3.LUT R13, R7, 0x80000, RZ, 0xfc, !PT ;  /* 0x00080000070d7812 */ /* 0x000fe200078efcff */
[----:B------:R-:W-:-:S07]  /*0d00*/  IMAD.MOV.U32 R12, RZ, RZ, R6 ;  /* 0x000000ffff0c7224 */ /* 0x000fce00078e0006 */
.L_x_167:
[----:B------:R-:W-:Y:S05]  /*0d10*/  BSYNC.RECONVERGENT B1 ;  /* 0x0000000000017941 */ /* 0x000fea0003800200 */
.L_x_165:
[----:B------:R-:W-:Y:S02]  /*0d20*/  IMAD.MOV.U32 R11, RZ, RZ, 0x0 ;  /* 0x00000000ff0b7424 */ /* 0x000fe400078e00ff */
[----:B------:R-:W-:Y:S02]  /*0d30*/  IMAD.MOV.U32 R2, RZ, RZ, R12 ;  /* 0x000000ffff027224 */ /* 0x000fe400078e000c */
[----:B------:R-:W-:Y:S01]  /*0d40*/  IMAD.MOV.U32 R3, RZ, RZ, R13 ;  /* 0x000000ffff037224 */ /* 0x000fe200078e000d */
[----:B------:R-:W-:Y:S06]  /*0d50*/  RET.REL.NODEC R10 `(_Z21executeNinthLayer_PSCPdS_S_S_S_S_S_) ;  /* 0xfffffff00aa87950 */ /* 0x000fec0003c3ffff */
.L_x_170:
        /* <DEDUP_REMOVED lines=10> */
.L_x_410:


//--------------------- .text._Z22executeEighthLayer_DSCPdS_S_S_S_S_S_ --------------------------
	.section	.text._Z22executeEighthLayer_DSCPdS_S_S_S_S_S_,"ax",@progbits
	.align	128
        .global         _Z22executeEighthLayer_DSCPdS_S_S_S_S_S_
        .type           _Z22executeEighthLayer_DSCPdS_S_S_S_S_S_,@function
        .size           _Z22executeEighthLayer_DSCPdS_S_S_S_S_S_,(.L_x_411 - _Z22executeEighthLayer_DSCPdS_S_S_S_S_S_)
        .other          _Z22executeEighthLayer_DSCPdS_S_S_S_S_S_,@"STO_CUDA_ENTRY STV_DEFAULT"
_Z22executeEighthLayer_DSCPdS_S_S_S_S_S_:
.text._Z22executeEighthLayer_DSCPdS_S_S_S_S_S_:
        /* <DEDUP_REMOVED lines=68> */
[----:B------:R-:W-:Y:S05]  /*0440*/  CALL.REL.NOINC `($__internal_20_$__cuda_sm20_div_rn_f64_full) ;  /* 0x0000000000487944 */ /* 0x000fea0003c00000 */
.L_x_172:
[----:B------:R-:W-:Y:S05]  /*0450*/  BSYNC.RECONVERGENT B0 ;  /* 0x0000000000007941 */ /* 0x000fea0003800200 */
.L_x_171:
        /* <DEDUP_REMOVED lines=17> */
        .weak           $__internal_20_$__cuda_sm20_div_rn_f64_full
        .type           $__internal_20_$__cuda_sm20_div_rn_f64_full,@function
        .size           $__internal_20_$__cuda_sm20_div_rn_f64_full,(.L_x_411 - $__internal_20_$__cuda_sm20_div_rn_f64_full)
$__internal_20_$__cuda_sm20_div_rn_f64_full:
        /* <DEDUP_REMOVED lines=69> */
.L_x_174:
        /* <DEDUP_REMOVED lines=16> */
.L_x_177:
[----:B------:R-:W-:Y:S01]  /*0ac0*/  LOP3.LUT R17, R5, 0x80000, RZ, 0xfc, !PT ;  /* 0x0008000005117812 */ /* 0x000fe200078efcff */
[----:B------:R-:W-:Y:S01]  /*0ad0*/  IMAD.MOV.U32 R16, RZ, RZ, R4 ;  /* 0x000000ffff107224 */ /* 0x000fe200078e0004 */
[----:B------:R-:W-:Y:S06]  /*0ae0*/  BRA `(.L_x_175) ;  /* 0x0000000000087947 */ /* 0x000fec0003800000 */
.L_x_176:
[----:B------:R-:W-:Y:S01]  /*0af0*/  LOP3.LUT R17, R7, 0x80000, RZ, 0xfc, !PT ;  /* 0x0008000007117812 */ /* 0x000fe200078efcff */
[----:B------:R-:W-:-:S07]  /*0b00*/  IMAD.MOV.U32 R16, RZ, RZ, R6 ;  /* 0x000000ffff107224 */ /* 0x000fce00078e0006 */
.L_x_175:
[----:B------:R-:W-:Y:S05]  /*0b10*/  BSYNC.RECONVERGENT B1 ;  /* 0x0000000000017941 */ /* 0x000fea0003800200 */
.L_x_173:
[----:B------:R-:W-:Y:S02]  /*0b20*/  IMAD.MOV.U32 R13, RZ, RZ, 0x0 ;  /* 0x00000000ff0d7424 */ /* 0x000fe400078e00ff */
[----:B------:R-:W-:Y:S02]  /*0b30*/  IMAD.MOV.U32 R2, RZ, RZ, R16 ;  /* 0x000000ffff027224 */ /* 0x000fe400078e0010 */
[----:B------:R-:W-:Y:S01]  /*0b40*/  IMAD.MOV.U32 R3, RZ, RZ, R17 ;  /* 0x000000ffff037224 */ /* 0x000fe200078e0011 */
[----:B------:R-:W-:Y:S06]  /*0b50*/  RET.REL.NODEC R12 `(_Z22executeEighthLayer_DSCPdS_S_S_S_S_S_) ;  /* 0xfffffff40c287950 */ /* 0x000fec0003c3ffff */
.L_x_178:
        /* <DEDUP_REMOVED lines=10> */
.L_x_411:


//--------------------- .text._Z29executeSeventhLayer_PSC_partDPdS_S_S_S_S_S_ --------------------------
	.section	.text._Z29executeSeventhLayer_PSC_partDPdS_S_S_S_S_S_,"ax",@progbits
	.align	128
        .global         _Z29executeSeventhLayer_PSC_partDPdS_S_S_S_S_S_
        .type           _Z29executeSeventhLayer_PSC_partDPdS_S_S_S_S_S_,@function
        .size           _Z29executeSeventhLayer_PSC_partDPdS_S_S_S_S_S_,(.L_x_412 - _Z29executeSeventhLayer_PSC_partDPdS_S_S_S_S_S_)
        .other          _Z29executeSeventhLayer_PSC_partDPdS_S_S_S_S_S_,@"STO_CUDA_ENTRY STV_DEFAULT"
_Z29executeSeventhLayer_PSC_partDPdS_S_S_S_S_S_:
.text._Z29executeSeventhLayer_PSC_partDPdS_S_S_S_S_S_:
[----:B------:R-:W-:Y:S01]  /*0000*/  LDC R1, c[0x0][0x37c] ;  /* 0x0000df00ff017b82 */ /* 0x000fe20000000800 */
[----:B------:R-:W0:Y:S07]  /*0010*/  S2R R9, SR_TID.Y ;  /* 0x0000000000097919 */ /* 0x000e2e0000002200 */
[----:B------:R-:W1:Y:S01]  /*0020*/  LDC.64 R4, c[0x0][0x388] ;  /* 0x0000e200ff047b82 */ /* 0x000e620000000a00 */
[----:B------:R-:W2:Y:S01]  /*0030*/  LDCU.64 UR4, c[0x0][0x380] ;  /* 0x00007000ff0477ac */ /* 0x000ea20008000a00 */
        /* <DEDUP_REMOVED lines=10> */
[----:B------:R-:W-:Y:S02]  /*00e0*/  CS2R R8, SRZ ;  /* 0x0000000000087805 */ /* 0x000fe4000001ff00 */
[----:B------:R-:W-:Y:S01]  /*00f0*/  IADD3 R16, P1, PT, R16, 0x34900, RZ ;  /* 0x0003490010107810 */ /* 0x000fe20007f3e0ff */
[----:B------:R-:W-:-:S02]  /*0100*/  IMAD R2, R7, 0x39, R2 ;  /* 0x0000003907027824 */ /* 0x000fc400078e0202 */
[----:B------:R-:W-:Y:S01]  /*0110*/  IMAD.X R11, RZ, RZ, R5, P2 ;  /* 0x000000ffff0b7224 */ /* 0x000fe200010e0605 */
[----:B------:R-:W-:Y:S01]  /*0120*/  IADD3.X R17, PT, PT, RZ, UR5, R3, P1, P0 ;  /* 0x00000005ff117c10 */ /* 0x000fe20008fe0403 */
[----:B----4-:R-:W-:-:S08]  /*0130*/  VIADD R4, R2, 0x740 ;  /* 0x0000074002047836 */ /* 0x010fd00000000000 */
.L_x_179:
        /* <DEDUP_REMOVED lines=82> */
[----:B------:R-:W-:Y:S05]  /*0660*/  CALL.REL.NOINC `($__internal_21_$__cuda_sm20_div_rn_f64_full) ;  /* 0x0000000000487944 */ /* 0x000fea0003c00000 */
.L_x_181:
[----:B------:R-:W-:Y:S05]  /*0670*/  BSYNC.RECONVERGENT B0 ;  /* 0x0000000000007941 */ /* 0x000fea0003800200 */
.L_x_180:
        /* <DEDUP_REMOVED lines=17> */
        .weak           $__internal_21_$__cuda_sm20_div_rn_f64_full
        .type           $__internal_21_$__cuda_sm20_div_rn_f64_full,@function
        .size           $__internal_21_$__cuda_sm20_div_rn_f64_full,(.L_x_412 - $__internal_21_$__cuda_sm20_div_rn_f64_full)
$__internal_21_$__cuda_sm20_div_rn_f64_full:
        /* <DEDUP_REMOVED lines=67> */
.L_x_183:
        /* <DEDUP_REMOVED lines=16> */
.L_x_186:
[----:B------:R-:W-:Y:S01]  /*0cc0*/  LOP3.LUT R17, R7, 0x80000, RZ, 0xfc, !PT ;  /* 0x0008000007117812 */ /* 0x000fe200078efcff */
[----:B------:R-:W-:Y:S01]  /*0cd0*/  IMAD.MOV.U32 R16, RZ, RZ, R6 ;  /* 0x000000ffff107224 */ /* 0x000fe200078e0006 */
[----:B------:R-:W-:Y:S06]  /*0ce0*/  BRA `(.L_x_184) ;  /* 0x0000000000087947 */ /* 0x000fec0003800000 */
.L_x_185:
[----:B------:R-:W-:Y:S01]  /*0cf0*/  LOP3.LUT R17, R9, 0x80000, RZ, 0xfc, !PT ;  /* 0x0008000009117812 */ /* 0x000fe200078efcff */
[----:B------:R-:W-:-:S07]  /*0d00*/  IMAD.MOV.U32 R16, RZ, RZ, R8 ;  /* 0x000000ffff107224 */ /* 0x000fce00078e0008 */
.L_x_184:
[----:B------:R-:W-:Y:S05]  /*0d10*/  BSYNC.RECONVERGENT B1 ;  /* 0x0000000000017941 */ /* 0x000fea0003800200 */
.L_x_182:
[----:B------:R-:W-:Y:S02]  /*0d20*/  IMAD.MOV.U32 R13, RZ, RZ, 0x0 ;  /* 0x00000000ff0d7424 */ /* 0x000fe400078e00ff */
[----:B------:R-:W-:Y:S02]  /*0d30*/  IMAD.MOV.U32 R2, RZ, RZ, R16 ;  /* 0x000000ffff027224 */ /* 0x000fe400078e0010 */
[----:B------:R-:W-:Y:S01]  /*0d40*/  IMAD.MOV.U32 R3, RZ, RZ, R17 ;  /* 0x000000ffff037224 */ /* 0x000fe200078e0011 */
[----:B------:R-:W-:Y:S06]  /*0d50*/  RET.REL.NODEC R12 `(_Z29executeSeventhLayer_PSC_partDPdS_S_S_S_S_S_) ;  /* 0xfffffff00ca87950 */ /* 0x000fec0003c3ffff */
.L_x_187:
        /* <DEDUP_REMOVED lines=10> */
.L_x_412:


//--------------------- .text._Z29executeSeventhLayer_PSC_partCPdS_S_S_S_S_S_ --------------------------
	.section	.text._Z29executeSeventhLayer_PSC_partCPdS_S_S_S_S_S_,"ax",@progbits
	.align	128
        .global         _Z29executeSeventhLayer_PSC_partCPdS_S_S_S_S_S_
        .type           _Z29executeSeventhLayer_PSC_partCPdS_S_S_S_S_S_,@function
        .size           _Z29executeSeventhLayer_PSC_partCPdS_S_S_S_S_S_,(.L_x_413 - _Z29executeSeventhLayer_PSC_partCPdS_S_S_S_S_S_)
        .other          _Z29executeSeventhLayer_PSC_partCPdS_S_S_S_S_S_,@"STO_CUDA_ENTRY STV_DEFAULT"
_Z29executeSeventhLayer_PSC_partCPdS_S_S_S_S_S_:
.text._Z29executeSeventhLayer_PSC_partCPdS_S_S_S_S_S_:
        /* <DEDUP_REMOVED lines=20> */
.L_x_188:
        /* <DEDUP_REMOVED lines=82> */
[----:B------:R-:W-:Y:S05]  /*0660*/  CALL.REL.NOINC `($__internal_22_$__cuda_sm20_div_rn_f64_full) ;  /* 0x0000000000487944 */ /* 0x000fea0003c00000 */
.L_x_190:
[----:B------:R-:W-:Y:S05]  /*0670*/  BSYNC.RECONVERGENT B0 ;  /* 0x0000000000007941 */ /* 0x000fea0003800200 */
.L_x_189:
        /* <DEDUP_REMOVED lines=17> */
        .weak           $__internal_22_$__cuda_sm20_div_rn_f64_full
        .type           $__internal_22_$__cuda_sm20_div_rn_f64_full,@function
        .size           $__internal_22_$__cuda_sm20_div_rn_f64_full,(.L_x_413 - $__internal_22_$__cuda_sm20_div_rn_f64_full)
$__internal_22_$__cuda_sm20_div_rn_f64_full:
        /* <DEDUP_REMOVED lines=67> */
.L_x_192:
        /* <DEDUP_REMOVED lines=16> */
.L_x_195:
[----:B------:R-:W-:Y:S01]  /*0cc0*/  LOP3.LUT R17, R7, 0x80000, RZ, 0xfc, !PT ;  /* 0x0008000007117812 */ /* 0x000fe200078efcff */
[----:B------:R-:W-:Y:S01]  /*0cd0*/  IMAD.MOV.U32 R16, RZ, RZ, R6 ;  /* 0x000000ffff107224 */ /* 0x000fe200078e0006 */
[----:B------:R-:W-:Y:S06]  /*0ce0*/  BRA `(.L_x_193) ;  /* 0x0000000000087947 */ /* 0x000fec0003800000 */
.L_x_194:
[----:B------:R-:W-:Y:S01]  /*0cf0*/  LOP3.LUT R17, R9, 0x80000, RZ, 0xfc, !PT ;  /* 0x0008000009117812 */ /* 0x000fe200078efcff */
[----:B------:R-:W-:-:S07]  /*0d00*/  IMAD.MOV.U32 R16, RZ, RZ, R8 ;  /* 0x000000ffff107224 */ /* 0x000fce00078e0008 */
.L_x_193:
[----:B------:R-:W-:Y:S05]  /*0d10*/  BSYNC.RECONVERGENT B1 ;  /* 0x0000000000017941 */ /* 0x000fea0003800200 */
.L_x_191:
[----:B------:R-:W-:Y:S02]  /*0d20*/  IMAD.MOV.U32 R13, RZ, RZ, 0x0 ;  /* 0x00000000ff0d7424 */ /* 0x000fe400078e00ff */
[----:B------:R-:W-:Y:S02]  /*0d30*/  IMAD.MOV.U32 R2, RZ, RZ, R16 ;  /* 0x000000ffff027224 */ /* 0x000fe400078e0010 */
[----:B------:R-:W-:Y:S01]  /*0d40*/  IMAD.MOV.U32 R3, RZ, RZ, R17 ;  /* 0x000000ffff037224 */ /* 0x000fe200078e0011 */
[----:B------:R-:W-:Y:S06]  /*0d50*/  RET.REL.NODEC R12 `(_Z29executeSeventhLayer_PSC_partCPdS_S_S_S_S_S_) ;  /* 0xfffffff00ca87950 */ /* 0x000fec0003c3ffff */
.L_x_196:
        /* <DEDUP_REMOVED lines=10> */
.L_x_413:


//--------------------- .text._Z29executeSeventhLayer_PSC_partBPdS_S_S_S_S_S_ --------------------------
	.section	.text._Z29executeSeventhLayer_PSC_partBPdS_S_S_S_S_S_,"ax",@progbits
	.align	128
        .global         _Z29executeSeventhLayer_PSC_partBPdS_S_S_S_S_S_
        .type           _Z29executeSeventhLayer_PSC_partBPdS_S_S_S_S_S_,@function
        .size           _Z29executeSeventhLayer_PSC_partBPdS_S_S_S_S_S_,(.L_x_414 - _Z29executeSeventhLayer_PSC_partBPdS_S_S_S_S_S_)
        .other          _Z29executeSeventhLayer_PSC_partBPdS_S_S_S_S_S_,@"STO_CUDA_ENTRY STV_DEFAULT"
_Z29executeSeventhLayer_PSC_partBPdS_S_S_S_S_S_:
.text._Z29executeSeventhLayer_PSC_partBPdS_S_S_S_S_S_:
        /* <DEDUP_REMOVED lines=18> */
[----:B------:R-:W-:Y:S01]  /*0120*/  IADD3.X R17, PT, PT, RZ, UR5, R3, P1, P0 ;  /* 0x00000005ff117c10 */ /* 0x000fe20008fe0403 */
[----:B----4-:R-:W-:-:S08]  /*0130*/  VIADD R4, R4, 0x20 ;  /* 0x0000002004047836 */ /* 0x010fd00000000000 */
.L_x_197:
        /* <DEDUP_REMOVED lines=82> */
[----:B------:R-:W-:Y:S05]  /*0660*/  CALL.REL.NOINC `($__internal_23_$__cuda_sm20_div_rn_f64_full) ;  /* 0x0000000000487944 */ /* 0x000fea0003c00000 */
.L_x_199:
[----:B------:R-:W-:Y:S05]  /*0670*/  BSYNC.RECONVERGENT B0 ;  /* 0x0000000000007941 */ /* 0x000fea0003800200 */
.L_x_198:
        /* <DEDUP_REMOVED lines=17> */
        .weak           $__internal_23_$__cuda_sm20_div_rn_f64_full
        .type           $__internal_23_$__cuda_sm20_div_rn_f64_full,@function
        .size           $__internal_23_$__cuda_sm20_div_rn_f64_full,(.L_x_414 - $__internal_23_$__cuda_sm20_div_rn_f64_full)
$__internal_23_$__cuda_sm20_div_rn_f64_full:
        /* <DEDUP_REMOVED lines=67> */
.L_x_201:
        /* <DEDUP_REMOVED lines=16> */
.L_x_204:
[----:B------:R-:W-:Y:S01]  /*0cc0*/  LOP3.LUT R17, R7, 0x80000, RZ, 0xfc, !PT ;  /* 0x0008000007117812 */ /* 0x000fe200078efcff */
[----:B------:R-:W-:Y:S01]  /*0cd0*/  IMAD.MOV.U32 R16, RZ, RZ, R6 ;  /* 0x000000ffff107224 */ /* 0x000fe200078e0006 */
[----:B------:R-:W-:Y:S06]  /*0ce0*/  BRA `(.L_x_202) ;  /* 0x0000000000087947 */ /* 0x000fec0003800000 */
.L_x_203:
[----:B------:R-:W-:Y:S01]  /*0cf0*/  LOP3.LUT R17, R9, 0x80000, RZ, 0xfc, !PT ;  /* 0x0008000009117812 */ /* 0x000fe200078efcff */
[----:B------:R-:W-:-:S07]  /*0d00*/  IMAD.MOV.U32 R16, RZ, RZ, R8 ;  /* 0x000000ffff107224 */ /* 0x000fce00078e0008 */
.L_x_202:
[----:B------:R-:W-:Y:S05]  /*0d10*/  BSYNC.RECONVERGENT B1 ;  /* 0x0000000000017941 */ /* 0x000fea0003800200 */
.L_x_200:
[----:B------:R-:W-:Y:S02]  /*0d20*/  IMAD.MOV.U32 R13, RZ, RZ, 0x0 ;  /* 0x00000000ff0d7424 */ /* 0x000fe400078e00ff */
[----:B------:R-:W-:Y:S02]  /*0d30*/  IMAD.MOV.U32 R2, RZ, RZ, R16 ;  /* 0x000000ffff027224 */ /* 0x000fe400078e0010 */
[----:B------:R-:W-:Y:S01]  /*0d40*/  IMAD.MOV.U32 R3, RZ, RZ, R17 ;  /* 0x000000ffff037224 */ /* 0x000fe200078e0011 */
[----:B------:R-:W-:Y:S06]  /*0d50*/  RET.REL.NODEC R12 `(_Z29executeSeventhLayer_PSC_partBPdS_S_S_S_S_S_) ;  /* 0xfffffff00ca87950 */ /* 0x000fec0003c3ffff */
.L_x_205:
        /* <DEDUP_REMOVED lines=10> */
.L_x_414:


//--------------------- .text._Z29executeSeventhLayer_PSC_partAPdS_S_S_S_S_S_ --------------------------
	.section	.text._Z29executeSeventhLayer_PSC_partAPdS_S_S_S_S_S_,"ax",@progbits
	.align	128
        .global         _Z29executeSeventhLayer_PSC_partAPdS_S_S_S_S_S_
        .type           _Z29executeSeventhLayer_PSC_partAPdS_S_S_S_S_S_,@function
        .size           _Z29executeSeventhLayer_PSC_partAPdS_S_S_S_S_S_,(.L_x_415 - _Z29executeSeventhLayer_PSC_partAPdS_S_S_S_S_S_)
        .other          _Z29executeSeventhLayer_PSC_partAPdS_S_S_S_S_S_,@"STO_CUDA_ENTRY STV_DEFAULT"
_Z29executeSeventhLayer_PSC_partAPdS_S_S_S_S_S_:
.text._Z29executeSeventhLayer_PSC_partAPdS_S_S_S_S_S_:
        /* <DEDUP_REMOVED lines=33> */
.L_x_206:
        /* <DEDUP_REMOVED lines=95> */
[----:B------:R-:W-:Y:S05]  /*0800*/  CALL.REL.NOINC `($__internal_24_$__cuda_sm20_div_rn_f64_full) ;  /* 0x0000000000547944 */ /* 0x000fea0003c00000 */
[----:B------:R-:W-:Y:S02]  /*0810*/  IMAD.MOV.U32 R4, RZ, RZ, R12 ;  /* 0x000000ffff047224 */ /* 0x000fe400078e000c */
[----:B------:R-:W-:-:S07]  /*0820*/  IMAD.MOV.U32 R5, RZ, RZ, R13 ;  /* 0x000000ffff057224 */ /* 0x000fce00078e000d */
.L_x_208:
[----:B------:R-:W-:Y:S05]  /*0830*/  BSYNC.RECONVERGENT B0 ;  /* 0x0000000000007941 */ /* 0x000fea0003800200 */
.L_x_207:
        /* <DEDUP_REMOVED lines=18> */
        .weak           $__internal_24_$__cuda_sm20_div_rn_f64_full
        .type           $__internal_24_$__cuda_sm20_div_rn_f64_full,@function
        .size           $__internal_24_$__cuda_sm20_div_rn_f64_full,(.L_x_415 - $__internal_24_$__cuda_sm20_div_rn_f64_full)
$__internal_24_$__cuda_sm20_div_rn_f64_full:
        /* <DEDUP_REMOVED lines=68> */
.L_x_210:
        /* <DEDUP_REMOVED lines=16> */
.L_x_213:
[----:B------:R-:W-:Y:S01]  /*0ea0*/  LOP3.LUT R13, R7, 0x80000, RZ, 0xfc, !PT ;  /* 0x00080000070d7812 */ /* 0x000fe200078efcff */
[----:B------:R-:W-:Y:S01]  /*0eb0*/  IMAD.MOV.U32 R12, RZ, RZ, R6 ;  /* 0x000000ffff0c7224 */ /* 0x000fe200078e0006 */
[----:B------:R-:W-:Y:S06]  /*0ec0*/  BRA `(.L_x_211) ;  /* 0x0000000000087947 */ /* 0x000fec0003800000 */
.L_x_212:
[----:B------:R-:W-:Y:S01]  /*0ed0*/  LOP3.LUT R13, R9, 0x80000, RZ, 0xfc, !PT ;  /* 0x00080000090d7812 */ /* 0x000fe200078efcff */
[----:B------:R-:W-:-:S07]  /*0ee0*/  IMAD.MOV.U32 R12, RZ, RZ, R8 ;  /* 0x000000ffff0c7224 */ /* 0x000fce00078e0008 */
.L_x_211:
[----:B------:R-:W-:Y:S05]  /*0ef0*/  BSYNC.RECONVERGENT B1 ;  /* 0x0000000000017941 */ /* 0x000fea0003800200 */
.L_x_209:
[----:B------:R-:W-:Y:S01]  /*0f00*/  MOV R4, R2 ;  /* 0x0000000200047202 */ /* 0x000fe20000000f00 */
[----:B------:R-:W-:-:S04]  /*0f10*/  IMAD.MOV.U32 R5, RZ, RZ, 0x0 ;  /* 0x00000000ff057424 */ /* 0x000fc800078e00ff */
[----:B------:R-:W-:Y:S05]  /*0f20*/  RET.REL.NODEC R4 `(_Z29executeSeventhLayer_PSC_partAPdS_S_S_S_S_S_) ;  /* 0xfffffff004347950 */ /* 0x000fea0003c3ffff */
.L_x_214:
        /* <DEDUP_REMOVED lines=13> */
.L_x_415:


//--------------------- .text._Z27executeSixthLayer_DSC_partDPdS_S_S_S_S_S_ --------------------------
	.section	.text._Z27executeSixthLayer_DSC_partDPdS_S_S_S_S_S_,"ax",@progbits
	.align	128
        .global         _Z27executeSixthLayer_DSC_partDPdS_S_S_S_S_S_
        .type           _Z27executeSixthLayer_DSC_partDPdS_S_S_S_S_S_,@function
        .size           _Z27executeSixthLayer_DSC_partDPdS_S_S_S_S_S_,(.L_x_416 - _Z27executeSixthLayer_DSC_partDPdS_S_S_S_S_S_)
        .other          _Z27executeSixthLayer_DSC_partDPdS_S_S_S_S_S_,@"STO_CUDA_ENTRY STV_DEFAULT"
_Z27executeSixthLayer_DSC_partDPdS_S_S_S_S_S_:
.text._Z27executeSixthLayer_DSC_partDPdS_S_S_S_S_S_:
[----:B------:R-:W-:Y:S01]  /*0000*/  LDC R1, c[0x0][0x37c] ;  /* 0x0000df00ff017b82 */ /* 0x000fe20000000800 */
[----:B------:R-:W0:Y:S07]  /*0010*/  S2R R0, SR_CTAID.X ;  /* 0x0000000000007919 */ /* 0x000e2e0000002500 */
[----:B------:R-:W1:Y:S01]  /*0020*/  LDC.64 R12, c[0x0][0x388] ;  /* 0x0000e200ff0c7b82 */ /* 0x000e620000000a00 */
[----:B------:R-:W2:Y:S01]  /*0030*/  LDCU.64 UR6, c[0x0][0x380] ;  /* 0x00007000ff0677ac */ /* 0x000ea20008000a00 */
[----:B------:R-:W0:Y:S01]  /*0040*/  S2R R15, SR_TID.Y ;  /* 0x00000000000f7919 */ /* 0x000e220000002200 */
[----:B------:R-:W3:Y:S01]  /*0050*/  LDCU.64 UR4, c[0x0][0x358] ;  /* 0x00006b00ff0477ac */ /* 0x000ee20008000a00 */
[----:B------:R-:W4:Y:S01]  /*0060*/  S2R R14, SR_TID.X ;  /* 0x00000000000e7919 */ /* 0x000f220000002100 */
[----:B0-----:R-:W-:-:S02]  /*0070*/  IMAD R2, R0, 0xd24, R15 ;  /* 0x00000d2400027824 */ /* 0x001fc400078e020f */
[----:B----4-:R-:W-:-:S05]  /*0080*/  IMAD R3, R14, 0x3a, RZ ;  /* 0x0000003a0e037824 */ /* 0x010fca00078e02ff */
[----:B------:R-:W-:Y:S01]  /*0090*/  IADD3 R2, P0, PT, R3, R2, RZ ;  /* 0x0000000203027210 */ /* 0x000fe20007f1e0ff */
[----:B------:R-:W-:-:S04]  /*00a0*/  IMAD R3, R0, 0x9, RZ ;  /* 0x0000000900037824 */ /* 0x000fc800078e02ff */
[----:B------:R-:W-:Y:S01]  /*00b0*/  IMAD.X R5, RZ, RZ, RZ, P0 ;  /* 0x000000ffff057224 */ /* 0x000fe200000e06ff */
[----:B--2---:R-:W-:Y:S01]  /*00c0*/  LEA R8, P0, R2, UR6, 0x3 ;  /* 0x0000000602087c11 */ /* 0x004fe2000f8018ff */
[----:B-1----:R-:W-:-:S03]  /*00d0*/  IMAD.WIDE.U32 R12, R3, 0x8, R12 ;  /* 0x00000008030c7825 */ /* 0x002fc600078e000c */
[----:B------:R-:W-:Y:S02]  /*00e0*/  LEA.HI.X R9, R2, UR7, R5, 0x3, P0 ;  /* 0x0000000702097c11 */ /* 0x000fe400080f1c05 */
[----:B---3--:R-:W2:Y:S04]  /*00f0*/  LDG.E.64 R18, desc[UR4][R12.64+0x8] ;  /* 0x000008040c127981 */ /* 0x008ea8000c1e1b00 */
        /* <DEDUP_REMOVED lines=51> */
[----:B------:R-:W-:-:S04]  /*0430*/  IMAD R8, R14, 0x38, R15 ;  /* 0x000000380e087824 */ /* 0x000fc800078e020f */
[----:B------:R-:W-:-:S08]  /*0440*/  VIADD R8, R8, 0x720 ;  /* 0x0000072008087836 */ /* 0x000fd00000000000 */
[----:B------:R-:W-:Y:S05]  /*0450*/  @P0 BRA P1, `(.L_x_216) ;  /* 0x0000000000080947 */ /* 0x000fea0000800000 */
[----:B------:R-:W-:-:S07]  /*0460*/  MOV R12, 0x480 ;  /* 0x00000480000c7802 */ /* 0x000fce0000000f00 */
[----:B------:R-:W-:Y:S05]  /*0470*/  CALL.REL.NOINC `($__internal_25_$__cuda_sm20_div_rn_f64_full) ;  /* 0x0000000000487944 */ /* 0x000fea0003c00000 */
.L_x_216:
[----:B------:R-:W-:Y:S05]  /*0480*/  BSYNC.RECONVERGENT B0 ;  /* 0x0000000000007941 */ /* 0x000fea0003800200 */
.L_x_215:
        /* <DEDUP_REMOVED lines=17> */
        .weak           $__internal_25_$__cuda_sm20_div_rn_f64_full
        .type           $__internal_25_$__cuda_sm20_div_rn_f64_full,@function
        .size           $__internal_25_$__cuda_sm20_div_rn_f64_full,(.L_x_416 - $__internal_25_$__cuda_sm20_div_rn_f64_full)
$__internal_25_$__cuda_sm20_div_rn_f64_full:
        /* <DEDUP_REMOVED lines=69> */
.L_x_218:
        /* <DEDUP_REMOVED lines=16> */
.L_x_221:
[----:B------:R-:W-:Y:S01]  /*0af0*/  LOP3.LUT R17, R5, 0x80000, RZ, 0xfc, !PT ;  /* 0x0008000005117812 */ /* 0x000fe200078efcff */
[----:B------:R-:W-:Y:S01]  /*0b00*/  IMAD.MOV.U32 R16, RZ, RZ, R4 ;  /* 0x000000ffff107224 */ /* 0x000fe200078e0004 */
[----:B------:R-:W-:Y:S06]  /*0b10*/  BRA `(.L_x_219) ;  /* 0x0000000000087947 */ /* 0x000fec0003800000 */
.L_x_220:
[----:B------:R-:W-:Y:S01]  /*0b20*/  LOP3.LUT R17, R7, 0x80000, RZ, 0xfc, !PT ;  /* 0x0008000007117812 */ /* 0x000fe200078efcff */
[----:B------:R-:W-:-:S07]  /*0b30*/  IMAD.MOV.U32 R16, RZ, RZ, R6 ;  /* 0x000000ffff107224 */ /* 0x000fce00078e0006 */
.L_x_219:
[----:B------:R-:W-:Y:S05]  /*0b40*/  BSYNC.RECONVERGENT B1 ;  /* 0x0000000000017941 */ /* 0x000fea0003800200 */
.L_x_217:
[----:B------:R-:W-:Y:S02]  /*0b50*/  IMAD.MOV.U32 R13, RZ, RZ, 0x0 ;  /* 0x00000000ff0d7424 */ /* 0x000fe400078e00ff */
[----:B------:R-:W-:Y:S02]  /*0b60*/  IMAD.MOV.U32 R2, RZ, RZ, R16 ;  /* 0x000000ffff027224 */ /* 0x000fe400078e0010 */
[----:B------:R-:W-:Y:S01]  /*0b70*/  IMAD.MOV.U32 R3, RZ, RZ, R17 ;  /* 0x000000ffff037224 */ /* 0x000fe200078e0011 */
[----:B------:R-:W-:Y:S06]  /*0b80*/  RET.REL.NODEC R12 `(_Z27executeSixthLayer_DSC_partDPdS_S_S_S_S_S_) ;  /* 0xfffffff40c1c7950 */ /* 0x000fec0003c3ffff */
.L_x_222:
        /* <DEDUP_REMOVED lines=15> */
.L_x_416:


//--------------------- .text._Z27executeSixthLayer_DSC_partCPdS_S_S_S_S_S_ --------------------------
	.section	.text._Z27executeSixthLayer_DSC_partCPdS_S_S_S_S_S_,"ax",@progbits
	.align	128
        .global         _Z27executeSixthLayer_DSC_partCPdS_S_S_S_S_S_
        .type           _Z27executeSixthLayer_DSC_partCPdS_S_S_S_S_S_,@function
        .size           _Z27executeSixthLayer_DSC_partCPdS_S_S_S_S_S_,(.L_x_417 - _Z27executeSixthLayer_DSC_partCPdS_S_S_S_S_S_)
        .other          _Z27executeSixthLayer_DSC_partCPdS_S_S_S_S_S_,@"STO_CUDA_ENTRY STV_DEFAULT"
_Z27executeSixthLayer_DSC_partCPdS_S_S_S_S_S_:
.text._Z27executeSixthLayer_DSC_partCPdS_S_S_S_S_S_:
        /* <DEDUP_REMOVED lines=71> */
[----:B------:R-:W-:Y:S05]  /*0470*/  CALL.REL.NOINC `($__internal_26_$__cuda_sm20_div_rn_f64_full) ;  /* 0x0000000000487944 */ /* 0x000fea0003c00000 */
.L_x_224:
[----:B------:R-:W-:Y:S05]  /*0480*/  BSYNC.RECONVERGENT B0 ;  /* 0x0000000000007941 */ /* 0x000fea0003800200 */
.L_x_223:
        /* <DEDUP_REMOVED lines=17> */
        .weak           $__internal_26_$__cuda_sm20_div_rn_f64_full
        .type           $__internal_26_$__cuda_sm20_div_rn_f64_full,@function
        .size           $__internal_26_$__cuda_sm20_div_rn_f64_full,(.L_x_417 - $__internal_26_$__cuda_sm20_div_rn_f64_full)
$__internal_26_$__cuda_sm20_div_rn_f64_full:
        /* <DEDUP_REMOVED lines=69> */
.L_x_226:
        /* <DEDUP_REMOVED lines=16> */
.L_x_229:
[----:B------:R-:W-:Y:S01]  /*0af0*/  LOP3.LUT R17, R5, 0x80000, RZ, 0xfc, !PT ;  /* 0x0008000005117812 */ /* 0x000fe200078efcff */
[----:B------:R-:W-:Y:S01]  /*0b00*/  IMAD.MOV.U32 R16, RZ, RZ, R4 ;  /* 0x000000ffff107224 */ /* 0x000fe200078e0004 */
[----:B------:R-:W-:Y:S06]  /*0b10*/  BRA `(.L_x_227) ;  /* 0x0000000000087947 */ /* 0x000fec0003800000 */
.L_x_228:
[----:B------:R-:W-:Y:S01]  /*0b20*/  LOP3.LUT R17, R7, 0x80000, RZ, 0xfc, !PT ;  /* 0x0008000007117812 */ /* 0x000fe200078efcff */
[----:B------:R-:W-:-:S07]  /*0b30*/  IMAD.MOV.U32 R16, RZ, RZ, R6 ;  /* 0x000000ffff107224 */ /* 0x000fce00078e0006 */
.L_x_227:
[----:B------:R-:W-:Y:S05]  /*0b40*/  BSYNC.RECONVERGENT B1 ;  /* 0x0000000000017941 */ /* 0x000fea0003800200 */
.L_x_225:
[----:B------:R-:W-:Y:S02]  /*0b50*/  IMAD.MOV.U32 R13, RZ, RZ, 0x0 ;  /* 0x00000000ff0d7424 */ /* 0x000fe400078e00ff */
[----:B------:R-:W-:Y:S02]  /*0b60*/  IMAD.MOV.U32 R2, RZ, RZ, R16 ;  /* 0x000000ffff027224 */ /* 0x000fe400078e0010 */
[----:B------:R-:W-:Y:S01]  /*0b70*/  IMAD.MOV.U32 R3, RZ, RZ, R17 ;  /* 0x000000ffff037224 */ /* 0x000fe200078e0011 */
[----:B------:R-:W-:Y:S06]  /*0b80*/  RET.REL.NODEC R12 `(_Z27executeSixthLayer_DSC_partCPdS_S_S_S_S_S_) ;  /* 0xfffffff40c1c7950 */ /* 0x000fec0003c3ffff */
.L_x_230:
        /* <DEDUP_REMOVED lines=15> */
.L_x_417:


//--------------------- .text._Z27executeSixthLayer_DSC_partBPdS_S_S_S_S_S_ --------------------------
	.section	.text._Z27executeSixthLayer_DSC_partBPdS_S_S_S_S_S_,"ax",@progbits
	.align	128
        .global         _Z27executeSixthLayer_DSC_partBPdS_S_S_S_S_S_
        .type           _Z27executeSixthLayer_DSC_partBPdS_S_S_S_S_S_,@function
        .size           _Z27executeSixthLayer_DSC_partBPdS_S_S_S_S_S_,(.L_x_418 - _Z27executeSixthLayer_DSC_partBPdS_S_S_S_S_S_)
        .other          _Z27executeSixthLayer_DSC_partBPdS_S_S_S_S_S_,@"STO_CUDA_ENTRY STV_DEFAULT"
_Z27executeSixthLayer_DSC_partBPdS_S_S_S_S_S_:
.text._Z27executeSixthLayer_DSC_partBPdS_S_S_S_S_S_:
        /* <DEDUP_REMOVED lines=71> */
[----:B------:R-:W-:Y:S05]  /*0470*/  CALL.REL.NOINC `($__internal_27_$__cuda_sm20_div_rn_f64_full) ;  /* 0x0000000000487944 */ /* 0x000fea0003c00000 */
.L_x_232:
[----:B------:R-:W-:Y:S05]  /*0480*/  BSYNC.RECONVERGENT B0 ;  /* 0x0000000000007941 */ /* 0x000fea0003800200 */
.L_x_231:
        /* <DEDUP_REMOVED lines=17> */
        .weak           $__internal_27_$__cuda_sm20_div_rn_f64_full
        .type           $__internal_27_$__cuda_sm20_div_rn_f64_full,@function
        .size           $__internal_27_$__cuda_sm20_div_rn_f64_full,(.L_x_418 - $__internal_27_$__cuda_sm20_div_rn_f64_full)
$__internal_27_$__cuda_sm20_div_rn_f64_full:
        /* <DEDUP_REMOVED lines=69> */
.L_x_234:
        /* <DEDUP_REMOVED lines=16> */
.L_x_237:
[----:B------:R-:W-:Y:S01]  /*0af0*/  LOP3.LUT R17, R5, 0x80000, RZ, 0xfc, !PT ;  /* 0x0008000005117812 */ /* 0x000fe200078efcff */
[----:B------:R-:W-:Y:S01]  /*0b00*/  IMAD.MOV.U32 R16, RZ, RZ, R4 ;  /* 0x000000ffff107224 */ /* 0x000fe200078e0004 */
[----:B------:R-:W-:Y:S06]  /*0b10*/  BRA `(.L_x_235) ;  /* 0x0000000000087947 */ /* 0x000fec0003800000 */
.L_x_236:
[----:B------:R-:W-:Y:S01]  /*0b20*/  LOP3.LUT R17, R7, 0x80000, RZ, 0xfc, !PT ;  /* 0x0008000007117812 */ /* 0x000fe200078efcff */
[----:B------:R-:W-:-:S07]  /*0b30*/  IMAD.MOV.U32 R16, RZ, RZ, R6 ;  /* 0x000000ffff107224 */ /* 0x000fce00078e0006 */
.L_x_235:
[----:B------:R-:W-:Y:S05]  /*0b40*/  BSYNC.RECONVERGENT B1 ;  /* 0x0000000000017941 */ /* 0x000fea0003800200 */
.L_x_233:
[----:B------:R-:W-:Y:S02]  /*0b50*/  IMAD.MOV.U32 R13, RZ, RZ, 0x0 ;  /* 0x00000000ff0d7424 */ /* 0x000fe400078e00ff */
[----:B------:R-:W-:Y:S02]  /*0b60*/  IMAD.MOV.U32 R2, RZ, RZ, R16 ;  /* 0x000000ffff027224 */ /* 0x000fe400078e0010 */
[----:B------:R-:W-:Y:S01]  /*0b70*/  IMAD.MOV.U32 R3, RZ, RZ, R17 ;  /* 0x000000ffff037224 */ /* 0x000fe200078e0011 */
[----:B------:R-:W-:Y:S06]  /*0b80*/  RET.REL.NODEC R12 `(_Z27executeSixthLayer_DSC_partBPdS_S_S_S_S_S_) ;  /* 0xfffffff40c1c7950 */ /* 0x000fec0003c3ffff */
.L_x_238:
        /* <DEDUP_REMOVED lines=15> */
.L_x_418:


//--------------------- .text._Z27executeSixthLayer_DSC_partAPdS_S_S_S_S_S_ --------------------------
	.section	.text._Z27executeSixthLayer_DSC_partAPdS_S_S_S_S_S_,"ax",@progbits
	.align	128
        .global         _Z27executeSixthLayer_DSC_partAPdS_S_S_S_S_S_
        .type           _Z27executeSixthLayer_DSC_partAPdS_S_S_S_S_S_,@function
        .size           _Z27executeSixthLayer_DSC_partAPdS_S_S_S_S_S_,(.L_x_419 - _Z27executeSixthLayer_DSC_partAPdS_S_S_S_S_S_)
        .other          _Z27executeSixthLayer_DSC_partAPdS_S_S_S_S_S_,@"STO_CUDA_ENTRY STV_DEFAULT"
_Z27executeSixthLayer_DSC_partAPdS_S_S_S_S_S_:
.text._Z27executeSixthLayer_DSC_partAPdS_S_S_S_S_S_:
        /* <DEDUP_REMOVED lines=67> */
[----:B------:R-:W-:Y:S05]  /*0430*/  CALL.REL.NOINC `($__internal_28_$__cuda_sm20_div_rn_f64_full) ;  /* 0x0000000000487944 */ /* 0x000fea0003c00000 */
.L_x_240:
[----:B------:R-:W-:Y:S05]  /*0440*/  BSYNC.RECONVERGENT B0 ;  /* 0x0000000000007941 */ /* 0x000fea0003800200 */
.L_x_239:
        /* <DEDUP_REMOVED lines=17> */
        .weak           $__internal_28_$__cuda_sm20_div_rn_f64_full
        .type           $__internal_28_$__cuda_sm20_div_rn_f64_full,@function
        .size           $__internal_28_$__cuda_sm20_div_rn_f64_full,(.L_x_419 - $__internal_28_$__cuda_sm20_div_rn_f64_full)
$__internal_28_$__cuda_sm20_div_rn_f64_full:
        /* <DEDUP_REMOVED lines=69> */
.L_x_242:
        /* <DEDUP_REMOVED lines=16> */
.L_x_245:
[----:B------:R-:W-:Y:S01]  /*0ab0*/  LOP3.LUT R17, R5, 0x80000, RZ, 0xfc, !PT ;  /* 0x0008000005117812 */ /* 0x000fe200078efcff */
[----:B------:R-:W-:Y:S01]  /*0ac0*/  IMAD.MOV.U32 R16, RZ, RZ, R4 ;  /* 0x000000ffff107224 */ /* 0x000fe200078e0004 */
[----:B------:R-:W-:Y:S06]  /*0ad0*/  BRA `(.L_x_243) ;  /* 0x0000000000087947 */ /* 0x000fec0003800000 */
.L_x_244:
[----:B------:R-:W-:Y:S01]  /*0ae0*/  LOP3.LUT R17, R7, 0x80000, RZ, 0xfc, !PT ;  /* 0x0008000007117812 */ /* 0x000fe200078efcff */
[----:B------:R-:W-:-:S07]  /*0af0*/  IMAD.MOV.U32 R16, RZ, RZ, R6 ;  /* 0x000000ffff107224 */ /* 0x000fce00078e0006 */
.L_x_243:
[----:B------:R-:W-:Y:S05]  /*0b00*/  BSYNC.RECONVERGENT B1 ;  /* 0x0000000000017941 */ /* 0x000fea0003800200 */
.L_x_241:
[----:B------:R-:W-:Y:S02]  /*0b10*/  IMAD.MOV.U32 R13, RZ, RZ, 0x0 ;  /* 0x00000000ff0d7424 */ /* 0x000fe400078e00ff */
[----:B------:R-:W-:Y:S02]  /*0b20*/  IMAD.MOV.U32 R2, RZ, RZ, R16 ;  /* 0x000000ffff027224 */ /* 0x000fe400078e0010 */
[----:B------:R-:W-:Y:S01]  /*0b30*/  IMAD.MOV.U32 R3, RZ, RZ, R17 ;  /* 0x000000ffff037224 */ /* 0x000fe200078e0011 */
[----:B------:R-:W-:Y:S06]  /*0b40*/  RET.REL.NODEC R12 `(_Z27executeSixthLayer_DSC_partAPdS_S_S_S_S_S_) ;  /* 0xfffffff40c2c7950 */ /* 0x000fec0003c3ffff */
.L_x_246:
        /* <DEDUP_REMOVED lines=11> */
.L_x_419:


//--------------------- .text._Z27executeFifthLayer_PSC_partDPdS_S_S_S_S_S_ --------------------------
	.section	.text._Z27executeFifthLayer_PSC_partDPdS_S_S_S_S_S_,"ax",@progbits
	.align	128
        .global         _Z27executeFifthLayer_PSC_partDPdS_S_S_S_S_S_
        .type           _Z27executeFifthLayer_PSC_partDPdS_S_S_S_S_S_,@function
        .size           _Z27executeFifthLayer_PSC_partDPdS_S_S_S_S_S_,(.L_x_420 - _Z27executeFifthLayer_PSC_partDPdS_S_S_S_S_S_)
        .other          _Z27executeFifthLayer_PSC_partDPdS_S_S_S_S_S_,@"STO_CUDA_ENTRY STV_DEFAULT"
_Z27executeFifthLayer_PSC_partDPdS_S_S_S_S_S_:
.text._Z27executeFifthLayer_PSC_partDPdS_S_S_S_S_S_:
[----:B------:R-:W-:Y:S01]  /*0000*/  LDC R1, c[0x0][0x37c] ;  /* 0x0000df00ff017b82 */ /* 0x000fe20000000800 */
[----:B------:R-:W0:Y:S07]  /*0010*/  S2R R0, SR_TID.Y ;  /* 0x0000000000007919 */ /* 0x000e2e0000002200 */
[----:B------:R-:W1:Y:S01]  /*0020*/  LDC.64 R18, c[0x0][0x388] ;  /* 0x0000e200ff127b82 */ /* 0x000e620000000a00 */
[----:B------:R-:W2:Y:S01]  /*0030*/  LDCU.64 UR6, c[0x0][0x380] ;  /* 0x00007000ff0677ac */ /* 0x000ea20008000a00 */
[----:B------:R-:W3:Y:S01]  /*0040*/  S2R R26, SR_TID.X ;  /* 0x00000000001a7919 */ /* 0x000ee20000002100 */
[----:B------:R-:W4:Y:S01]  /*0050*/  LDCU.64 UR4, c[0x0][0x358] ;  /* 0x00006b00ff0477ac */ /* 0x000f220008000a00 */
[----:B------:R-:W1:Y:S04]  /*0060*/  S2R R27, SR_CTAID.X ;  /* 0x00000000001b7919 */ /* 0x000e680000002500 */
[----:B------:R-:W5:Y:S01]  /*0070*/  LDC.64 R22, c[0x0][0x398] ;  /* 0x0000e600ff167b82 */ /* 0x000f620000000a00 */
[----:B0-----:R-:W-:-:S04]  /*0080*/  IMAD.WIDE.U32 R2, R0, 0x8, RZ ;  /* 0x0000000800027825 */ /* 0x001fc800078e00ff */
[----:B---3--:R-:W-:-:S04]  /*0090*/  IMAD.WIDE.U32 R2, R26, 0x1c0, R2 ;  /* 0x000001c01a027825 */ /* 0x008fc800078e0002 */
[----:B-1----:R-:W-:Y:S01]  /*00a0*/  IMAD.WIDE.U32 R18, R27, 0x200, R18 ;  /* 0x000002001b127825 */ /* 0x002fe200078e0012 */
[----:B--2---:R-:W-:-:S04]  /*00b0*/  IADD3 R28, P0, PT, R2, UR6, RZ ;  /* 0x00000006021c7c10 */ /* 0x004fc8000ff1e0ff */
[----:B------:R-:W-:Y:S01]  /*00c0*/  IADD3.X R29, PT, PT, R3, UR7, RZ, P0, !PT ;  /* 0x00000007031d7c10 */ /* 0x000fe200087fe4ff */
[----:B----4-:R-:W2:Y:S04]  /*00d0*/  LDG.E.64 R16, desc[UR4][R18.64] ;  /* 0x0000000412107981 */ /* 0x010ea8000c1e1b00 */
[----:B------:R-:W2:Y:S04]  /*00e0*/  LDG.E.64 R4, desc[UR4][R28.64+0x3900] ;  /* 0x003900041c047981 */ /* 0x000ea8000c1e1b00 */
[----:B------:R-:W3:Y:S04]  /*00f0*/  LDG.E.64 R2, desc[UR4][R18.64+0x8] ;  /* 0x0000080412027981 */ /* 0x000ee8000c1e1b00 */
[----:B------:R-:W3:Y:S04]  /*0100*/  LDG.E.64 R6, desc[UR4][R28.64+0x9b00] ;  /* 0x009b00041c067981 */ /* 0x000ee8000c1e1b00 */
[----:B------:R-:W4:Y:S04]  /*0110*/  LDG.E.64 R8, desc[UR4][R18.64+0x10] ;  /* 0x0000100412087981 */ /* 0x000f28000c1e1b00 */
[----:B------:R-:W4:Y:S04]  /*0120*/  LDG.E.64 R10, desc[UR4][R28.64+0xfd00] ;  /* 0x00fd00041c0a7981 */ /* 0x000f28000c1e1b00 */
[----:B------:R-:W5:Y:S04]  /*0130*/  LDG.E.64 R12, desc[UR4][R18.64+0x18] ;  /* 0x00001804120c7981 */ /* 0x000f68000c1e1b00 */
[----:B------:R-:W5:Y:S01]  /*0140*/  LDG.E.64 R14, desc[UR4][R28.64+0x15f00] ;  /* 0x015f00041c0e7981 */ /* 0x000f62000c1e1b00 */
[----:B--2---:R-:W-:-:S03]  /*0150*/  DFMA R20, R4, R16, RZ ;  /* 0x000000100414722b */ /* 0x004fc600000000ff */
        /* <DEDUP_REMOVED lines=167> */
[----:B------:R-:W-:-:S06]  /*0bd0*/  IMAD.WIDE.U32 R22, R27, 0x8, R22 ;  /* 0x000000081b167825 */ /* 0x000fcc00078e0016 */
[----:B------:R-:W5:Y:S01]  /*0be0*/  LDG.E.64 R22, desc[UR4][R22.64] ;  /* 0x0000000416167981 */ /* 0x000f62000c1e1b00 */
[----:B--2---:R-:W-:Y:S01]  /*0bf0*/  DFMA R16, R16, R4, R20 ;  /* 0x000000041010722b */ /* 0x004fe20000000014 */
[----:B------:R-:W0:Y:S02]  /*0c00*/  LDC.64 R4, c[0x0][0x3a0] ;  /* 0x0000e800ff047b82 */ /* 0x000e240000000a00 */
[----:B------:R-:W2:Y:S01]  /*0c10*/  LDG.E.64 R20, desc[UR4][R28.64+0x185700] ;  /* 0x185700041c147981 */ /* 0x000ea2000c1e1b00 */
[----:B0-----:R-:W-:-:S06]  /*0c20*/  IMAD.WIDE.U32 R4, R27, 0x8, R4 ;  /* 0x000000081b047825 */ /* 0x001fcc00078e0004 */
        /* <DEDUP_REMOVED lines=9> */
[----:B------:R-:W5:Y:S04]  /*0cc0*/  LDG.E.64 R16, desc[UR4][R28.64+0x17f500] ;  /* 0x17f500041c107981 */ /* 0x000f68000c1e1b00 */
[----:B------:R-:W5:Y:S01]  /*0cd0*/  LDG.E.64 R18, desc[UR4][R18.64+0x1f8] ;  /* 0x0001f80412127981 */ /* 0x000f62000c1e1b00 */
[----:B------:R-:W-:Y:S01]  /*0ce0*/  IMAD.MOV.U32 R24, RZ, RZ, 0x1 ;  /* 0x00000001ff187424 */ /* 0x000fe200078e00ff */
[----:B------:R-:W-:Y:S01]  /*0cf0*/  BSSY.RECONVERGENT B0, `(.L_x_247) ;  /* 0x0000015000007945 */ /* 0x000fe20003800200 */
[----:B--2---:R-:W0:Y:S01]  /*0d00*/  MUFU.RCP64H R25, R5 ;  /* 0x0000000500197308 */ /* 0x004e220000001800 */
[----:B---3--:R-:W-:-:S03]  /*0d10*/  DFMA R6, R6, R2, R12 ;  /* 0x000000020606722b */ /* 0x008fc6000000000c */
[----:B0-----:R-:W-:-:S05]  /*0d20*/  DFMA R2, -R4, R24, 1 ;  /* 0x3ff000000402742b */ /* 0x001fca0000000118 */
[----:B----4-:R-:W-:-:S03]  /*0d30*/  DFMA R6, R10, R8, R6 ;  /* 0x000000080a06722b */ /* 0x010fc60000000006 */
[----:B------:R-:W-:-:S05]  /*0d40*/  DFMA R2, R2, R2, R2 ;  /* 0x000000020202722b */ /* 0x000fca0000000002 */
[----:B-----5:R-:W-:-:S03]  /*0d50*/  DFMA R6, R16, R14, R6 ;  /* 0x0000000e1006722b */ /* 0x020fc60000000006 */
[----:B------:R-:W-:-:S05]  /*0d60*/  DFMA R2, R24, R2, R24 ;  /* 0x000000021802722b */ /* 0x000fca0000000018 */
[----:B------:R-:W-:-:S03]  /*0d70*/  DFMA R6, R20, R18, R6 ;  /* 0x000000121406722b */ /* 0x000fc60000000006 */
[----:B------:R-:W-:-:S05]  /*0d80*/  DFMA R8, -R4, R2, 1 ;  /* 0x3ff000000408742b */ /* 0x000fca0000000102 */
[----:B------:R-:W-:-:S03]  /*0d90*/  DADD R22, R6, -R22 ;  /* 0x0000000006167229 */ /* 0x000fc60000000816 */
[----:B------:R-:W-:-:S08]  /*0da0*/  DFMA R2, R2, R8, R2 ;  /* 0x000000080202722b */ /* 0x000fd00000000002 */
[----:B------:R-:W-:-:S08]  /*0db0*/  DMUL R6, R22, R2 ;  /* 0x0000000216067228 */ /* 0x000fd00000000000 */
[----:B------:R-:W-:-:S08]  /*0dc0*/  DFMA R8, -R4, R6, R22 ;  /* 0x000000060408722b */ /* 0x000fd00000000116 */
[----:B------:R-:W-:Y:S01]  /*0dd0*/  DFMA R2, R2, R8, R6 ;  /* 0x000000080202722b */ /* 0x000fe20000000006 */
[----:B------:R-:W-:-:S09]  /*0de0*/  FSETP.GEU.AND P1, PT, |R23|, 6.5827683646048100446e-37, PT ;  /* 0x036000001700780b */ /* 0x000fd20003f2e200 */
[----:B------:R-:W-:-:S05]  /*0df0*/  FFMA R6, RZ, R5, R3 ;  /* 0x00000005ff067223 */ /* 0x000fca0000000003 */
[----:B------:R-:W-:-:S13]  /*0e00*/  FSETP.GT.AND P0, PT, |R6|, 1.469367938527859385e-39, PT ;  /* 0x001000000600780b */ /* 0x000fda0003f04200 */
[----:B------:R-:W-:Y:S05]  /*0e10*/  @P0 BRA P1, `(.L_x_248) ;  /* 0x0000000000080947 */ /* 0x000fea0000800000 */
[----:B------:R-:W-:-:S07]  /*0e20*/  MOV R10, 0xe40 ;  /* 0x00000e40000a7802 */ /* 0x000fce0000000f00 */
[----:B------:R-:W-:Y:S05]  /*0e30*/  CALL.REL.NOINC `($__internal_29_$__cuda_sm20_div_rn_f64_full) ;  /* 0x0000000000547944 */ /* 0x000fea0003c00000 */
.L_x_248:
[----:B------:R-:W-:Y:S05]  /*0e40*/  BSYNC.RECONVERGENT B0 ;  /* 0x0000000000007941 */ /* 0x000fea0003800200 */
.L_x_247:
        /* <DEDUP_REMOVED lines=20> */
        .weak           $__internal_29_$__cuda_sm20_div_rn_f64_full
        .type           $__internal_29_$__cuda_sm20_div_rn_f64_full,@function
        .size           $__internal_29_$__cuda_sm20_div_rn_f64_full,(.L_x_420 - $__internal_29_$__cuda_sm20_div_rn_f64_full)
$__internal_29_$__cuda_sm20_div_rn_f64_full:
[C---:B------:R-:W-:Y:S01]  /*0f90*/  FSETP.GEU.AND P0, PT, |R5|.reuse, 1.469367938527859385e-39, PT ;  /* 0x001000000500780b */ /* 0x040fe20003f0e200 */
[----:B------:R-:W-:Y:S01]  /*0fa0*/  IMAD.MOV.U32 R7, RZ, RZ, R23 ;  /* 0x000000ffff077224 */ /* 0x000fe200078e0017 */
[C---:B------:R-:W-:Y:S01]  /*0fb0*/  LOP3.LUT R2, R5.reuse, 0x800fffff, RZ, 0xc0, !PT ;  /* 0x800fffff05027812 */ /* 0x040fe200078ec0ff */
[----:B------:R-:W-:Y:S01]  /*0fc0*/  IMAD.MOV.U32 R8, RZ, RZ, 0x1 ;  /* 0x00000001ff087424 */ /* 0x000fe200078e00ff */
[----:B------:R-:W-:Y:S01]  /*0fd0*/  LOP3.LUT R18, R5, 0x7ff00000, RZ, 0xc0, !PT ;  /* 0x7ff0000005127812 */ /* 0x000fe200078ec0ff */
[----:B------:R-:W-:Y:S01]  /*0fe0*/  IMAD.MOV.U32 R6, RZ, RZ, R22 ;  /* 0x000000ffff067224 */ /* 0x000fe200078e0016 */
[----:B------:R-:W-:Y:S01]  /*0ff0*/  LOP3.LUT R3, R2, 0x3ff00000, RZ, 0xfc, !PT ;  /* 0x3ff0000002037812 */ /* 0x000fe200078efcff */
[----:B------:R-:W-:Y:S01]  /*1000*/  IMAD.MOV.U32 R2, RZ, RZ, R4 ;  /* 0x000000ffff027224 */ /* 0x000fe200078e0004 */
[C---:B------:R-:W-:Y:S01]  /*1010*/  FSETP.GEU.AND P2, PT, |R7|.reuse, 1.469367938527859385e-39, PT ;  /* 0x001000000700780b */ /* 0x040fe20003f4e200 */
[----:B------:R-:W-:Y:S01]  /*1020*/  BSSY.RECONVERGENT B1, `(.L_x_249) ;  /* 0x0000051000017945 */ /* 0x000fe20003800200 */
[----:B------:R-:W-:-:S03]  /*1030*/  LOP3.LUT R11, R7, 0x7ff00000, RZ, 0xc0, !PT ;  /* 0x7ff00000070b7812 */ /* 0x000fc600078ec0ff */
[----:B------:R-:W-:Y:S01]  /*1040*/  @!P0 DMUL R2, R4, 8.98846567431157953865e+307 ;  /* 0x7fe0000004028828 */ /* 0x000fe20000000000 */
[----:B------:R-:W-:-:S05]  /*1050*/  ISETP.GE.U32.AND P1, PT, R11, R18, PT ;  /* 0x000000120b00720c */ /* 0x000fca0003f26070 */
[----:B------:R-:W0:Y:S02]  /*1060*/  MUFU.RCP64H R9, R3 ;  /* 0x0000000300097308 */ /* 0x000e240000001800 */
[----:B------:R-:W-:Y:S01]  /*1070*/  @!P2 LOP3.LUT R16, R5, 0x7ff00000, RZ, 0xc0, !PT ;  /* 0x7ff000000510a812 */ /* 0x000fe200078ec0ff */
[----:B------:R-:W-:-:S03]  /*1080*/  @!P2 IMAD.MOV.U32 R20, RZ, RZ, RZ ;  /* 0x000000ffff14a224 */ /* 0x000fc600078e00ff */
        /* <DEDUP_REMOVED lines=53> */
.L_x_250:
        /* <DEDUP_REMOVED lines=16> */
.L_x_253:
[----:B------:R-:W-:Y:S01]  /*14e0*/  LOP3.LUT R13, R5, 0x80000, RZ, 0xfc, !PT ;  /* 0x00080000050d7812 */ /* 0x000fe200078efcff */
[----:B------:R-:W-:Y:S01]  /*14f0*/  IMAD.MOV.U32 R12, RZ, RZ, R4 ;  /* 0x000000ffff0c7224 */ /* 0x000fe200078e0004 */
[----:B------:R-:W-:Y:S06]  /*1500*/  BRA `(.L_x_251) ;  /* 0x0000000000087947 */ /* 0x000fec0003800000 */
.L_x_252:
[----:B------:R-:W-:Y:S01]  /*1510*/  LOP3.LUT R13, R7, 0x80000, RZ, 0xfc, !PT ;  /* 0x00080000070d7812 */ /* 0x000fe200078efcff */
[----:B------:R-:W-:-:S07]  /*1520*/  IMAD.MOV.U32 R12, RZ, RZ, R6 ;  /* 0x000000ffff0c7224 */ /* 0x000fce00078e0006 */
.L_x_251:
[----:B------:R-:W-:Y:S05]  /*1530*/  BSYNC.RECONVERGENT B1 ;  /* 0x0000000000017941 */ /* 0x000fea0003800200 */
.L_x_249:
[----:B------:R-:W-:Y:S02]  /*1540*/  IMAD.MOV.U32 R11, RZ, RZ, 0x0 ;  /* 0x00000000ff0b7424 */ /* 0x000fe400078e00ff */
[----:B------:R-:W-:Y:S02]  /*1550*/  IMAD.MOV.U32 R2, RZ, RZ, R12 ;  /* 0x000000ffff027224 */ /* 0x000fe400078e000c */
[----:B------:R-:W-:Y:S01]  /*1560*/  IMAD.MOV.U32 R3, RZ, RZ, R13 ;  /* 0x000000ffff037224 */ /* 0x000fe200078e000d */
[----:B------:R-:W-:Y:S06]  /*1570*/  RET.REL.NODEC R10 `(_Z27executeFifthLayer_PSC_partDPdS_S_S_S_S_S_) ;  /* 0xffffffe80aa07950 */ /* 0x000fec0003c3ffff */
.L_x_254:
        /* <DEDUP_REMOVED lines=16> */
.L_x_420:


//--------------------- .text._Z27executeFifthLayer_PSC_partCPdS_S_S_S_S_S_ --------------------------
	.section	.text._Z27executeFifthLayer_PSC_partCPdS_S_S_S_S_S_,"ax",@progbits
	.align	128
        .global         _Z27executeFifthLayer_PSC_partCPdS_S_S_S_S_S_
        .type           _Z27executeFifthLayer_PSC_partCPdS_S_S_S_S_S_,@function
        .size           _Z27executeFifthLayer_PSC_partCPdS_S_S_S_S_S_,(.L_x_421 - _Z27executeFifthLayer_PSC_partCPdS_S_S_S_S_S_)
        .other          _Z27executeFifthLayer_PSC_partCPdS_S_S_S_S_S_,@"STO_CUDA_ENTRY STV_DEFAULT"
_Z27executeFifthLayer_PSC_partCPdS_S_S_S_S_S_:
.text._Z27executeFifthLayer_PSC_partCPdS_S_S_S_S_S_:
        /* <DEDUP_REMOVED lines=227> */
[----:B------:R-:W-:Y:S05]  /*0e30*/  CALL.REL.NOINC `($__internal_30_$__cuda_sm20_div_rn_f64_full) ;  /* 0x0000000000547944 */ /* 0x000fea0003c00000 */
.L_x_256:
[----:B------:R-:W-:Y:S05]  /*0e40*/  BSYNC.RECONVERGENT B0 ;  /* 0x0000000000007941 */ /* 0x000fea0003800200 */
.L_x_255:
        /* <DEDUP_REMOVED lines=20> */
        .weak           $__internal_30_$__cuda_sm20_div_rn_f64_full
        .type           $__internal_30_$__cuda_sm20_div_rn_f64_full,@function
        .size           $__internal_30_$__cuda_sm20_div_rn_f64_full,(.L_x_421 - $__internal_30_$__cuda_sm20_div_rn_f64_full)
$__internal_30_$__cuda_sm20_div_rn_f64_full:
        /* <DEDUP_REMOVED lines=69> */
.L_x_258:
        /* <DEDUP_REMOVED lines=16> */
.L_x_261:
[----:B------:R-:W-:Y:S01]  /*14e0*/  LOP3.LUT R13, R5, 0x80000, RZ, 0xfc, !PT ;  /* 0x00080000050d7812 */ /* 0x000fe200078efcff */
[----:B------:R-:W-:Y:S01]  /*14f0*/  IMAD.MOV.U32 R12, RZ, RZ, R4 ;  /* 0x000000ffff0c7224 */ /* 0x000fe200078e0004 */
[----:B------:R-:W-:Y:S06]  /*1500*/  BRA `(.L_x_259) ;  /* 0x0000000000087947 */ /* 0x000fec0003800000 */
.L_x_260:
[----:B------:R-:W-:Y:S01]  /*1510*/  LOP3.LUT R13, R7, 0x80000, RZ, 0xfc, !PT ;  /* 0x00080000070d7812 */ /* 0x000fe200078efcff */
[----:B------:R-:W-:-:S07]  /*1520*/  IMAD.MOV.U32 R12, RZ, RZ, R6 ;  /* 0x000000ffff0c7224 */ /* 0x000fce00078e0006 */
.L_x_259:
[----:B------:R-:W-:Y:S05]  /*1530*/  BSYNC.RECONVERGENT B1 ;  /* 0x0000000000017941 */ /* 0x000fea0003800200 */
.L_x_257:
[----:B------:R-:W-:Y:S02]  /*1540*/  IMAD.MOV.U32 R11, RZ, RZ, 0x0 ;  /* 0x00000000ff0b7424 */ /* 0x000fe400078e00ff */
[----:B------:R-:W-:Y:S02]  /*1550*/  IMAD.MOV.U32 R2, RZ, RZ, R12 ;  /* 0x000000ffff027224 */ /* 0x000fe400078e000c */
[----:B------:R-:W-:Y:S01]  /*1560*/  IMAD.MOV.U32 R3, RZ, RZ, R13 ;  /* 0x000000ffff037224 */ /* 0x000fe200078e000d */
[----:B------:R-:W-:Y:S06]  /*1570*/  RET.REL.NODEC R10 `(_Z27executeFifthLayer_PSC_partCPdS_S_S_S_S_S_) ;  /* 0xffffffe80aa07950 */ /* 0x000fec0003c3ffff */
.L_x_262:
        /* <DEDUP_REMOVED lines=16> */
.L_x_421:


//--------------------- .text._Z27executeFifthLayer_PSC_partBPdS_S_S_S_S_S_ --------------------------
	.section	.text._Z27executeFifthLayer_PSC_partBPdS_S_S_S_S_S_,"ax",@progbits
	.align	128
        .global         _Z27executeFifthLayer_PSC_partBPdS_S_S_S_S_S_
        .type           _Z27executeFifthLayer_PSC_partBPdS_S_S_S_S_S_,@function
        .size           _Z27executeFifthLayer_PSC_partBPdS_S_S_S_S_S_,(.L_x_422 - _Z27executeFifthLayer_PSC_partBPdS_S_S_S_S_S_)
        .other          _Z27executeFifthLayer_PSC_partBPdS_S_S_S_S_S_,@"STO_CUDA_ENTRY STV_DEFAULT"
_Z27executeFifthLayer_PSC_partBPdS_S_S_S_S_S_:
.text._Z27executeFifthLayer_PSC_partBPdS_S_S_S_S_S_:
        /* <DEDUP_REMOVED lines=227> */
[----:B------:R-:W-:Y:S05]  /*0e30*/  CALL.REL.NOINC `($__internal_31_$__cuda_sm20_div_rn_f64_full) ;  /* 0x0000000000547944 */ /* 0x000fea0003c00000 */
.L_x_264:
[----:B------:R-:W-:Y:S05]  /*0e40*/  BSYNC.RECONVERGENT B0 ;  /* 0x0000000000007941 */ /* 0x000fea0003800200 */
.L_x_263:
        /* <DEDUP_REMOVED lines=20> */
        .weak           $__internal_31_$__cuda_sm20_div_rn_f64_full
        .type           $__internal_31_$__cuda_sm20_div_rn_f64_full,@function
        .size           $__internal_31_$__cuda_sm20_div_rn_f64_full,(.L_x_422 - $__internal_31_$__cuda_sm20_div_rn_f64_full)
$__internal_31_$__cuda_sm20_div_rn_f64_full:
        /* <DEDUP_REMOVED lines=69> */
.L_x_266:
        /* <DEDUP_REMOVED lines=16> */
.L_x_269:
[----:B------:R-:W-:Y:S01]  /*14e0*/  LOP3.LUT R13, R5, 0x80000, RZ, 0xfc, !PT ;  /* 0x00080000050d7812 */ /* 0x000fe200078efcff */
[----:B------:R-:W-:Y:S01]  /*14f0*/  IMAD.MOV.U32 R12, RZ, RZ, R4 ;  /* 0x000000ffff0c7224 */ /* 0x000fe200078e0004 */
[----:B------:R-:W-:Y:S06]  /*1500*/  BRA `(.L_x_267) ;  /* 0x0000000000087947 */ /* 0x000fec0003800000 */
.L_x_268:
[----:B------:R-:W-:Y:S01]  /*1510*/  LOP3.LUT R13, R7, 0x80000, RZ, 0xfc, !PT ;  /* 0x00080000070d7812 */ /* 0x000fe200078efcff */
[----:B------:R-:W-:-:S07]  /*1520*/  IMAD.MOV.U32 R12, RZ, RZ, R6 ;  /* 0x000000ffff0c7224 */ /* 0x000fce00078e0006 */
.L_x_267:
[----:B------:R-:W-:Y:S05]  /*1530*/  BSYNC.RECONVERGENT B1 ;  /* 0x0000000000017941 */ /* 0x000fea0003800200 */
.L_x_265:
[----:B------:R-:W-:Y:S02]  /*1540*/  IMAD.MOV.U32 R11, RZ, RZ, 0x0 ;  /* 0x00000000ff0b7424 */ /* 0x000fe400078e00ff */
[----:B------:R-:W-:Y:S02]  /*1550*/  IMAD.MOV.U32 R2, RZ, RZ, R12 ;  /* 0x000000ffff027224 */ /* 0x000fe400078e000c */
[----:B------:R-:W-:Y:S01]  /*1560*/  IMAD.MOV.U32 R3, RZ, RZ, R13 ;  /* 0x000000ffff037224 */ /* 0x000fe200078e000d */
[----:B------:R-:W-:Y:S06]  /*1570*/  RET.REL.NODEC R10 `(_Z27executeFifthLayer_PSC_partBPdS_S_S_S_S_S_) ;  /* 0xffffffe80aa07950 */ /* 0x000fec0003c3ffff */
.L_x_270:
        /* <DEDUP_REMOVED lines=16> */
.L_x_422:


//--------------------- .text._Z27executeFifthLayer_PSC_partAPdS_S_S_S_S_S_ --------------------------
	.section	.text._Z27executeFifthLayer_PSC_partAPdS_S_S_S_S_S_,"ax",@progbits
	.align	128
        .global         _Z27executeFifthLayer_PSC_partAPdS_S_S_S_S_S_
        .type           _Z27executeFifthLayer_PSC_partAPdS_S_S_S_S_S_,@function
        .size           _Z27executeFifthLayer_PSC_partAPdS_S_S_S_S_S_,(.L_x_423 - _Z27executeFifthLayer_PSC_partAPdS_S_S_S_S_S_)
        .other          _Z27executeFifthLayer_PSC_partAPdS_S_S_S_S_S_,@"STO_CUDA_ENTRY STV_DEFAULT"
_Z27executeFifthLayer_PSC_partAPdS_S_S_S_S_S_:
.text._Z27executeFifthLayer_PSC_partAPdS_S_S_S_S_S_:
        /* <DEDUP_REMOVED lines=227> */
[----:B------:R-:W-:Y:S05]  /*0e30*/  CALL.REL.NOINC `($__internal_32_$__cuda_sm20_div_rn_f64_full) ;  /* 0x0000000000547944 */ /* 0x000fea0003c00000 */
.L_x_272:
[----:B------:R-:W-:Y:S05]  /*0e40*/  BSYNC.RECONVERGENT B0 ;  /* 0x0000000000007941 */ /* 0x000fea0003800200 */
.L_x_271:
        /* <DEDUP_REMOVED lines=20> */
        .weak           $__internal_32_$__cuda_sm20_div_rn_f64_full
        .type           $__internal_32_$__cuda_sm20_div_rn_f64_full,@function
        .size           $__internal_32_$__cuda_sm20_div_rn_f64_full,(.L_x_423 - $__internal_32_$__cuda_sm20_div_rn_f64_full)
$__internal_32_$__cuda_sm20_div_rn_f64_full:
        /* <DEDUP_REMOVED lines=69> */
.L_x_274:
        /* <DEDUP_REMOVED lines=16> */
.L_x_277:
[----:B------:R-:W-:Y:S01]  /*14e0*/  LOP3.LUT R13, R5, 0x80000, RZ, 0xfc, !PT ;  /* 0x00080000050d7812 */ /* 0x000fe200078efcff */
[----:B------:R-:W-:Y:S01]  /*14f0*/  IMAD.MOV.U32 R12, RZ, RZ, R4 ;  /* 0x000000ffff0c7224 */ /* 0x000fe200078e0004 */
[----:B------:R-:W-:Y:S06]  /*1500*/  BRA `(.L_x_275) ;  /* 0x0000000000087947 */ /* 0x000fec0003800000 */
.L_x_276:
[----:B------:R-:W-:Y:S01]  /*1510*/  LOP3.LUT R13, R7, 0x80000, RZ, 0xfc, !PT ;  /* 0x00080000070d7812 */ /* 0x000fe200078efcff */
[----:B------:R-:W-:-:S07]  /*1520*/  IMAD.MOV.U32 R12, RZ, RZ, R6 ;  /* 0x000000ffff0c7224 */ /* 0x000fce00078e0006 */
.L_x_275:
[----:B------:R-:W-:Y:S05]  /*1530*/  BSYNC.RECONVERGENT B1 ;  /* 0x0000000000017941 */ /* 0x000fea0003800200 */
.L_x_273:
[----:B------:R-:W-:Y:S02]  /*1540*/  IMAD.MOV.U32 R11, RZ, RZ, 0x0 ;  /* 0x00000000ff0b7424 */ /* 0x000fe400078e00ff */
[----:B------:R-:W-:Y:S02]  /*1550*/  IMAD.MOV.U32 R2, RZ, RZ, R12 ;  /* 0x000000ffff027224 */ /* 0x000fe400078e000c */
[----:B------:R-:W-:Y:S01]  /*1560*/  IMAD.MOV.U32 R3, RZ, RZ, R13 ;  /* 0x000000ffff037224 */ /* 0x000fe200078e000d */
[----:B------:R-:W-:Y:S06]  /*1570*/  RET.REL.NODEC R10 `(_Z27executeFifthLayer_PSC_partAPdS_S_S_S_S_S_) ;  /* 0xffffffe80aa07950 */ /* 0x000fec0003c3ffff */
.L_x_278:
        /* <DEDUP_REMOVED lines=16> */
.L_x_423:


//--------------------- .text._Z28executeFourthLayer_DSC_partDPdS_S_S_S_S_S_ --------------------------
	.section	.text._Z28executeFourthLayer_DSC_partDPdS_S_S_S_S_S_,"ax",@progbits
	.align	128
        .global         _Z28executeFourthLayer_DSC_partDPdS_S_S_S_S_S_
        .type           _Z28executeFourthLayer_DSC_partDPdS_S_S_S_S_S_,@function
        .size           _Z28executeFourthLayer_DSC_partDPdS_S_S_S_S_S_,(.L_x_424 - _Z28executeFourthLayer_DSC_partDPdS_S_S_S_S_S_)
        .other          _Z28executeFourthLayer_DSC_partDPdS_S_S_S_S_S_,@"STO_CUDA_ENTRY STV_DEFAULT"
_Z28executeFourthLayer_DSC_partDPdS_S_S_S_S_S_:
.text._Z28executeFourthLayer_DSC_partDPdS_S_S_S_S_S_:
        /* <DEDUP_REMOVED lines=69> */
[----:B------:R-:W-:Y:S05]  /*0450*/  CALL.REL.NOINC `($__internal_33_$__cuda_sm20_div_rn_f64_full) ;  /* 0x0000000000487944 */ /* 0x000fea0003c00000 */
.L_x_280:
[----:B------:R-:W-:Y:S05]  /*0460*/  BSYNC.RECONVERGENT B0 ;  /* 0x0000000000007941 */ /* 0x000fea0003800200 */
.L_x_279:
        /* <DEDUP_REMOVED lines=17> */
        .weak           $__internal_33_$__cuda_sm20_div_rn_f64_full
        .type           $__internal_33_$__cuda_sm20_div_rn_f64_full,@function
        .size           $__internal_33_$__cuda_sm20_div_rn_f64_full,(.L_x_424 - $__internal_33_$__cuda_sm20_div_rn_f64_full)
$__internal_33_$__cuda_sm20_div_rn_f64_full:
        /* <DEDUP_REMOVED lines=69> */
.L_x_282:
        /* <DEDUP_REMOVED lines=16> */
.L_x_285:
[----:B------:R-:W-:Y:S01]  /*0ad0*/  LOP3.LUT R17, R5, 0x80000, RZ, 0xfc, !PT ;  /* 0x0008000005117812 */ /* 0x000fe200078efcff */
[----:B------:R-:W-:Y:S01]  /*0ae0*/  IMAD.MOV.U32 R16, RZ, RZ, R4 ;  /* 0x000000ffff107224 */ /* 0x000fe200078e0004 */
[----:B------:R-:W-:Y:S06]  /*0af0*/  BRA `(.L_x_283) ;  /* 0x0000000000087947 */ /* 0x000fec0003800000 */
.L_x_284:
[----:B------:R-:W-:Y:S01]  /*0b00*/  LOP3.LUT R17, R7, 0x80000, RZ, 0xfc, !PT ;  /* 0x0008000007117812 */ /* 0x000fe200078efcff */
[----:B------:R-:W-:-:S07]  /*0b10*/  IMAD.MOV.U32 R16, RZ, RZ, R6 ;  /* 0x000000ffff107224 */ /* 0x000fce00078e0006 */
.L_x_283:
[----:B------:R-:W-:Y:S05]  /*0b20*/  BSYNC.RECONVERGENT B1 ;  /* 0x0000000000017941 */ /* 0x000fea0003800200 */
.L_x_281:
[----:B------:R-:W-:Y:S02]  /*0b30*/  IMAD.MOV.U32 R13, RZ, RZ, 0x0 ;  /* 0x00000000ff0d7424 */ /* 0x000fe400078e00ff */
[----:B------:R-:W-:Y:S02]  /*0b40*/  IMAD.MOV.U32 R2, RZ, RZ, R16 ;  /* 0x000000ffff027224 */ /* 0x000fe400078e0010 */
[----:B------:R-:W-:Y:S01]  /*0b50*/  IMAD.MOV.U32 R3, RZ, RZ, R17 ;  /* 0x000000ffff037224 */ /* 0x000fe200078e0011 */
[----:B------:R-:W-:Y:S06]  /*0b60*/  RET.REL.NODEC R12 `(_Z28executeFourthLayer_DSC_partDPdS_S_S_S_S_S_) ;  /* 0xfffffff40c247950 */ /* 0x000fec0003c3ffff */
.L_x_286:
        /* <DEDUP_REMOVED lines=9> */
.L_x_424:


//--------------------- .text._Z28executeFourthLayer_DSC_partCPdS_S_S_S_S_S_ --------------------------
	.section	.text._Z28executeFourthLayer_DSC_partCPdS_S_S_S_S_S_,"ax",@progbits
	.align	128
        .global         _Z28executeFourthLayer_DSC_partCPdS_S_S_S_S_S_
        .type           _Z28executeFourthLayer_DSC_partCPdS_S_S_S_S_S_,@function
        .size           _Z28executeFourthLayer_DSC_partCPdS_S_S_S_S_S_,(.L_x_425 - _Z28executeFourthLayer_DSC_partCPdS_S_S_S_S_S_)
        .other          _Z28executeFourthLayer_DSC_partCPdS_S_S_S_S_S_,@"STO_CUDA_ENTRY STV_DEFAULT"
_Z28executeFourthLayer_DSC_partCPdS_S_S_S_S_S_:
.text._Z28executeFourthLayer_DSC_partCPdS_S_S_S_S_S_:
        /* <DEDUP_REMOVED lines=69> */
[----:B------:R-:W-:Y:S05]  /*0450*/  CALL.REL.NOINC `($__internal_34_$__cuda_sm20_div_rn_f64_full) ;  /* 0x0000000000487944 */ /* 0x000fea0003c00000 */
.L_x_288:
[----:B------:R-:W-:Y:S05]  /*0460*/  BSYNC.RECONVERGENT B0 ;  /* 0x0000000000007941 */ /* 0x000fea0003800200 */
.L_x_287:
        /* <DEDUP_REMOVED lines=17> */
        .weak           $__internal_34_$__cuda_sm20_div_rn_f64_full
        .type           $__internal_34_$__cuda_sm20_div_rn_f64_full,@function
        .size           $__internal_34_$__cuda_sm20_div_rn_f64_full,(.L_x_425 - $__internal_34_$__cuda_sm20_div_rn_f64_full)
$__internal_34_$__cuda_sm20_div_rn_f64_full:
        /* <DEDUP_REMOVED lines=69> */
.L_x_290:
        /* <DEDUP_REMOVED lines=16> */
.L_x_293:
[----:B------:R-:W-:Y:S01]  /*0ad0*/  LOP3.LUT R17, R5, 0x80000, RZ, 0xfc, !PT ;  /* 0x0008000005117812 */ /* 0x000fe200078efcff */
[----:B------:R-:W-:Y:S01]  /*0ae0*/  IMAD.MOV.U32 R16, RZ, RZ, R4 ;  /* 0x000000ffff107224 */ /* 0x000fe200078e0004 */
[----:B------:R-:W-:Y:S06]  /*0af0*/  BRA `(.L_x_291) ;  /* 0x0000000000087947 */ /* 0x000fec0003800000 */
.L_x_292:
[----:B------:R-:W-:Y:S01]  /*0b00*/  LOP3.LUT R17, R7, 0x80000, RZ, 0xfc, !PT ;  /* 0x0008000007117812 */ /* 0x000fe200078efcff */
[----:B------:R-:W-:-:S07]  /*0b10*/  IMAD.MOV.U32 R16, RZ, RZ, R6 ;  /* 0x000000ffff107224 */ /* 0x000fce00078e0006 */
.L_x_291:
[----:B------:R-:W-:Y:S05]  /*0b20*/  BSYNC.RECONVERGENT B1 ;  /* 0x0000000000017941 */ /* 0x000fea0003800200 */
.L_x_289:
[----:B------:R-:W-:Y:S02]  /*0b30*/  IMAD.MOV.U32 R13, RZ, RZ, 0x0 ;  /* 0x00000000ff0d7424 */ /* 0x000fe400078e00ff */
[----:B------:R-:W-:Y:S02]  /*0b40*/  IMAD.MOV.U32 R2, RZ, RZ, R16 ;  /* 0x000000ffff027224 */ /* 0x000fe400078e0010 */
[----:B------:R-:W-:Y:S01]  /*0b50*/  IMAD.MOV.U32 R3, RZ, RZ, R17 ;  /* 0x000000ffff037224 */ /* 0x000fe200078e0011 */
[----:B------:R-:W-:Y:S06]  /*0b60*/  RET.REL.NODEC R12 `(_Z28executeFourthLayer_DSC_partCPdS_S_S_S_S_S_) ;  /* 0xfffffff40c247950 */ /* 0x000fec0003c3ffff */
.L_x_294:
        /* <DEDUP_REMOVED lines=9> */
.L_x_425:


//--------------------- .text._Z28executeFourthLayer_DSC_partBPdS_S_S_S_S_S_ --------------------------
	.section	.text._Z28executeFourthLayer_DSC_partBPdS_S_S_S_S_S_,"ax",@progbits
	.align	128
        .global         _Z28executeFourthLayer_DSC_partBPdS_S_S_S_S_S_
        .type           _Z28executeFourthLayer_DSC_partBPdS_S_S_S_S_S_,@function
        .size           _Z28executeFourthLayer_DSC_partBPdS_S_S_S_S_S_,(.L_x_426 - _Z28executeFourthLayer_DSC_partBPdS_S_S_S_S_S_)
        .other          _Z28executeFourthLayer_DSC_partBPdS_S_S_S_S_S_,@"STO_CUDA_ENTRY STV_DEFAULT"
_Z28executeFourthLayer_DSC_partBPdS_S_S_S_S_S_:
.text._Z28executeFourthLayer_DSC_partBPdS_S_S_S_S_S_:
        /* <DEDUP_REMOVED lines=69> */
[----:B------:R-:W-:Y:S05]  /*0450*/  CALL.REL.NOINC `($__internal_35_$__cuda_sm20_div_rn_f64_full) ;  /* 0x0000000000487944 */ /* 0x000fea0003c00000 */
.L_x_296:
[----:B------:R-:W-:Y:S05]  /*0460*/  BSYNC.RECONVERGENT B0 ;  /* 0x0000000000007941 */ /* 0x000fea0003800200 */
.L_x_295:
        /* <DEDUP_REMOVED lines=17> */
        .weak           $__internal_35_$__cuda_sm20_div_rn_f64_full
        .type           $__internal_35_$__cuda_sm20_div_rn_f64_full,@function
        .size           $__internal_35_$__cuda_sm20_div_rn_f64_full,(.L_x_426 - $__internal_35_$__cuda_sm20_div_rn_f64_full)
$__internal_35_$__cuda_sm20_div_rn_f64_full:
        /* <DEDUP_REMOVED lines=69> */
.L_x_298:
        /* <DEDUP_REMOVED lines=16> */
.L_x_301:
[----:B------:R-:W-:Y:S01]  /*0ad0*/  LOP3.LUT R17, R5, 0x80000, RZ, 0xfc, !PT ;  /* 0x0008000005117812 */ /* 0x000fe200078efcff */
[----:B------:R-:W-:Y:S01]  /*0ae0*/  IMAD.MOV.U32 R16, RZ, RZ, R4 ;  /* 0x000000ffff107224 */ /* 0x000fe200078e0004 */
[----:B------:R-:W-:Y:S06]  /*0af0*/  BRA `(.L_x_299) ;  /* 0x0000000000087947 */ /* 0x000fec0003800000 */
.L_x_300:
[----:B------:R-:W-:Y:S01]  /*0b00*/  LOP3.LUT R17, R7, 0x80000, RZ, 0xfc, !PT ;  /* 0x0008000007117812 */ /* 0x000fe200078efcff */
[----:B------:R-:W-:-:S07]  /*0b10*/  IMAD.MOV.U32 R16, RZ, RZ, R6 ;  /* 0x000000ffff107224 */ /* 0x000fce00078e0006 */
.L_x_299:
[----:B------:R-:W-:Y:S05]  /*0b20*/  BSYNC.RECONVERGENT B1 ;  /* 0x0000000000017941 */ /* 0x000fea0003800200 */
.L_x_297:
[----:B------:R-:W-:Y:S02]  /*0b30*/  IMAD.MOV.U32 R13, RZ, RZ, 0x0 ;  /* 0x00000000ff0d7424 */ /* 0x000fe400078e00ff */
[----:B------:R-:W-:Y:S02]  /*0b40*/  IMAD.MOV.U32 R2, RZ, RZ, R16 ;  /* 0x000000ffff027224 */ /* 0x000fe400078e0010 */
[----:B------:R-:W-:Y:S01]  /*0b50*/  IMAD.MOV.U32 R3, RZ, RZ, R17 ;  /* 0x000000ffff037224 */ /* 0x000fe200078e0011 */
[----:B------:R-:W-:Y:S06]  /*0b60*/  RET.REL.NODEC R12 `(_Z28executeFourthLayer_DSC_partBPdS_S_S_S_S_S_) ;  /* 0xfffffff40c247950 */ /* 0x000fec0003c3ffff */
.L_x_302:
        /* <DEDUP_REMOVED lines=9> */
.L_x_426:


//--------------------- .text._Z28executeFourthLayer_DSC_partAPdS_S_S_S_S_S_ --------------------------
	.section	.text._Z28executeFourthLayer_DSC_partAPdS_S_S_S_S_S_,"ax",@progbits
	.align	128
        .global         _Z28executeFourthLayer_DSC_partAPdS_S_S_S_S_S_
        .type           _Z28executeFourthLayer_DSC_partAPdS_S_S_S_S_S_,@function
        .size           _Z28executeFourthLayer_DSC_partAPdS_S_S_S_S_S_,(.L_x_427 - _Z28executeFourthLayer_DSC_partAPdS_S_S_S_S_S_)
        .other          _Z28executeFourthLayer_DSC_partAPdS_S_S_S_S_S_,@"STO_CUDA_ENTRY STV_DEFAULT"
_Z28executeFourthLayer_DSC_partAPdS_S_S_S_S_S_:
.text._Z28executeFourthLayer_DSC_partAPdS_S_S_S_S_S_:
        /* <DEDUP_REMOVED lines=68> */
[----:B------:R-:W-:Y:S05]  /*0440*/  CALL.REL.NOINC `($__internal_36_$__cuda_sm20_div_rn_f64_full) ;  /* 0x0000000000487944 */ /* 0x000fea0003c00000 */
.L_x_304:
[----:B------:R-:W-:Y:S05]  /*0450*/  BSYNC.RECONVERGENT B0 ;  /* 0x0000000000007941 */ /* 0x000fea0003800200 */
.L_x_303:
        /* <DEDUP_REMOVED lines=17> */
        .weak           $__internal_36_$__cuda_sm20_div_rn_f64_full
        .type           $__internal_36_$__cuda_sm20_div_rn_f64_full,@function
        .size           $__internal_36_$__cuda_sm20_div_rn_f64_full,(.L_x_427 - $__internal_36_$__cuda_sm20_div_rn_f64_full)
$__internal_36_$__cuda_sm20_div_rn_f64_full:
        /* <DEDUP_REMOVED lines=69> */
.L_x_306:
        /* <DEDUP_REMOVED lines=16> */
.L_x_309:
[----:B------:R-:W-:Y:S01]  /*0ac0*/  LOP3.LUT R17, R5, 0x80000, RZ, 0xfc, !PT ;  /* 0x0008000005117812 */ /* 0x000fe200078efcff */
[----:B------:R-:W-:Y:S01]  /*0ad0*/  IMAD.MOV.U32 R16, RZ, RZ, R4 ;  /* 0x000000ffff107224 */ /* 0x000fe200078e0004 */
[----:B------:R-:W-:Y:S06]  /*0ae0*/  BRA `(.L_x_307) ;  /* 0x0000000000087947 */ /* 0x000fec0003800000 */
.L_x_308:
[----:B------:R-:W-:Y:S01]  /*0af0*/  LOP3.LUT R17, R7, 0x80000, RZ, 0xfc, !PT ;  /* 0x0008000007117812 */ /* 0x000fe200078efcff */
[----:B------:R-:W-:-:S07]  /*0b00*/  IMAD.MOV.U32 R16, RZ, RZ, R6 ;  /* 0x000000ffff107224 */ /* 0x000fce00078e0006 */
.L_x_307:
[----:B------:R-:W-:Y:S05]  /*0b10*/  BSYNC.RECONVERGENT B1 ;  /* 0x0000000000017941 */ /* 0x000fea0003800200 */
.L_x_305:
[----:B------:R-:W-:Y:S02]  /*0b20*/  IMAD.MOV.U32 R13, RZ, RZ, 0x0 ;  /* 0x00000000ff0d7424 */ /* 0x000fe400078e00ff */
[----:B------:R-:W-:Y:S02]  /*0b30*/  IMAD.MOV.U32 R2, RZ, RZ, R16 ;  /* 0x000000ffff027224 */ /* 0x000fe400078e0010 */
[----:B------:R-:W-:Y:S01]  /*0b40*/  IMAD.MOV.U32 R3, RZ, RZ, R17 ;  /* 0x000000ffff037224 */ /* 0x000fe200078e0011 */
[----:B------:R-:W-:Y:S06]  /*0b50*/  RET.REL.NODEC R12 `(_Z28executeFourthLayer_DSC_partAPdS_S_S_S_S_S_) ;  /* 0xfffffff40c287950 */ /* 0x000fec0003c3ffff */
.L_x_310:
        /* <DEDUP_REMOVED lines=10> */
.L_x_427:


//--------------------- .text._Z27executeThirdLayer_PSC_partCPdS_S_S_S_S_S_ --------------------------
	.section	.text._Z27executeThirdLayer_PSC_partCPdS_S_S_S_S_S_,"ax",@progbits
	.align	128
        .global         _Z27executeThirdLayer_PSC_partCPdS_S_S_S_S_S_
        .type           _Z27executeThirdLayer_PSC_partCPdS_S_S_S_S_S_,@function
        .size           _Z27executeThirdLayer_PSC_partCPdS_S_S_S_S_S_,(.L_x_428 - _Z27executeThirdLayer_PSC_partCPdS_S_S_S_S_S_)
        .other          _Z27executeThirdLayer_PSC_partCPdS_S_S_S_S_S_,@"STO_CUDA_ENTRY STV_DEFAULT"
_Z27executeThirdLayer_PSC_partCPdS_S_S_S_S_S_:
.text._Z27executeThirdLayer_PSC_partCPdS_S_S_S_S_S_:
[----:B------:R-:W-:Y:S01]  /*0000*/  LDC R1, c[0x0][0x37c] ;  /* 0x0000df00ff017b82 */ /* 0x000fe20000000800 */
[----:B------:R-:W0:Y:S07]  /*0010*/  S2R R27, SR_CTAID.Y ;  /* 0x00000000001b7919 */ /* 0x000e2e0000002600 */
[----:B------:R-:W1:Y:S01]  /*0020*/  LDC.64 R18, c[0x0][0x388] ;  /* 0x0000e200ff127b82 */ /* 0x000e620000000a00 */
[----:B------:R-:W2:Y:S01]  /*0030*/  LDCU.64 UR4, c[0x0][0x358] ;  /* 0x00006b00ff0477ac */ /* 0x000ea20008000a00 */
[----:B------:R-:W0:Y:S01]  /*0040*/  S2R R2, SR_TID.Y ;  /* 0x0000000000027919 */ /* 0x000e220000002200 */
[----:B------:R-:W3:Y:S05]  /*0050*/  S2R R0, SR_CTAID.X ;  /* 0x0000000000007919 */ /* 0x000eea0000002500 */
[----:B------:R-:W4:Y:S01]  /*0060*/  LDC.64 R28, c[0x0][0x380] ;  /* 0x0000e000ff1c7b82 */ /* 0x000f220000000a00 */
[----:B------:R-:W5:Y:S07]  /*0070*/  S2R R26, SR_TID.X ;  /* 0x00000000001a7919 */ /* 0x000f6e0000002100 */
[----:B------:R-:W2:Y:S01]  /*0080*/  LDC.64 R22, c[0x0][0x398] ;  /* 0x0000e600ff167b82 */ /* 0x000ea20000000a00 */
[----:B0-----:R-:W-:-:S02]  /*0090*/  IMAD R27, R27, 0x10, R2 ;  /* 0x000000101b1b7824 */ /* 0x001fc400078e0202 */
[----:B---3--:R-:W-:Y:S02]  /*00a0*/  IMAD.SHL.U32 R3, R0, 0x20, RZ ;  /* 0x0000002000037824 */ /* 0x008fe400078e00ff */
[----:B-----5:R-:W-:Y:S02]  /*00b0*/  IMAD R5, R26, 0x70, R27 ;  /* 0x000000701a057824 */ /* 0x020fe400078e021b */
        /* <DEDUP_REMOVED lines=99> */
[----:B------:R-:W-:Y:S02]  /*06f0*/  IMAD.MOV.U32 R24, RZ, RZ, 0x1 ;  /* 0x00000001ff187424 */ /* 0x000fe400078e00ff */
[----:B------:R-:W-:Y:S01]  /*0700*/  IMAD R27, R0, 0x31e1, R27 ;  /* 0x000031e1001b7824 */ /* 0x000fe200078e021b */
[----:B------:R-:W-:Y:S01]  /*0710*/  BSSY.RECONVERGENT B0, `(.L_x_311) ;  /* 0x0000017000007945 */ /* 0x000fe20003800200 */
[----:B--2---:R-:W0:Y:S01]  /*0720*/  MUFU.RCP64H R25, R5 ;  /* 0x0000000500197308 */ /* 0x004e220000001800 */
[----:B---3--:R-:W-:-:S02]  /*0730*/  DFMA R6, R6, R2, R12 ;  /* 0x000000020606722b */ /* 0x008fc4000000000c */
[----:B0-----:R-:W-:-:S06]  /*0740*/  DFMA R2, -R4, R24, 1 ;  /* 0x3ff000000402742b */ /* 0x001fcc0000000118 */
[----:B----4-:R-:W-:Y:S02]  /*0750*/  DFMA R6, R10, R8, R6 ;  /* 0x000000080a06722b */ /* 0x010fe40000000006 */
[----:B------:R-:W-:-:S06]  /*0760*/  DFMA R2, R2, R2, R2 ;  /* 0x000000020202722b */ /* 0x000fcc0000000002 */
[----:B-----5:R-:W-:Y:S02]  /*0770*/  DFMA R6, R16, R14, R6 ;  /* 0x0000000e1006722b */ /* 0x020fe40000000006 */
[----:B------:R-:W-:-:S06]  /*0780*/  DFMA R2, R24, R2, R24 ;  /* 0x000000021802722b */ /* 0x000fcc0000000018 */
[----:B------:R-:W-:Y:S02]  /*0790*/  DFMA R6, R20, R18, R6 ;  /* 0x000000121406722b */ /* 0x000fe40000000006 */
[----:B------:R-:W-:-:S06]  /*07a0*/  DFMA R8, -R4, R2, 1 ;  /* 0x3ff000000408742b */ /* 0x000fcc0000000102 */
[----:B------:R-:W-:Y:S02]  /*07b0*/  DADD R22, R6, -R22 ;  /* 0x0000000006167229 */ /* 0x000fe40000000816 */
[----:B------:R-:W-:-:S08]  /*07c0*/  DFMA R2, R2, R8, R2 ;  /* 0x000000080202722b */ /* 0x000fd00000000002 */
        /* <DEDUP_REMOVED lines=10> */
[----:B------:R-:W-:Y:S05]  /*0870*/  CALL.REL.NOINC `($__internal_37_$__cuda_sm20_div_rn_f64_full) ;  /* 0x0000000000487944 */ /* 0x000fea0003c00000 */
.L_x_312:
[----:B------:R-:W-:Y:S05]  /*0880*/  BSYNC.RECONVERGENT B0 ;  /* 0x0000000000007941 */ /* 0x000fea0003800200 */
.L_x_311:
        /* <DEDUP_REMOVED lines=17> */
        .weak           $__internal_37_$__cuda_sm20_div_rn_f64_full
        .type           $__internal_37_$__cuda_sm20_div_rn_f64_full,@function
        .size           $__internal_37_$__cuda_sm20_div_rn_f64_full,(.L_x_428 - $__internal_37_$__cuda_sm20_div_rn_f64_full)
$__internal_37_$__cuda_sm20_div_rn_f64_full:
        /* <DEDUP_REMOVED lines=69> */
.L_x_314:
        /* <DEDUP_REMOVED lines=16> */
.L_x_317:
[----:B------:R-:W-:Y:S01]  /*0ef0*/  LOP3.LUT R17, R5, 0x80000, RZ, 0xfc, !PT ;  /* 0x0008000005117812 */ /* 0x000fe200078efcff */
[----:B------:R-:W-:Y:S01]  /*0f00*/  IMAD.MOV.U32 R16, RZ, RZ, R4 ;  /* 0x000000ffff107224 */ /* 0x000fe200078e0004 */
[----:B------:R-:W-:Y:S06]  /*0f10*/  BRA `(.L_x_315) ;  /* 0x0000000000087947 */ /* 0x000fec0003800000 */
.L_x_316:
[----:B------:R-:W-:Y:S01]  /*0f20*/  LOP3.LUT R17, R7, 0x80000, RZ, 0xfc, !PT ;  /* 0x0008000007117812 */ /* 0x000fe200078efcff */
[----:B------:R-:W-:-:S07]  /*0f30*/  IMAD.MOV.U32 R16, RZ, RZ, R6 ;  /* 0x000000ffff107224 */ /* 0x000fce00078e0006 */
.L_x_315:
[----:B------:R-:W-:Y:S05]  /*0f40*/  BSYNC.RECONVERGENT B1 ;  /* 0x0000000000017941 */ /* 0x000fea0003800200 */
.L_x_313:
[----:B------:R-:W-:Y:S02]  /*0f50*/  IMAD.MOV.U32 R13, RZ, RZ, 0x0 ;  /* 0x00000000ff0d7424 */ /* 0x000fe400078e00ff */
[----:B------:R-:W-:Y:S02]  /*0f60*/  IMAD.MOV.U32 R2, RZ, RZ, R16 ;  /* 0x000000ffff027224 */ /* 0x000fe400078e0010 */
[----:B------:R-:W-:Y:S01]  /*0f70*/  IMAD.MOV.U32 R3, RZ, RZ, R17 ;  /* 0x000000ffff037224 */ /* 0x000fe200078e0011 */
[----:B------:R-:W-:Y:S06]  /*0f80*/  RET.REL.NODEC R12 `(_Z27executeThirdLayer_PSC_partCPdS_S_S_S_S_S_) ;  /* 0xfffffff00c1c7950 */ /* 0x000fec0003c3ffff */
.L_x_318:
        /* <DEDUP_REMOVED lines=15> */
.L_x_428:


//--------------------- .text._Z27executeThirdLayer_PSC_partBPdS_S_S_S_S_S_ --------------------------
	.section	.text._Z27executeThirdLayer_PSC_partBPdS_S_S_S_S_S_,"ax",@progbits
	.align	128
        .global         _Z27executeThirdLayer_PSC_partBPdS_S_S_S_S_S_
        .type           _Z27executeThirdLayer_PSC_partBPdS_S_S_S_S_S_,@function
        .size           _Z27executeThirdLayer_PSC_partBPdS_S_S_S_S_S_,(.L_x_429 - _Z27executeThirdLayer_PSC_partBPdS_S_S_S_S_S_)
        .other          _Z27executeThirdLayer_PSC_partBPdS_S_S_S_S_S_,@"STO_CUDA_ENTRY STV_DEFAULT"
_Z27executeThirdLayer_PSC_partBPdS_S_S_S_S_S_:
.text._Z27executeThirdLayer_PSC_partBPdS_S_S_S_S_S_:
        /* <DEDUP_REMOVED lines=22> */
[----:B------:R-:W5:Y:S01]  /*0160*/  LDG.E.64 R18, desc[UR4][R6.64+0x20] ;  /* 0x0000200406127981 */ /* 0x000f62000c1e1b00 */
[----:B--2---:R-:W-:-:S03]  /*0170*/  DFMA R16, R16, R4, RZ ;  /* 0x000000041010722b */ /* 0x004fc600000000ff */
[----:B------:R-:W2:Y:S05]  /*0180*/  LDG.E.64 R4, desc[UR4][R28.64+0x62300] ;  /* 0x062300041c047981 */ /* 0x000eaa000c1e1b00 */
[----:B---3--:R-:W-:Y:S02]  /*0190*/  DFMA R14, R12, R14, R16 ;  /* 0x0000000e0c0e722b */ /* 0x008fe40000000010 */
[----:B------:R-:W3:Y:S04]  /*01a0*/  LDG.E.64 R16, desc[UR4][R6.64+0x28] ;  /* 0x0000280406107981 */ /* 0x000ee8000c1e1b00 */
[----:B------:R-:W3:Y:S02]  /*01b0*/  LDG.E.64 R12, desc[UR4][R28.64+0x7ab00] ;  /* 0x07ab00041c0c7981 */ /* 0x000ee4000c1e1b00 */
[----:B----4-:R-:W-:-:S02]  /*01c0*/  DFMA R22, R8, R22, R14 ;  /* 0x000000160816722b */ /* 0x010fc4000000000e */
[----:B------:R-:W4:Y:S04]  /*01d0*/  LDG.E.64 R14, desc[UR4][R6.64+0x30] ;  /* 0x00003004060e7981 */ /* 0x000f28000c1e1b00 */
[----:B------:R-:W4:Y:S02]  /*01e0*/  LDG.E.64 R8, desc[UR4][R28.64+0x93300] ;  /* 0x093300041c087981 */ /* 0x000f24000c1e1b00 */
[----:B-----5:R-:W-:Y:S02]  /*01f0*/  DFMA R20, R10, R20, R22 ;  /* 0x000000140a14722b */ /* 0x020fe40000000016 */
[----:B------:R-:W5:Y:S04]  /*0200*/  LDG.E.64 R22, desc[UR4][R6.64+0x38] ;  /* 0x0000380406167981 */ /* 0x000f68000c1e1b00 */
[----:B------:R-:W5:Y:S02]  /*0210*/  LDG.E.64 R10, desc[UR4][R28.64+0xabb00] ;  /* 0x0abb00041c0a7981 */ /* 0x000f64000c1e1b00 */
[----:B--2---:R-:W-:-:S02]  /*0220*/  DFMA R18, R4, R18, R20 ;  /* 0x000000120412722b */ /* 0x004fc40000000014 */
[----:B------:R-:W2:Y:S04]  /*0230*/  LDG.E.64 R20, desc[UR4][R6.64+0x40] ;  /* 0x0000400406147981 */ /* 0x000ea8000c1e1b00 */
[----:B------:R-:W2:Y:S02]  /*0240*/  LDG.E.64 R4, desc[UR4][R28.64+0xc4300] ;  /* 0x0c4300041c047981 */ /* 0x000ea4000c1e1b00 */
        /* <DEDUP_REMOVED lines=56> */
[----:B------:R-:W5:Y:S01]  /*05d0*/  LDG.E.64 R22, desc[UR4][R28.64+0x295b00] ;  /* 0x295b00041c167981 */ /* 0x000f62000c1e1b00 */
[----:B------:R-:W-:-:S06]  /*05e0*/  IMAD.WIDE.U32 R24, R0, 0x8, R24 ;  /* 0x0000000800187825 */ /* 0x000fcc00078e0018 */
[----:B------:R-:W5:Y:S01]  /*05f0*/  LDG.E.64 R24, desc[UR4][R24.64] ;  /* 0x0000000418187981 */ /* 0x000f62000c1e1b00 */
[----:B--2---:R-:W-:Y:S01]  /*0600*/  DFMA R18, R18, R4, R20 ;  /* 0x000000041212722b */ /* 0x004fe20000000014 */
[----:B------:R-:W0:Y:S02]  /*0610*/  LDC.64 R4, c[0x0][0x3a0] ;  /* 0x0000e800ff047b82 */ /* 0x000e240000000a00 */
[----:B------:R-:W2:Y:S05]  /*0620*/  LDG.E.64 R20, desc[UR4][R6.64+0xe0] ;  /* 0x0000e00406147981 */ /* 0x000eaa000c1e1b00 */
[----:B---3--:R-:W-:Y:S02]  /*0630*/  DFMA R14, R16, R14, R18 ;  /* 0x0000000e100e722b */ /* 0x008fe40000000012 */
[----:B------:R-:W2:Y:S04]  /*0640*/  LDG.E.64 R18, desc[UR4][R28.64+0x2ae300] ;  /* 0x2ae300041c127981 */ /* 0x000ea8000c1e1b00 */
[----:B------:R-:W3:Y:S01]  /*0650*/  LDG.E.64 R16, desc[UR4][R6.64+0xe8] ;  /* 0x0000e80406107981 */ /* 0x000ee2000c1e1b00 */
[----:B0-----:R-:W-:-:S06]  /*0660*/  IMAD.WIDE.U32 R4, R0, 0x8, R4 ;  /* 0x0000000800047825 */ /* 0x001fcc00078e0004 */
        /* <DEDUP_REMOVED lines=8> */
[----:B------:R-:W-:-:S04]  /*06f0*/  IMAD R27, R27, 0x710, R2 ;  /* 0x000007101b1b7824 */ /* 0x000fc800078e0202 */
[----:B------:R-:W-:Y:S01]  /*0700*/  IMAD R2, R0, 0x31e1, R27 ;  /* 0x000031e100027824 */ /* 0x000fe200078e021b */
[----:B------:R-:W-:Y:S03]  /*0710*/  BSSY.RECONVERGENT B0, `(.L_x_319) ;  /* 0x0000018000007945 */ /* 0x000fe60003800200 */
[----:B------:R-:W-:Y:S01]  /*0720*/  IMAD R2, R3, 0x71, R2 ;  /* 0x0000007103027824 */ /* 0x000fe200078e0202 */
[----:B--2---:R-:W-:Y:S01]  /*0730*/  DFMA R22, R18, R20, R22 ;  /* 0x000000141216722b */ /* 0x004fe20000000016 */
[----:B------:R-:W-:Y:S01]  /*0740*/  IMAD.MOV.U32 R18, RZ, RZ, 0x1 ;  /* 0x00000001ff127424 */ /* 0x000fe200078e00ff */
[----:B---3--:R-:W0:Y:S06]  /*0750*/  MUFU.RCP64H R19, R5 ;  /* 0x0000000500137308 */ /* 0x008e2c0000001800 */
[----:B----4-:R-:W-:-:S02]  /*0760*/  DFMA R8, R8, R16, R22 ;  /* 0x000000100808722b */ /* 0x010fc40000000016 */
[----:B0-----:R-:W-:-:S08]  /*0770*/  DFMA R20, -R4, R18, 1 ;  /* 0x3ff000000414742b */ /* 0x001fd00000000112 */
[----:B------:R-:W-:Y:S02]  /*0780*/  DFMA R20, R20, R20, R20 ;  /* 0x000000141414722b */ /* 0x000fe40000000014 */
[----:B-----5:R-:W-:-:S06]  /*0790*/  DFMA R8, R12, R14, R8 ;  /* 0x0000000e0c08722b */ /* 0x020fcc0000000008 */
[----:B------:R-:W-:Y:S02]  /*07a0*/  DFMA R18, R18, R20, R18 ;  /* 0x000000141212722b */ /* 0x000fe40000000012 */
[----:B------:R-:W-:-:S06]  /*07b0*/  DFMA R6, R10, R6, R8 ;  /* 0x000000060a06722b */ /* 0x000fcc0000000008 */
[----:B------:R-:W-:Y:S02]  /*07c0*/  DFMA R12, -R4, R18, 1 ;  /* 0x3ff00000040c742b */ /* 0x000fe40000000112 */
[----:B------:R-:W-:-:S06]  /*07d0*/  DADD R24, R6, -R24 ;  /* 0x0000000006187229 */ /* 0x000fcc0000000818 */
[----:B------:R-:W-:-:S08]  /*07e0*/  DFMA R12, R18, R12, R18 ;  /* 0x0000000c120c722b */ /* 0x000fd00000000012 */
[----:B------:R-:W-:-:S08]  /*07f0*/  DMUL R6, R24, R12 ;  /* 0x0000000c18067228 */ /* 0x000fd00000000000 */
[----:B------:R-:W-:-:S08]  /*0800*/  DFMA R8, -R4, R6, R24 ;  /* 0x000000060408722b */ /* 0x000fd00000000118 */
[----:B------:R-:W-:Y:S01]  /*0810*/  DFMA R6, R12, R8, R6 ;  /* 0x000000080c06722b */ /* 0x000fe20000000006 */
[----:B------:R-:W-:-:S09]  /*0820*/  FSETP.GEU.AND P1, PT, |R25|, 6.5827683646048100446e-37, PT ;  /* 0x036000001900780b */ /* 0x000fd20003f2e200 */
[----:B------:R-:W-:-:S05]  /*0830*/  FFMA R8, RZ, R5, R7 ;  /* 0x00000005ff087223 */ /* 0x000fca0000000007 */
[----:B------:R-:W-:Y:S01]  /*0840*/  FSETP.GT.AND P0, PT, |R8|, 1.469367938527859385e-39, PT ;  /* 0x001000000800780b */ /* 0x000fe20003f04200 */
[----:B------:R-:W-:-:S12]  /*0850*/  VIADD R8, R2, 0x60 ;  /* 0x0000006002087836 */ /* 0x000fd80000000000 */
[----:B------:R-:W-:Y:S05]  /*0860*/  @P0 BRA P1, `(.L_x_320) ;  /* 0x0000000000080947 */ /* 0x000fea0000800000 */
[----:B------:R-:W-:-:S07]  /*0870*/  MOV R12, 0x890 ;  /* 0x00000890000c7802 */ /* 0x000fce0000000f00 */
[----:B------:R-:W-:Y:S05]  /*0880*/  CALL.REL.NOINC `($__internal_38_$__cuda_sm20_div_rn_f64_full) ;  /* 0x0000000000487944 */ /* 0x000fea0003c00000 */
.L_x_320:
[----:B------:R-:W-:Y:S05]  /*0890*/  BSYNC.RECONVERGENT B0 ;  /* 0x0000000000007941 */ /* 0x000fea0003800200 */
.L_x_319:
        /* <DEDUP_REMOVED lines=17> */
        .weak           $__internal_38_$__cuda_sm20_div_rn_f64_full
        .type           $__internal_38_$__cuda_sm20_div_rn_f64_full,@function
        .size           $__internal_38_$__cuda_sm20_div_rn_f64_full,(.L_x_429 - $__internal_38_$__cuda_sm20_div_rn_f64_full)
$__internal_38_$__cuda_sm20_div_rn_f64_full:
        /* <DEDUP_REMOVED lines=69> */
.L_x_322:
        /* <DEDUP_REMOVED lines=16> */
.L_x_325:
[----:B------:R-:W-:Y:S01]  /*0f00*/  LOP3.LUT R17, R5, 0x80000, RZ, 0xfc, !PT ;  /* 0x0008000005117812 */ /* 0x000fe200078efcff */
[----:B------:R-:W-:Y:S01]  /*0f10*/  IMAD.MOV.U32 R16, RZ, RZ, R4 ;  /* 0x000000ffff107224 */ /* 0x000fe200078e0004 */
[----:B------:R-:W-:Y:S06]  /*0f20*/  BRA `(.L_x_323) ;  /* 0x0000000000087947 */ /* 0x000fec0003800000 */
.L_x_324:
[----:B------:R-:W-:Y:S01]  /*0f30*/  LOP3.LUT R17, R7, 0x80000, RZ, 0xfc, !PT ;  /* 0x0008000007117812 */ /* 0x000fe200078efcff */
[----:B------:R-:W-:-:S07]  /*0f40*/  IMAD.MOV.U32 R16, RZ, RZ, R6 ;  /* 0x000000ffff107224 */ /* 0x000fce00078e0006 */
.L_x_323:
[----:B------:R-:W-:Y:S05]  /*0f50*/  BSYNC.RECONVERGENT B1 ;  /* 0x0000000000017941 */ /* 0x000fea0003800200 */
.L_x_321:
[----:B------:R-:W-:Y:S02]  /*0f60*/  IMAD.MOV.U32 R13, RZ, RZ, 0x0 ;  /* 0x00000000ff0d7424 */ /* 0x000fe400078e00ff */
[----:B------:R-:W-:Y:S02]  /*0f70*/  IMAD.MOV.U32 R6, RZ, RZ, R16 ;  /* 0x000000ffff067224 */ /* 0x000fe400078e0010 */
[----:B------:R-:W-:Y:S01]  /*0f80*/  IMAD.MOV.U32 R7, RZ, RZ, R17 ;  /* 0x000000ffff077224 */ /* 0x000fe200078e0011 */
[----:B------:R-:W-:Y:S06]  /*0f90*/  RET.REL.NODEC R12 `(_Z27executeThirdLayer_PSC_partBPdS_S_S_S_S_S_) ;  /* 0xfffffff00c187950 */ /* 0x000fec0003c3ffff */
.L_x_326:
        /* <DEDUP_REMOVED lines=14> */
.L_x_429:


//--------------------- .text._Z27executeThirdLayer_PSC_partAPdS_S_S_S_S_S_ --------------------------
	.section	.text._Z27executeThirdLayer_PSC_partAPdS_S_S_S_S_S_,"ax",@progbits
	.align	128
        .global         _Z27executeThirdLayer_PSC_partAPdS_S_S_S_S_S_
        .type           _Z27executeThirdLayer_PSC_partAPdS_S_S_S_S_S_,@function
        .size           _Z27executeThirdLayer_PSC_partAPdS_S_S_S_S_S_,(.L_x_430 - _Z27executeThirdLayer_PSC_partAPdS_S_S_S_S_S_)
        .other          _Z27executeThirdLayer_PSC_partAPdS_S_S_S_S_S_,@"STO_CUDA_ENTRY STV_DEFAULT"
_Z27executeThirdLayer_PSC_partAPdS_S_S_S_S_S_:
.text._Z27executeThirdLayer_PSC_partAPdS_S_S_S_S_S_:
[----:B------:R-:W-:Y:S01]  /*0000*/  LDC R1, c[0x0][0x37c] ;  /* 0x0000df00ff017b82 */ /* 0x000fe20000000800 */
[----:B------:R-:W0:Y:S07]  /*0010*/  S2R R2, SR_TID.Y ;  /* 0x0000000000027919 */ /* 0x000e2e0000002200 */
[----:B------:R-:W1:Y:S01]  /*0020*/  LDC.64 R16, c[0x0][0x388] ;  /* 0x0000e200ff107b82 */ /* 0x000e620000000a00 */
[----:B------:R-:W2:Y:S01]  /*0030*/  LDCU.64 UR4, c[0x0][0x358] ;  /* 0x00006b00ff0477ac */ /* 0x000ea20008000a00 */
[----:B------:R-:W0:Y:S01]  /*0040*/  S2R R5, SR_CTAID.Z ;  /* 0x0000000000057919 */ /* 0x000e220000002700 */
[----:B------:R-:W3:Y:S05]  /*0050*/  S2R R27, SR_CTAID.Y ;  /* 0x00000000001b7919 */ /* 0x000eea0000002600 */
[----:B------:R-:W4:Y:S01]  /*0060*/  LDC.64 R10, c[0x0][0x380] ;  /* 0x0000e000ff0a7b82 */ /* 0x000f220000000a00 */
[----:B------:R-:W5:Y:S01]  /*0070*/  S2R R0, SR_CTAID.X ;  /* 0x0000000000007919 */ /* 0x000f620000002500 */
[----:B------:R-:W2:Y:S01]  /*0080*/  S2R R3, SR_TID.X ;  /* 0x0000000000037919 */ /* 0x000ea20000002100 */
[----:B0-----:R-:W-:-:S04]  /*0090*/  IMAD R4, R5, 0x20, R2 ;  /* 0x0000002005047824 */ /* 0x001fc800078e0202 */
[----:B---3--:R-:W-:Y:S02]  /*00a0*/  IMAD R4, R27, 0xe00, R4 ;  /* 0x00000e001b047824 */ /* 0x008fe400078e0204 */
[----:B-----5:R-:W-:Y:S02]  /*00b0*/  IMAD.SHL.U32 R9, R0, 0x20, RZ ;  /* 0x0000002000097824 */ /* 0x020fe400078e00ff */
[----:B--2---:R-:W-:Y:S02]  /*00c0*/  IMAD R7, R3, 0x70, R4 ;  /* 0x0000007003077824 */ /* 0x004fe400078e0204 */
[----:B-1----:R-:W-:-:S04]  /*00d0*/  IMAD.WIDE.U32 R16, R9, 0x8, R16 ;  /* 0x0000000809107825 */ /* 0x002fc800078e0010 */
[----:B----4-:R-:W-:Y:S01]  /*00e0*/  IMAD.WIDE.U32 R10, R7, 0x8, R10 ;  /* 0x00000008070a7825 */ /* 0x010fe200078e000a */
[----:B------:R-:W2:Y:S04]  /*00f0*/  LDG.E.64 R14, desc[UR4][R16.64+0x8] ;  /* 0x00000804100e7981 */ /* 0x000ea8000c1e1b00 */
[----:B------:R-:W3:Y:S04]  /*0100*/  LDG.E.64 R6, desc[UR4][R16.64] ;  /* 0x0000000410067981 */ /* 0x000ee8000c1e1b00 */
[----:B------:R-:W3:Y:S04]  /*0110*/  LDG.E.64 R24, desc[UR4][R10.64] ;  /* 0x000000040a187981 */ /* 0x000ee8000c1e1b00 */
[----:B------:R-:W2:Y:S04]  /*0120*/  LDG.E.64 R22, desc[UR4][R10.64+0x18800] ;  /* 0x018800040a167981 */ /* 0x000ea8000c1e1b00 */
[----:B------:R-:W4:Y:S04]  /*0130*/  LDG.E.64 R18, desc[UR4][R16.64+0x10] ;  /* 0x0000100410127981 */ /* 0x000f28000c1e1b00 */
[----:B------:R-:W4:Y:S04]  /*0140*/  LDG.E.64 R20, desc[UR4][R10.64+0x31000] ;  /* 0x031000040a147981 */ /* 0x000f28000c1e1b00 */
[----:B------:R-:W5:Y:S04]  /*0150*/  LDG.E.64 R8, desc[UR4][R16.64+0x18] ;  /* 0x0000180410087981 */ /* 0x000f68000c1e1b00 */
[----:B------:R-:W5:Y:S04]  /*0160*/  LDG.E.64 R12, desc[UR4][R10.64+0x49800] ;  /* 0x049800040a0c7981 */ /* 0x000f68000c1e1b00 */
[----:B------:R-:W5:Y:S01]  /*0170*/  LDG.E.64 R28, desc[UR4][R10.64+0x2f7800] ;  /* 0x2f7800040a1c7981 */ /* 0x000f62000c1e1b00 */
[----:B---3--:R-:W-:Y:S01]  /*0180*/  DFMA R6, R24, R6, RZ ;  /* 0x000000061806722b */ /* 0x008fe200000000ff */
[----:B------:R-:W0:Y:S07]  /*0190*/  LDC.64 R24, c[0x0][0x3a0] ;  /* 0x0000e800ff187b82 */ /* 0x000e2e0000000a00 */
[----:B--2---:R-:W-:-:S02]  /*01a0*/  DFMA R22, R22, R14, R6 ;  /* 0x0000000e1616722b */ /* 0x004fc40000000006 */
[----:B------:R-:W2:Y:S04]  /*01b0*/  LDG.E.64 R6, desc[UR4][R16.64+0x20] ;  /* 0x0000200410067981 */ /* 0x000ea8000c1e1b00 */
[----:B------:R-:W2:Y:S02]  /*01c0*/  LDG.E.64 R14, desc[UR4][R10.64+0x62000] ;  /* 0x062000040a0e7981 */ /* 0x000ea4000c1e1b00 */
[----:B----4-:R-:W-:Y:S02]  /*01d0*/  DFMA R22, R20, R18, R22 ;  /* 0x000000121416722b */ /* 0x010fe40000000016 */
[----:B------:R-:W3:Y:S04]  /*01e0*/  LDG.E.64 R18, desc[UR4][R16.64+0x28] ;  /* 0x0000280410127981 */ /* 0x000ee8000c1e1b00 */
[----:B------:R-:W3:Y:S02]  /*01f0*/  LDG.E.64 R20, desc[UR4][R10.64+0x7a800] ;  /* 0x07a800040a147981 */ /* 0x000ee4000c1e1b00 */
[----:B-----5:R-:W-:-:S02]  /*0200*/  DFMA R22, R12, R8, R22 ;  /* 0x000000080c16722b */ /* 0x020fc40000000016 */
[----:B------:R-:W4:Y:S04]  /*0210*/  LDG.E.64 R8, desc[UR4][R16.64+0x30] ;  /* 0x0000300410087981 */ /* 0x000f28000c1e1b00 */
[----:B------:R-:W4:Y:S02]  /*0220*/  LDG.E.64 R12, desc[UR4][R10.64+0x93000] ;  /* 0x093000040a0c7981 */ /* 0x000f24000c1e1b00 */
[----:B--2---:R-:W-:Y:S02]  /*0230*/  DFMA R22, R14, R6, R22 ;  /* 0x000000060e16722b */ /* 0x004fe40000000016 */
[----:B------:R-:W2:Y:S04]  /*0240*/  LDG.E.64 R6, desc[UR4][R16.64+0x38] ;  /* 0x0000380410067981 */ /* 0x000ea8000c1e1b00 */
[----:B------:R-:W2:Y:S02]  /*0250*/  LDG.E.64 R14, desc[UR4][R10.64+0xab800] ;  /* 0x0ab800040a0e7981 */ /* 0x000ea4000c1e1b00 */
[----:B---3--:R-:W-:-:S02]  /*0260*/  DFMA R22, R20, R18, R22 ;  /* 0x000000121416722b */ /* 0x008fc40000000016 */
[----:B------:R-:W3:Y:S04]  /*0270*/  LDG.E.64 R18, desc[UR4][R16.64+0x40] ;  /* 0x0000400410127981 */ /* 0x000ee8000c1e1b00 */
[----:B------:R-:W3:Y:S02]  /*0280*/  LDG.E.64 R20, desc[UR4][R10.64+0xc4000] ;  /* 0x0c4000040a147981 */ /* 0x000ee4000c1e1b00 */
[----:B----4-:R-:W-:Y:S02]  /*0290*/  DFMA R22, R12, R8, R22 ;  /* 0x000000080c16722b */ /* 0x010fe40000000016 */
[----:B------:R-:W4:Y:S04]  /*02a0*/  LDG.E.64 R8, desc[UR4][R16.64+0x48] ;  /* 0x0000480410087981 */ /* 0x000f28000c1e1b00 */
[----:B------:R-:W4:Y:S02]  /*02b0*/  LDG.E.64 R12, desc[UR4][R10.64+0xdc800] ;  /* 0x0dc800040a0c7981 */ /* 0x000f24000c1e1b00 */
        /* <DEDUP_REMOVED lines=53> */
[----:B------:R-:W4:Y:S01]  /*0610*/  LDG.E.64 R12, desc[UR4][R10.64+0x295800] ;  /* 0x295800040a0c7981 */ /* 0x000f22000c1e1b00 */
        /* <DEDUP_REMOVED lines=8> */
[----:B----4-:R-:W-:Y:S01]  /*06a0*/  DFMA R12, R12, R8, R22 ;  /* 0x000000080c0c722b */ /* 0x010fe20000000016 */
[----:B------:R-:W0:Y:S02]  /*06b0*/  LDC.64 R8, c[0x0][0x398] ;  /* 0x0000e600ff087b82 */ /* 0x000e240000000a00 */
[----:B------:R-:W4:Y:S01]  /*06c0*/  LDG.E.64 R22, desc[UR4][R16.64+0xf8] ;  /* 0x0000f80410167981 */ /* 0x000f22000c1e1b00 */
[----:B0-----:R-:W-:-:S04]  /*06d0*/  IMAD.WIDE.U32 R8, R0, 0x8, R8 ;  /* 0x0000000800087825 */ /* 0x001fc800078e0008 */
[----:B--2---:R-:W-:Y:S01]  /*06e0*/  DFMA R14, R18, R14, R12 ;  /* 0x0000000e120e722b */ /* 0x004fe2000000000c */
[----:B------:R-:W2:Y:S04]  /*06f0*/  LDG.E.64 R18, desc[UR4][R16.64+0xf0] ;  /* 0x0000f00410127981 */ /* 0x000ea8000c1e1b00 */
[----:B------:R-:W2:Y:S04]  /*0700*/  LDG.E.64 R12, desc[UR4][R10.64+0x2df000] ;  /* 0x2df000040a0c7981 */ /* 0x000ea8000c1e1b00 */
[----:B------:R5:W4:Y:S02]  /*0710*/  LDG.E.64 R10, desc[UR4][R8.64] ;  /* 0x00000004080a7981 */ /* 0x000b24000c1e1b00 */
[----:B-----5:R-:W0:Y:S01]  /*0720*/  MUFU.RCP64H R9, R25 ;  /* 0x0000001900097308 */ /* 0x020e220000001800 */
[----:B------:R-:W-:Y:S01]  /*0730*/  IMAD.MOV.U32 R8, RZ, RZ, 0x1 ;  /* 0x00000001ff087424 */ /* 0x000fe200078e00ff */
[----:B---3--:R-:W-:-:S05]  /*0740*/  DFMA R6, R20, R6, R14 ;  /* 0x000000061406722b */ /* 0x008fca000000000e */
[----:B0-----:R-:W-:-:S08]  /*0750*/  DFMA R14, -R24, R8, 1 ;  /* 0x3ff00000180e742b */ /* 0x001fd00000000108 */
[----:B------:R-:W-:-:S08]  /*0760*/  DFMA R14, R14, R14, R14 ;  /* 0x0000000e0e0e722b */ /* 0x000fd0000000000e */
[----:B------:R-:W-:Y:S01]  /*0770*/  DFMA R8, R8, R14, R8 ;  /* 0x0000000e0808722b */ /* 0x000fe20000000008 */
[----:B------:R-:W-:-:S04]  /*0780*/  IMAD R27, R27, 0xe20, R2 ;  /* 0x00000e201b1b7824 */ /* 0x000fc800078e0202 */
[----:B------:R-:W-:Y:S01]  /*0790*/  IMAD R2, R0, 0x31e1, R27 ;  /* 0x000031e100027824 */ /* 0x000fe200078e021b */
[----:B------:R-:W-:Y:S03]  /*07a0*/  BSSY.RECONVERGENT B0, `(.L_x_327) ;  /* 0x0000011000007945 */ /* 0x000fe60003800200 */
[----:B------:R-:W-:Y:S01]  /*07b0*/  IMAD R2, R5, 0x20, R2 ;  /* 0x0000002005027824 */ /* 0x000fe200078e0202 */
[----:B--2---:R-:W-:Y:S02]  /*07c0*/  DFMA R6, R12, R18, R6 ;  /* 0x000000120c06722b */ /* 0x004fe40000000006 */
[----:B------:R-:W-:-:S06]  /*07d0*/  DFMA R12, -R24, R8, 1 ;  /* 0x3ff00000180c742b */ /* 0x000fcc0000000108 */
[----:B----4-:R-:W-:Y:S02]  /*07e0*/  DFMA R6, R28, R22, R6 ;  /* 0x000000161c06722b */ /* 0x010fe40000000006 */
[----:B------:R-:W-:-:S06]  /*07f0*/  DFMA R12, R8, R12, R8 ;  /* 0x0000000c080c722b */ /* 0x000fcc0000000008 */
        /* <DEDUP_REMOVED lines=10> */
[----:B------:R-:W-:Y:S05]  /*08a0*/  CALL.REL.NOINC `($__internal_39_$__cuda_sm20_div_rn_f64_full) ;  /* 0x0000000000487944 */ /* 0x000fea0003c00000 */
.L_x_328:
[----:B------:R-:W-:Y:S05]  /*08b0*/  BSYNC.RECONVERGENT B0 ;  /* 0x0000000000007941 */ /* 0x000fea0003800200 */
.L_x_327:
        /* <DEDUP_REMOVED lines=17> */
        .weak           $__internal_39_$__cuda_sm20_div_rn_f64_full
        .type           $__internal_39_$__cuda_sm20_div_rn_f64_full,@function
        .size           $__internal_39_$__cuda_sm20_div_rn_f64_full,(.L_x_430 - $__internal_39_$__cuda_sm20_div_rn_f64_full)
$__internal_39_$__cuda_sm20_div_rn_f64_full:
[C---:B------:R-:W-:Y:S01]  /*09d0*/  FSETP.GEU.AND P0, PT, |R25|.reuse, 1.469367938527859385e-39, PT ;  /* 0x001000001900780b */ /* 0x040fe20003f0e200 */
[--C-:B------:R-:W-:Y:S01]  /*09e0*/  IMAD.MOV.U32 R4, RZ, RZ, R24.reuse ;  /* 0x000000ffff047224 */ /* 0x100fe200078e0018 */
[C---:B------:R-:W-:Y:S01]  /*09f0*/  LOP3.LUT R2, R25.reuse, 0x800fffff, RZ, 0xc0, !PT ;  /* 0x800fffff19027812 */ /* 0x040fe200078ec0ff */
[----:B------:R-:W-:Y:S01]  /*0a00*/  IMAD.MOV.U32 R5, RZ, RZ, R25 ;  /* 0x000000ffff057224 */ /* 0x000fe200078e0019 */
[----:B------:R-:W-:Y:S01]  /*0a10*/  BSSY.RECONVERGENT B1, `(.L_x_329) ;  /* 0x0000057000017945 */ /* 0x000fe20003800200 */
[----:B------:R-:W-:Y:S01]  /*0a20*/  IMAD.MOV.U32 R7, RZ, RZ, R11 ;  /* 0x000000ffff077224 */ /* 0x000fe200078e000b */
[----:B------:R-:W-:Y:S01]  /*0a30*/  LOP3.LUT R3, R2, 0x3ff00000, RZ, 0xfc, !PT ;  /* 0x3ff0000002037812 */ /* 0x000fe200078efcff */
[----:B------:R-:W-:Y:S01]  /*0a40*/  IMAD.MOV.U32 R2, RZ, RZ, R24 ;  /* 0x000000ffff027224 */ /* 0x000fe200078e0018 */
[----:B------:R-:W-:Y:S01]  /*0a50*/  LOP3.LUT R24, R25, 0x7ff00000, RZ, 0xc0, !PT ;  /* 0x7ff0000019187812 */ /* 0x000fe200078ec0ff */
[----:B------:R-:W-:Y:S01]  /*0a60*/  IMAD.MOV.U32 R14, RZ, RZ, 0x1 ;  /* 0x00000001ff0e7424 */ /* 0x000fe200078e00ff */
[C---:B------:R-:W-:Y:S01]  /*0a70*/  FSETP.GEU.AND P2, PT, |R7|.reuse, 1.469367938527859385e-39, PT ;  /* 0x001000000700780b */ /* 0x040fe20003f4e200 */
[----:B------:R-:W-:Y:S01]  /*0a80*/  IMAD.MOV.U32 R6, RZ, RZ, R10 ;  /* 0x000000ffff067224 */ /* 0x000fe200078e000a */
[----:B------:R-:W-:Y:S01]  /*0a90*/  LOP3.LUT R9, R7, 0x7ff00000, RZ, 0xc0, !PT ;  /* 0x7ff0000007097812 */ /* 0x000fe200078ec0ff */
[----:B------:R-:W-:Y:S01]  /*0aa0*/  @!P0 DMUL R2, R4, 8.98846567431157953865e+307 ;  /* 0x7fe0000004028828 */ /* 0x000fe20000000000 */
[----:B------:R-:W-:-:S02]  /*0ab0*/  IMAD.MOV.U32 R13, RZ, RZ, 0x1ca00000 ;  /* 0x1ca00000ff0d7424 */ /* 0x000fc400078e00ff */
[----:B------:R-:W-:Y:S01]  /*0ac0*/  ISETP.GE.U32.AND P1, PT, R9, R24, PT ;  /* 0x000000180900720c */ /* 0x000fe20003f26070 */
[----:B------:R-:W-:Y:S02]  /*0ad0*/  IMAD.MOV.U32 R21, RZ, RZ, R9 ;  /* 0x000000ffff157224 */ /* 0x000fe400078e0009 */
[----:B------:R-:W0:Y:S04]  /*0ae0*/  MUFU.RCP64H R15, R3 ;  /* 0x00000003000f7308 */ /* 0x000e280000001800 */
[----:B------:R-:W-:Y:S02]  /*0af0*/  @!P2 LOP3.LUT R16, R5, 0x7ff00000, RZ, 0xc0, !PT ;  /* 0x7ff000000510a812 */ /* 0x000fe400078ec0ff */
[----:B------:R-:W-:Y:S02]  /*0b00*/  @!P0 LOP3.LUT R24, R3, 0x7ff00000, RZ, 0xc0, !PT ;  /* 0x7ff0000003188812 */ /* 0x000fe400078ec0ff */
[----:B------:R-:W-:Y:S01]  /*0b10*/  @!P2 ISETP.GE.U32.AND P3, PT, R9, R16, PT ;  /* 0x000000100900a20c */ /* 0x000fe20003f66070 */
[----:B------:R-:W-:-:S02]  /*0b20*/  @!P2 IMAD.MOV.U32 R16, RZ, RZ, RZ ;  /* 0x000000ffff10a224 */ /* 0x000fc400078e00ff */
[----:B------:R-:W-:Y:S01]  /*0b30*/  VIADD R22, R24, 0xffffffff ;  /* 0xffffffff18167836 */ /* 0x000fe20000000000 */
[----:B------:R-:W-:-:S04]  /*0b40*/  @!P2 SEL R17, R13, 0x63400000, !P3 ;  /* 0x634000000d11a807 */ /* 0x000fc80005800000 */
[----:B------:R-:W-:Y:S01]  /*0b50*/  @!P2 LOP3.LUT R17, R17, 0x80000000, R7, 0xf8, !PT ;  /* 0x800000001111a812 */ /* 0x000fe200078ef807 */
[----:B0-----:R-:W-:-:S03]  /*0b60*/  DFMA R10, R14, -R2, 1 ;  /* 0x3ff000000e0a742b */ /* 0x001fc60000000802 */
[----:B------:R-:W-:-:S05]  /*0b70*/  @!P2 LOP3.LUT R17, R17, 0x100000, RZ, 0xfc, !PT ;  /* 0x001000001111a812 */ /* 0x000fca00078efcff */
[----:B------:R-:W-:-:S08]  /*0b80*/  DFMA R10, R10, R10, R10 ;  /* 0x0000000a0a0a722b */ /* 0x000fd0000000000a */
[----:B------:R-:W-:Y:S01]  /*0b90*/  DFMA R14, R14, R10, R14 ;  /* 0x0000000a0e0e722b */ /* 0x000fe2000000000e */
[----:B------:R-:W-:Y:S01]  /*0ba0*/  SEL R11, R13, 0x63400000, !P1 ;  /* 0x634000000d0b7807 */ /* 0x000fe20004800000 */
[----:B------:R-:W-:-:S03]  /*0bb0*/  IMAD.MOV.U32 R10, RZ, RZ, R6 ;  /* 0x000000ffff0a7224 */ /* 0x000fc600078e0006 */
[----:B------:R-:W-:-:S03]  /*0bc0*/  LOP3.LUT R11, R11, 0x800fffff, R7, 0xf8, !PT ;  /* 0x800fffff0b0b7812 */ /* 0x000fc600078ef807 */
[----:B------:R-:W-:-:S03]  /*0bd0*/  DFMA R18, R14, -R2, 1 ;  /* 0x3ff000000e12742b */ /* 0x000fc60000000802 */
[----:B------:R-:W-:-:S05]  /*0be0*/  @!P2 DFMA R10, R10, 2, -R16 ;  /* 0x400000000a0aa82b */ /* 0x000fca0000000810 */
[----:B------:R-:W-:-:S05]  /*0bf0*/  DFMA R14, R14, R18, R14 ;  /* 0x000000120e0e722b */ /* 0x000fca000000000e */
[----:B------:R-:W-:-:S03]  /*0c00*/  @!P2 LOP3.LUT R21, R11, 0x7ff00000, RZ, 0xc0, !PT ;  /* 0x7ff000000b15a812 */ /* 0x000fc600078ec0ff */
[----:B------:R-:W-:Y:S02]  /*0c10*/  DMUL R16, R14, R10 ;  /* 0x0000000a0e107228 */ /* 0x000fe40000000000 */
        /* <DEDUP_REMOVED lines=33> */
.L_x_330:
        /* <DEDUP_REMOVED lines=16> */
.L_x_333:
[----:B------:R-:W-:Y:S01]  /*0f30*/  LOP3.LUT R17, R5, 0x80000, RZ, 0xfc, !PT ;  /* 0x0008000005117812 */ /* 0x000fe200078efcff */
[----:B------:R-:W-:Y:S01]  /*0f40*/  IMAD.MOV.U32 R16, RZ, RZ, R4 ;  /* 0x000000ffff107224 */ /* 0x000fe200078e0004 */
[----:B------:R-:W-:Y:S06]  /*0f50*/  BRA `(.L_x_331) ;  /* 0x0000000000087947 */ /* 0x000fec0003800000 */
.L_x_332:
[----:B------:R-:W-:Y:S01]  /*0f60*/  LOP3.LUT R17, R7, 0x80000, RZ, 0xfc, !PT ;  /* 0x0008000007117812 */ /* 0x000fe200078efcff */
[----:B------:R-:W-:-:S07]  /*0f70*/  IMAD.MOV.U32 R16, RZ, RZ, R6 ;  /* 0x000000ffff107224 */ /* 0x000fce00078e0006 */
.L_x_331:
[----:B------:R-:W-:Y:S05]  /*0f80*/  BSYNC.RECONVERGENT B1 ;  /* 0x0000000000017941 */ /* 0x000fea0003800200 */
.L_x_329:
[----:B------:R-:W-:Y:S02]  /*0f90*/  IMAD.MOV.U32 R13, RZ, RZ, 0x0 ;  /* 0x00000000ff0d7424 */ /* 0x000fe400078e00ff */
[----:B------:R-:W-:Y:S02]  /*0fa0*/  IMAD.MOV.U32 R6, RZ, RZ, R16 ;  /* 0x000000ffff067224 */ /* 0x000fe400078e0010 */
[----:B------:R-:W-:Y:S01]  /*0fb0*/  IMAD.MOV.U32 R7, RZ, RZ, R17 ;  /* 0x000000ffff077224 */ /* 0x000fe200078e0011 */
[----:B------:R-:W-:Y:S06]  /*0fc0*/  RET.REL.NODEC R12 `(_Z27executeThirdLayer_PSC_partAPdS_S_S_S_S_S_) ;  /* 0xfffffff00c0c7950 */ /* 0x000fec0003c3ffff */
.L_x_334:
        /* <DEDUP_REMOVED lines=11> */
.L_x_430:


//--------------------- .text._Z28executeSecondLayer_DSC_partCPdS_S_S_S_S_S_ --------------------------
	.section	.text._Z28executeSecondLayer_DSC_partCPdS_S_S_S_S_S_,"ax",@progbits
	.align	128
        .global         _Z28executeSecondLayer_DSC_partCPdS_S_S_S_S_S_
        .type           _Z28executeSecondLayer_DSC_partCPdS_S_S_S_S_S_,@function
        .size           _Z28executeSecondLayer_DSC_partCPdS_S_S_S_S_S_,(.L_x_431 - _Z28executeSecondLayer_DSC_partCPdS_S_S_S_S_S_)
        .other          _Z28executeSecondLayer_DSC_partCPdS_S_S_S_S_S_,@"STO_CUDA_ENTRY STV_DEFAULT"
_Z28executeSecondLayer_DSC_partCPdS_S_S_S_S_S_:
.text._Z28executeSecondLayer_DSC_partCPdS_S_S_S_S_S_:
[----:B------:R-:W-:Y:S01]  /*0000*/  LDC R1, c[0x0][0x37c] ;  /* 0x0000df00ff017b82 */ /* 0x000fe20000000800 */
[----:B------:R-:W0:Y:S07]  /*0010*/  S2R R15, SR_CTAID.Y ;  /* 0x00000000000f7919 */ /* 0x000e2e0000002600 */
[----:B------:R-:W1:Y:S01]  /*0020*/  LDC.64 R12, c[0x0][0x388] ;  /* 0x0000e200ff0c7b82 */ /* 0x000e620000000a00 */
[----:B------:R-:W2:Y:S01]  /*0030*/  LDCU.64 UR6, c[0x0][0x380] ;  /* 0x00007000ff0677ac */ /* 0x000ea20008000a00 */
[----:B------:R-:W0:Y:S01]  /*0040*/  S2R R2, SR_TID.Y ;  /* 0x0000000000027919 */ /* 0x000e220000002200 */
[----:B------:R-:W3:Y:S01]  /*0050*/  LDCU.64 UR4, c[0x0][0x358] ;  /* 0x00006b00ff0477ac */ /* 0x000ee20008000a00 */
[----:B------:R-:W4:Y:S01]  /*0060*/  S2R R14, SR_TID.X ;  /* 0x00000000000e7919 */ /* 0x000f220000002100 */
[----:B------:R-:W5:Y:S01]  /*0070*/  S2R R0, SR_CTAID.X ;  /* 0x0000000000007919 */ /* 0x000f620000002500 */
[----:B0-----:R-:W-:-:S02]  /*0080*/  IMAD R15, R15, 0x10, R2 ;  /* 0x000000100f0f7824 */ /* 0x001fc400078e0202 */
[----:B----4-:R-:W-:Y:S02]  /*0090*/  IMAD R3, R14, 0x72, RZ ;  /* 0x000000720e037824 */ /* 0x010fe400078e02ff */
[----:B-----5:R-:W-:-:S05]  /*00a0*/  IMAD R2, R0, 0x32c4, R15 ;  /* 0x000032c400027824 */ /* 0x020fca00078e020f */
        /* <DEDUP_REMOVED lines=62> */
[----:B------:R-:W-:Y:S05]  /*0490*/  CALL.REL.NOINC `($__internal_40_$__cuda_sm20_div_rn_f64_full) ;  /* 0x0000000000487944 */ /* 0x000fea0003c00000 */
.L_x_336:
[----:B------:R-:W-:Y:S05]  /*04a0*/  BSYNC.RECONVERGENT B0 ;  /* 0x0000000000007941 */ /* 0x000fea0003800200 */
.L_x_335:
        /* <DEDUP_REMOVED lines=17> */
        .weak           $__internal_40_$__cuda_sm20_div_rn_f64_full
        .type           $__internal_40_$__cuda_sm20_div_rn_f64_full,@function
        .size           $__internal_40_$__cuda_sm20_div_rn_f64_full,(.L_x_431 - $__internal_40_$__cuda_sm20_div_rn_f64_full)
$__internal_40_$__cuda_sm20_div_rn_f64_full:
        /* <DEDUP_REMOVED lines=69> */
.L_x_338:
        /* <DEDUP_REMOVED lines=16> */
.L_x_341:
[----:B------:R-:W-:Y:S01]  /*0b10*/  LOP3.LUT R17, R5, 0x80000, RZ, 0xfc, !PT ;  /* 0x0008000005117812 */ /* 0x000fe200078efcff */
[----:B------:R-:W-:Y:S01]  /*0b20*/  IMAD.MOV.U32 R16, RZ, RZ, R4 ;  /* 0x000000ffff107224 */ /* 0x000fe200078e0004 */
[----:B------:R-:W-:Y:S06]  /*0b30*/  BRA `(.L_x_339) ;  /* 0x0000000000087947 */ /* 0x000fec0003800000 */
.L_x_340:
[----:B------:R-:W-:Y:S01]  /*0b40*/  LOP3.LUT R17, R7, 0x80000, RZ, 0xfc, !PT ;  /* 0x0008000007117812 */ /* 0x000fe200078efcff */
[----:B------:R-:W-:-:S07]  /*0b50*/  IMAD.MOV.U32 R16, RZ, RZ, R6 ;  /* 0x000000ffff107224 */ /* 0x000fce00078e0006 */
.L_x_339:
[----:B------:R-:W-:Y:S05]  /*0b60*/  BSYNC.RECONVERGENT B1 ;  /* 0x0000000000017941 */ /* 0x000fea0003800200 */
.L_x_337:
[----:B------:R-:W-:Y:S02]  /*0b70*/  IMAD.MOV.U32 R13, RZ, RZ, 0x0 ;  /* 0x00000000ff0d7424 */ /* 0x000fe400078e00ff */
[----:B------:R-:W-:Y:S02]  /*0b80*/  IMAD.MOV.U32 R2, RZ, RZ, R16 ;  /* 0x000000ffff027224 */ /* 0x000fe400078e0010 */
[----:B------:R-:W-:Y:S01]  /*0b90*/  IMAD.MOV.U32 R3, RZ, RZ, R17 ;  /* 0x000000ffff037224 */ /* 0x000fe200078e0011 */
[----:B------:R-:W-:Y:S06]  /*0ba0*/  RET.REL.NODEC R12 `(_Z28executeSecondLayer_DSC_partCPdS_S_S_S_S_S_) ;  /* 0xfffffff40c147950 */ /* 0x000fec0003c3ffff */
.L_x_342:
        /* <DEDUP_REMOVED lines=13> */
.L_x_431:


//--------------------- .text._Z28executeSecondLayer_DSC_partBPdS_S_S_S_S_S_ --------------------------
	.section	.text._Z28executeSecondLayer_DSC_partBPdS_S_S_S_S_S_,"ax",@progbits
	.align	128
        .global         _Z28executeSecondLayer_DSC_partBPdS_S_S_S_S_S_
        .type           _Z28executeSecondLayer_DSC_partBPdS_S_S_S_S_S_,@function
        .size           _Z28executeSecondLayer_DSC_partBPdS_S_S_S_S_S_,(.L_x_432 - _Z28executeSecondLayer_DSC_partBPdS_S_S_S_S_S_)
        .other          _Z28executeSecondLayer_DSC_partBPdS_S_S_S_S_S_,@"STO_CUDA_ENTRY STV_DEFAULT"
_Z28executeSecondLayer_DSC_partBPdS_S_S_S_S_S_:
.text._Z28executeSecondLayer_DSC_partBPdS_S_S_S_S_S_:
        /* <DEDUP_REMOVED lines=29> */
[----:B---3--:R-:W-:Y:S02]  /*01d0*/  DFMA R6, R10, R6, R12 ;  /* 0x000000060a06722b */ /* 0x008fe4000000000c */
[----:B------:R-:W3:Y:S04]  /*01e0*/  LDG.E.64 R12, desc[UR4][R8.64+0x10] ;  /* 0x00001004080c7981 */ /* 0x000ee8000c1e1b00 */
[----:B------:R-:W3:Y:S01]  /*01f0*/  LDG.E.64 R10, desc[UR4][R14.64+0x310] ;  /* 0x000310040e0a7981 */ /* 0x000ee2000c1e1b00 */
[----:B----4-:R-:W-:Y:S01]  /*0200*/  DMUL R4, R24, R4 ;  /* 0x0000000418047228 */ /* 0x010fe20000000000 */
[----:B------:R-:W0:Y:S02]  /*0210*/  LDC.64 R24, c[0x0][0x3a0] ;  /* 0x0000e800ff187b82 */ /* 0x000e240000000a00 */
[----:B0-----:R-:W-:-:S06]  /*0220*/  IMAD.WIDE.U32 R24, R0, 0x8, R24 ;  /* 0x0000000800187825 */ /* 0x001fcc00078e0018 */
[----:B------:R-:W4:Y:S01]  /*0230*/  LDG.E.64 R24, desc[UR4][R24.64] ;  /* 0x0000000418187981 */ /* 0x000f22000c1e1b00 */
[----:B-----5:R-:W-:-:S03]  /*0240*/  DFMA R22, R20, R22, R4 ;  /* 0x000000161416722b */ /* 0x020fc60000000004 */
[----:B------:R-:W5:Y:S04]  /*0250*/  LDG.E.64 R4, desc[UR4][R8.64+0x38] ;  /* 0x0000380408047981 */ /* 0x000f68000c1e1b00 */
[----:B------:R-:W5:Y:S01]  /*0260*/  LDG.E.64 R20, desc[UR4][R14.64+0xa28] ;  /* 0x000a28040e147981 */ /* 0x000f62000c1e1b00 */
[----:B--2---:R-:W-:-:S03]  /*0270*/  DFMA R16, R16, R18, R22 ;  /* 0x000000121010722b */ /* 0x004fc60000000016 */
[----:B------:R-:W2:Y:S04]  /*0280*/  LDG.E.64 R18, desc[UR4][R14.64+0xa20] ;  /* 0x000a20040e127981 */ /* 0x000ea8000c1e1b00 */
[----:B------:R-:W2:Y:S01]  /*0290*/  LDG.E.64 R22, desc[UR4][R8.64+0x40] ;  /* 0x0000400408167981 */ /* 0x000ea2000c1e1b00 */
[----:B---3--:R-:W-:Y:S01]  /*02a0*/  DFMA R6, R10, R12, R6 ;  /* 0x0000000c0a06722b */ /* 0x008fe20000000006 */
[----:B------:R-:W0:Y:S02]  /*02b0*/  LDC.64 R10, c[0x0][0x398] ;  /* 0x0000e600ff0a7b82 */ /* 0x000e240000000a00 */
[----:B------:R-:W2:Y:S01]  /*02c0*/  LDG.E.64 R12, desc[UR4][R8.64+0x30] ;  /* 0x00003004080c7981 */ /* 0x000ea2000c1e1b00 */
[----:B0-----:R-:W-:-:S05]  /*02d0*/  IMAD.WIDE.U32 R10, R0, 0x8, R10 ;  /* 0x00000008000a7825 */ /* 0x001fca00078e000a */
[----:B------:R4:W3:Y:S02]  /*02e0*/  LDG.E.64 R8, desc[UR4][R10.64] ;  /* 0x000000040a087981 */ /* 0x0008e4000c1e1b00 */
[----:B----4-:R-:W0:Y:S01]  /*02f0*/  MUFU.RCP64H R11, R25 ;  /* 0x00000019000b7308 */ /* 0x010e220000001800 */
[----:B------:R-:W-:Y:S01]  /*0300*/  IMAD.MOV.U32 R10, RZ, RZ, 0x1 ;  /* 0x00000001ff0a7424 */ /* 0x000fe200078e00ff */
[----:B-----5:R-:W-:Y:S02]  /*0310*/  DMUL R20, R20, R4 ;  /* 0x0000000414147228 */ /* 0x020fe40000000000 */
[----:B------:R-:W-:-:S03]  /*0320*/  DADD R6, RZ, R6 ;  /* 0x00000000ff067229 */ /* 0x000fc60000000006 */
[----:B0-----:R-:W-:-:S08]  /*0330*/  DFMA R4, -R24, R10, 1 ;  /* 0x3ff000001804742b */ /* 0x001fd0000000010a */
[----:B------:R-:W-:Y:S02]  /*0340*/  DFMA R4, R4, R4, R4 ;  /* 0x000000040404722b */ /* 0x000fe40000000004 */
[----:B------:R-:W-:-:S06]  /*0350*/  DADD R16, R6, R16 ;  /* 0x0000000006107229 */ /* 0x000fcc0000000010 */
[----:B------:R-:W-:-:S08]  /*0360*/  DFMA R4, R10, R4, R10 ;  /* 0x000000040a04722b */ /* 0x000fd0000000000a */
[----:B------:R-:W-:-:S08]  /*0370*/  DFMA R10, -R24, R4, 1 ;  /* 0x3ff00000180a742b */ /* 0x000fd00000000104 */
[----:B------:R-:W-:Y:S01]  /*0380*/  DFMA R4, R4, R10, R4 ;  /* 0x0000000a0404722b */ /* 0x000fe20000000004 */
[----:B------:R-:W-:-:S04]  /*0390*/  IMAD R27, R27, 0x700, R2 ;  /* 0x000007001b1b7824 */ /* 0x000fc800078e0202 */
[----:B------:R-:W-:Y:S01]  /*03a0*/  IMAD R2, R0, 0x3100, R27 ;  /* 0x0000310000027824 */ /* 0x000fe200078e021b */
[----:B------:R-:W-:Y:S03]  /*03b0*/  BSSY.RECONVERGENT B0, `(.L_x_343) ;  /* 0x0000010000007945 */ /* 0x000fe60003800200 */
[----:B------:R-:W-:Y:S01]  /*03c0*/  IMAD R2, R3, 0x70, R2 ;  /* 0x0000007003027824 */ /* 0x000fe200078e0202 */
[----:B--2---:R-:W-:-:S08]  /*03d0*/  DFMA R12, R18, R12, R20 ;  /* 0x0000000c120c722b */ /* 0x004fd00000000014 */
[----:B------:R-:W-:-:S08]  /*03e0*/  DFMA R12, R28, R22, R12 ;  /* 0x000000161c0c722b */ /* 0x000fd0000000000c */
[----:B------:R-:W-:-:S08]  /*03f0*/  DADD R6, R16, R12 ;  /* 0x0000000010067229 */ /* 0x000fd0000000000c */
[----:B---3--:R-:W-:-:S08]  /*0400*/  DADD R6, R6, -R8 ;  /* 0x0000000006067229 */ /* 0x008fd00000000808 */
        /* <DEDUP_REMOVED lines=9> */
[----:B------:R-:W-:Y:S05]  /*04a0*/  CALL.REL.NOINC `($__internal_41_$__cuda_sm20_div_rn_f64_full) ;  /* 0x0000000000487944 */ /* 0x000fea0003c00000 */
.L_x_344:
[----:B------:R-:W-:Y:S05]  /*04b0*/  BSYNC.RECONVERGENT B0 ;  /* 0x0000000000007941 */ /* 0x000fea0003800200 */
.L_x_343:
        /* <DEDUP_REMOVED lines=17> */
        .weak           $__internal_41_$__cuda_sm20_div_rn_f64_full
        .type           $__internal_41_$__cuda_sm20_div_rn_f64_full,@function
        .size           $__internal_41_$__cuda_sm20_div_rn_f64_full,(.L_x_432 - $__internal_41_$__cuda_sm20_div_rn_f64_full)
$__internal_41_$__cuda_sm20_div_rn_f64_full:
[C---:B------:R-:W-:Y:S01]  /*05d0*/  FSETP.GEU.AND P0, PT, |R25|.reuse, 1.469367938527859385e-39, PT ;  /* 0x001000001900780b */ /* 0x040fe20003f0e200 */
[--C-:B------:R-:W-:Y:S01]  /*05e0*/  IMAD.MOV.U32 R4, RZ, RZ, R24.reuse ;  /* 0x000000ffff047224 */ /* 0x100fe200078e0018 */
[----:B------:R-:W-:Y:S01]  /*05f0*/  LOP3.LUT R2, R25, 0x800fffff, RZ, 0xc0, !PT ;  /* 0x800fffff19027812 */ /* 0x000fe200078ec0ff */
[----:B------:R-:W-:Y:S01]  /*0600*/  IMAD.MOV.U32 R5, RZ, RZ, R25 ;  /* 0x000000ffff057224 */ /* 0x000fe200078e0019 */
[C---:B------:R-:W-:Y:S01]  /*0610*/  FSETP.GEU.AND P2, PT, |R7|.reuse, 1.469367938527859385e-39, PT ;  /* 0x001000000700780b */ /* 0x040fe20003f4e200 */
[----:B------:R-:W-:Y:S01]  /*0620*/  IMAD.MOV.U32 R10, RZ, RZ, 0x1 ;  /* 0x00000001ff0a7424 */ /* 0x000fe200078e00ff */
[----:B------:R-:W-:Y:S01]  /*0630*/  LOP3.LUT R3, R2, 0x3ff00000, RZ, 0xfc, !PT ;  /* 0x3ff0000002037812 */ /* 0x000fe200078efcff */
[----:B------:R-:W-:Y:S01]  /*0640*/  IMAD.MOV.U32 R2, RZ, RZ, R24 ;  /* 0x000000ffff027224 */ /* 0x000fe200078e0018 */
[----:B------:R-:W-:Y:S01]  /*0650*/  LOP3.LUT R9, R7, 0x7ff00000, RZ, 0xc0, !PT ;  /* 0x7ff0000007097812 */ /* 0x000fe200078ec0ff */
[----:B------:R-:W-:Y:S01]  /*0660*/  IMAD.MOV.U32 R13, RZ, RZ, 0x1ca00000 ;  /* 0x1ca00000ff0d7424 */ /* 0x000fe200078e00ff */
[----:B------:R-:W-:Y:S01]  /*0670*/  LOP3.LUT R24, R25, 0x7ff00000, RZ, 0xc0, !PT ;  /* 0x7ff0000019187812 */ /* 0x000fe200078ec0ff */
[----:B------:R-:W-:Y:S02]  /*0680*/  BSSY.RECONVERGENT B1, `(.L_x_345) ;  /* 0x000004e000017945 */ /* 0x000fe40003800200 */
[----:B------:R-:W-:Y:S01]  /*0690*/  @!P0 DMUL R2, R4, 8.98846567431157953865e+307 ;  /* 0x7fe0000004028828 */ /* 0x000fe20000000000 */
[----:B------:R-:W-:Y:S01]  /*06a0*/  ISETP.GE.U32.AND P1, PT, R9, R24, PT ;  /* 0x000000180900720c */ /* 0x000fe20003f26070 */
[----:B------:R-:W-:-:S02]  /*06b0*/  IMAD.MOV.U32 R21, RZ, RZ, R9 ;  /* 0x000000ffff157224 */ /* 0x000fc400078e0009 */
[----:B------:R-:W-:Y:S02]  /*06c0*/  @!P2 LOP3.LUT R16, R5, 0x7ff00000, RZ, 0xc0, !PT ;  /* 0x7ff000000510a812 */ /* 0x000fe400078ec0ff */
[----:B------:R-:W0:Y:S02]  /*06d0*/  MUFU.RCP64H R11, R3 ;  /* 0x00000003000b7308 */ /* 0x000e240000001800 */
[----:B------:R-:W-:Y:S01]  /*06e0*/  @!P2 ISETP.GE.U32.AND P3, PT, R9, R16, PT ;  /* 0x000000100900a20c */ /* 0x000fe20003f66070 */
[----:B------:R-:W-:Y:S01]  /*06f0*/  @!P2 IMAD.MOV.U32 R16, RZ, RZ, RZ ;  /* 0x000000ffff10a224 */ /* 0x000fe200078e00ff */
[----:B------:R-:W-:Y:S02]  /*0700*/  @!P0 LOP3.LUT R24, R3, 0x7ff00000, RZ, 0xc0, !PT ;  /* 0x7ff0000003188812 */ /* 0x000fe400078ec0ff */
[----:B------:R-:W-:-:S03]  /*0710*/  @!P2 SEL R17, R13, 0x63400000, !P3 ;  /* 0x634000000d11a807 */ /* 0x000fc60005800000 */
[----:B------:R-:W-:Y:S01]  /*0720*/  VIADD R22, R24, 0xffffffff ;  /* 0xffffffff18167836 */ /* 0x000fe20000000000 */
[----:B------:R-:W-:-:S04]  /*0730*/  @!P2 LOP3.LUT R17, R17, 0x80000000, R7, 0xf8, !PT ;  /* 0x800000001111a812 */ /* 0x000fc800078ef807 */
[----:B------:R-:W-:Y:S01]  /*0740*/  @!P2 LOP3.LUT R17, R17, 0x100000, RZ, 0xfc, !PT ;  /* 0x001000001111a812 */ /* 0x000fe200078efcff */
[----:B0-----:R-:W-:-:S08]  /*0750*/  DFMA R14, R10, -R2, 1 ;  /* 0x3ff000000a0e742b */ /* 0x001fd00000000802 */
        /* <DEDUP_REMOVED lines=43> */
.L_x_346:
        /* <DEDUP_REMOVED lines=16> */
.L_x_349:
[----:B------:R-:W-:Y:S01]  /*0b10*/  LOP3.LUT R17, R5, 0x80000, RZ, 0xfc, !PT ;  /* 0x0008000005117812 */ /* 0x000fe200078efcff */
[----:B------:R-:W-:Y:S01]  /*0b20*/  IMAD.MOV.U32 R16, RZ, RZ, R4 ;  /* 0x000000ffff107224 */ /* 0x000fe200078e0004 */
[----:B------:R-:W-:Y:S06]  /*0b30*/  BRA `(.L_x_347) ;  /* 0x0000000000087947 */ /* 0x000fec0003800000 */
.L_x_348:
[----:B------:R-:W-:Y:S01]  /*0b40*/  LOP3.LUT R17, R7, 0x80000, RZ, 0xfc, !PT ;  /* 0x0008000007117812 */ /* 0x000fe200078efcff */
[----:B------:R-:W-:-:S07]  /*0b50*/  IMAD.MOV.U32 R16, RZ, RZ, R6 ;  /* 0x000000ffff107224 */ /* 0x000fce00078e0006 */
.L_x_347:
[----:B------:R-:W-:Y:S05]  /*0b60*/  BSYNC.RECONVERGENT B1 ;  /* 0x0000000000017941 */ /* 0x000fea0003800200 */
.L_x_345:
[----:B------:R-:W-:Y:S02]  /*0b70*/  IMAD.MOV.U32 R13, RZ, RZ, 0x0 ;  /* 0x00000000ff0d7424 */ /* 0x000fe400078e00ff */
[----:B------:R-:W-:Y:S02]  /*0b80*/  IMAD.MOV.U32 R4, RZ, RZ, R16 ;  /* 0x000000ffff047224 */ /* 0x000fe400078e0010 */
[----:B------:R-:W-:Y:S01]  /*0b90*/  IMAD.MOV.U32 R5, RZ, RZ, R17 ;  /* 0x000000ffff057224 */ /* 0x000fe200078e0011 */
[----:B------:R-:W-:Y:S06]  /*0ba0*/  RET.REL.NODEC R12 `(_Z28executeSecondLayer_DSC_partBPdS_S_S_S_S_S_) ;  /* 0xfffffff40c147950 */ /* 0x000fec0003c3ffff */
.L_x_350:
        /* <DEDUP_REMOVED lines=13> */
.L_x_432:


//--------------------- .text._Z28executeSecondLayer_DSC_partAPdS_S_S_S_S_S_ --------------------------
	.section	.text._Z28executeSecondLayer_DSC_partAPdS_S_S_S_S_S_,"ax",@progbits
	.align	128
        .global         _Z28executeSecondLayer_DSC_partAPdS_S_S_S_S_S_
        .type           _Z28executeSecondLayer_DSC_partAPdS_S_S_S_S_S_,@function
        .size           _Z28executeSecondLayer_DSC_partAPdS_S_S_S_S_S_,(.L_x_433 - _Z28executeSecondLayer_DSC_partAPdS_S_S_S_S_S_)
        .other          _Z28executeSecondLayer_DSC_partAPdS_S_S_S_S_S_,@"STO_CUDA_ENTRY STV_DEFAULT"
_Z28executeSecondLayer_DSC_partAPdS_S_S_S_S_S_:
.text._Z28executeSecondLayer_DSC_partAPdS_S_S_S_S_S_:
        /* <DEDUP_REMOVED lines=8> */
[----:B------:R-:W2:Y:S06]  /*0080*/  S2R R3, SR_TID.X ;  /* 0x0000000000037919 */ /* 0x000eac0000002100 */
[----:B------:R-:W4:Y:S01]  /*0090*/  LDC.64 R16, c[0x0][0x3a0] ;  /* 0x0000e800ff107b82 */ /* 0x000f220000000a00 */
[----:B0-----:R-:W-:-:S04]  /*00a0*/  IMAD R4, R27, 0x20, R2 ;  /* 0x000000201b047824 */ /* 0x001fc800078e0202 */
[----:B---3--:R-:W-:-:S04]  /*00b0*/  IMAD R5, R29, 0xe40, R4 ;  /* 0x00000e401d057824 */ /* 0x008fc800078e0204 */
[C---:B-----5:R-:W-:Y:S02]  /*00c0*/  IMAD R4, R0.reuse, 0x32c4, R5 ;  /* 0x000032c400047824 */ /* 0x060fe400078e0205 */
[----:B------:R-:W-:Y:S02]  /*00d0*/  IMAD R5, R0, 0x9, RZ ;  /* 0x0000000900057824 */ /* 0x000fe400078e02ff */
[----:B--2---:R-:W-:Y:S02]  /*00e0*/  IMAD R7, R3, 0x72, R4 ;  /* 0x0000007203077824 */ /* 0x004fe400078e0204 */
[----:B-1----:R-:W-:-:S04]  /*00f0*/  IMAD.WIDE.U32 R18, R5, 0x8, R18 ;  /* 0x0000000805127825 */ /* 0x002fc800078e0012 */
[----:B----4-:R-:W-:Y:S01]  /*0100*/  IMAD.WIDE.U32 R20, R7, 0x8, R20 ;  /* 0x0000000807147825 */ /* 0x010fe200078e0014 */
[----:B------:R-:W2:Y:S04]  /*0110*/  LDG.E.64 R14, desc[UR4][R18.64+0x8] ;  /* 0x00000804120e7981 */ /* 0x000ea8000c1e1b00 */
[----:B------:R-:W2:Y:S04]  /*0120*/  LDG.E.64 R4, desc[UR4][R20.64+0x8] ;  /* 0x0000080414047981 */ /* 0x000ea8000c1e1b00 */
[----:B------:R-:W3:Y:S04]  /*0130*/  LDG.E.64 R8, desc[UR4][R18.64] ;  /* 0x0000000412087981 */ /* 0x000ee8000c1e1b00 */
[----:B------:R-:W3:Y:S04]  /*0140*/  LDG.E.64 R10, desc[UR4][R20.64] ;  /* 0x00000004140a7981 */ /* 0x000ee8000c1e1b00 */
[----:B------:R-:W4:Y:S04]  /*0150*/  LDG.E.64 R6, desc[UR4][R18.64+0x10] ;  /* 0x0000100412067981 */ /* 0x000f28000c1e1b00 */
[----:B------:R-:W4:Y:S04]  /*0160*/  LDG.E.64 R12, desc[UR4][R20.64+0x10] ;  /* 0x00001004140c7981 */ /* 0x000f28000c1e1b00 */
[----:B------:R-:W5:Y:S01]  /*0170*/  LDG.E.64 R22, desc[UR4][R20.64+0x398] ;  /* 0x0003980414167981 */ /* 0x000f62000c1e1b00 */
[----:B--2---:R-:W-:-:S03]  /*0180*/  DMUL R14, R4, R14 ;  /* 0x0000000e040e7228 */ /* 0x004fc60000000000 */
[----:B------:R-:W5:Y:S05]  /*0190*/  LDG.E.64 R4, desc[UR4][R18.64+0x20] ;  /* 0x0000200412047981 */ /* 0x000f6a000c1e1b00 */
[----:B---3--:R-:W-:Y:S01]  /*01a0*/  DFMA R14, R10, R8, R14 ;  /* 0x000000080a0e722b */ /* 0x008fe2000000000e */
[----:B------:R-:W2:Y:S04]  /*01b0*/  LDG.E.64 R10, desc[UR4][R18.64+0x18] ;  /* 0x00001804120a7981 */ /* 0x000ea8000c1e1b00 */
[----:B------:R-:W2:Y:S03]  /*01c0*/  LDG.E.64 R8, desc[UR4][R20.64+0x390] ;  /* 0x0003900414087981 */ /* 0x000ea6000c1e1b00 */
[----:B----4-:R-:W-:Y:S01]  /*01d0*/  DFMA R6, R12, R6, R14 ;  /* 0x000000060c06722b */ /* 0x010fe2000000000e */
[----:B------:R-:W3:Y:S04]  /*01e0*/  LDG.E.64 R12, desc[UR4][R18.64+0x28] ;  /* 0x00002804120c7981 */ /* 0x000ee8000c1e1b00 */
[----:B------:R-:W3:Y:S01]  /*01f0*/  LDG.E.64 R14, desc[UR4][R20.64+0x3a0] ;  /* 0x0003a004140e7981 */ /* 0x000ee2000c1e1b00 */
[----:B------:R-:W-:-:S03]  /*0200*/  IMAD.WIDE.U32 R24, R0, 0x8, R16 ;  /* 0x0000000800187825 */ /* 0x000fc600078e0010 */
[----:B------:R-:W4:Y:S01]  /*0210*/  LDG.E.64 R16, desc[UR4][R20.64+0x720] ;  /* 0x0007200414107981 */ /* 0x000f22000c1e1b00 */
[----:B-----5:R-:W-:-:S03]  /*0220*/  DMUL R22, R22, R4 ;  /* 0x0000000416167228 */ /* 0x020fc60000000000 */
[----:B------:R0:W5:Y:S05]  /*0230*/  LDG.E.64 R4, desc[UR4][R24.64] ;  /* 0x0000000418047981 */ /* 0x00016a000c1e1b00 */
[----:B--2---:R-:W-:Y:S01]  /*0240*/  DFMA R22, R8, R10, R22 ;  /* 0x0000000a0816722b */ /* 0x004fe20000000016 */
[----:B------:R-:W2:Y:S04]  /*0250*/  LDG.E.64 R8, desc[UR4][R18.64+0x38] ;  /* 0x0000380412087981 */ /* 0x000ea8000c1e1b00 */
[----:B------:R-:W2:Y:S03]  /*0260*/  LDG.E.64 R10, desc[UR4][R20.64+0x728] ;  /* 0x00072804140a7981 */ /* 0x000ea6000c1e1b00 */
[----:B---3--:R-:W-:-:S02]  /*0270*/  DFMA R12, R14, R12, R22 ;  /* 0x0000000c0e0c722b */ /* 0x008fc40000000016 */
[----:B------:R-:W1:Y:S01]  /*0280*/  LDC.64 R22, c[0x0][0x398] ;  /* 0x0000e600ff167b82 */ /* 0x000e620000000a00 */
[----:B------:R-:W4:Y:S04]  /*0290*/  LDG.E.64 R14, desc[UR4][R18.64+0x30] ;  /* 0x00003004120e7981 */ /* 0x000f28000c1e1b00 */
[----:B------:R-:W3:Y:S04]  /*02a0*/  LDG.E.64 R20, desc[UR4][R20.64+0x730] ;  /* 0x0007300414147981 */ /* 0x000ee8000c1e1b00 */
[----:B------:R-:W3:Y:S01]  /*02b0*/  LDG.E.64 R18, desc[UR4][R18.64+0x40] ;  /* 0x0000400412127981 */ /* 0x000ee2000c1e1b00 */
[----:B-1----:R-:W-:-:S06]  /*02c0*/  IMAD.WIDE.U32 R22, R0, 0x8, R22 ;  /* 0x0000000800167825 */ /* 0x002fcc00078e0016 */
[----:B------:R-:W3:Y:S01]  /*02d0*/  LDG.E.64 R22, desc[UR4][R22.64] ;  /* 0x0000000416167981 */ /* 0x000ee2000c1e1b00 */
[----:B0-----:R-:W-:Y:S01]  /*02e0*/  IMAD.MOV.U32 R24, RZ, RZ, 0x1 ;  /* 0x00000001ff187424 */ /* 0x001fe200078e00ff */
[----:B------:R-:W-:-:S08]  /*02f0*/  DADD R6, RZ, R6 ;  /* 0x00000000ff067229 */ /* 0x000fd00000000006 */
[----:B------:R-:W-:Y:S01]  /*0300*/  DADD R6, R6, R12 ;  /* 0x0000000006067229 */ /* 0x000fe2000000000c */
[----:B------:R-:W-:-:S04]  /*0310*/  IMAD R29, R29, 0xe00, R2 ;  /* 0x00000e001d1d7824 */ /* 0x000fc800078e0202 */
[----:B------:R-:W-:Y:S01]  /*0320*/  IMAD R2, R0, 0x3100, R29 ;  /* 0x0000310000027824 */ /* 0x000fe200078e021d */
[----:B------:R-:W-:Y:S03]  /*0330*/  BSSY.RECONVERGENT B0, `(.L_x_351) ;  /* 0x0000017000007945 */ /* 0x000fe60003800200 */
[----:B------:R-:W-:Y:S01]  /*0340*/  IMAD R2, R27, 0x20, R2 ;  /* 0x000000201b027824 */ /* 0x000fe200078e0202 */
[----:B-----5:R-:W0:Y:S01]  /*0350*/  MUFU.RCP64H R25, R5 ;  /* 0x0000000500197308 */ /* 0x020e220000001800 */
[----:B--2---:R-:W-:Y:S02]  /*0360*/  DMUL R8, R10, R8 ;  /* 0x000000080a087228 */ /* 0x004fe40000000000 */
[----:B0-----:R-:W-:-:S06]  /*0370*/  DFMA R10, -R4, R24, 1 ;  /* 0x3ff00000040a742b */ /* 0x001fcc0000000118 */
[----:B----4-:R-:W-:Y:S02]  /*0380*/  DFMA R8, R16, R14, R8 ;  /* 0x0000000e1008722b */ /* 0x010fe40000000008 */
[----:B------:R-:W-:-:S06]  /*0390*/  DFMA R10, R10, R10, R10 ;  /* 0x0000000a0a0a722b */ /* 0x000fcc000000000a */
[----:B---3--:R-:W-:Y:S02]  /*03a0*/  DFMA R8, R20, R18, R8 ;  /* 0x000000121408722b */ /* 0x008fe40000000008 */
[----:B------:R-:W-:-:S06]  /*03b0*/  DFMA R10, R24, R10, R24 ;  /* 0x0000000a180a722b */ /* 0x000fcc0000000018 */
[----:B------:R-:W-:Y:S02]  /*03c0*/  DADD R6, R6, R8 ;  /* 0x0000000006067229 */ /* 0x000fe40000000008 */
[----:B------:R-:W-:-:S08]  /*03d0*/  DFMA R12, -R4, R10, 1 ;  /* 0x3ff00000040c742b */ /* 0x000fd0000000010a */
        /* <DEDUP_REMOVED lines=11> */
[----:B------:R-:W-:Y:S05]  /*0490*/  CALL.REL.NOINC `($__internal_42_$__cuda_sm20_div_rn_f64_full) ;  /* 0x0000000000487944 */ /* 0x000fea0003c00000 */
.L_x_352:
[----:B------:R-:W-:Y:S05]  /*04a0*/  BSYNC.RECONVERGENT B0 ;  /* 0x0000000000007941 */ /* 0x000fea0003800200 */
.L_x_351:
        /* <DEDUP_REMOVED lines=17> */
        .weak           $__internal_42_$__cuda_sm20_div_rn_f64_full
        .type           $__internal_42_$__cuda_sm20_div_rn_f64_full,@function
        .size           $__internal_42_$__cuda_sm20_div_rn_f64_full,(.L_x_433 - $__internal_42_$__cuda_sm20_div_rn_f64_full)
$__internal_42_$__cuda_sm20_div_rn_f64_full:
        /* <DEDUP_REMOVED lines=69> */
.L_x_354:
        /* <DEDUP_REMOVED lines=16> */
.L_x_357:
[----:B------:R-:W-:Y:S01]  /*0b10*/  LOP3.LUT R17, R5, 0x80000, RZ, 0xfc, !PT ;  /* 0x0008000005117812 */ /* 0x000fe200078efcff */
[----:B------:R-:W-:Y:S01]  /*0b20*/  IMAD.MOV.U32 R16, RZ, RZ, R4 ;  /* 0x000000ffff107224 */ /* 0x000fe200078e0004 */
[----:B------:R-:W-:Y:S06]  /*0b30*/  BRA `(.L_x_355) ;  /* 0x0000000000087947 */ /* 0x000fec0003800000 */
.L_x_356:
[----:B------:R-:W-:Y:S01]  /*0b40*/  LOP3.LUT R17, R7, 0x80000, RZ, 0xfc, !PT ;  /* 0x0008000007117812 */ /* 0x000fe200078efcff */
[----:B------:R-:W-:-:S07]  /*0b50*/  IMAD.MOV.U32 R16, RZ, RZ, R6 ;  /* 0x000000ffff107224 */ /* 0x000fce00078e0006 */
.L_x_355:
[----:B------:R-:W-:Y:S05]  /*0b60*/  BSYNC.RECONVERGENT B1 ;  /* 0x0000000000017941 */ /* 0x000fea0003800200 */
.L_x_353:
[----:B------:R-:W-:Y:S02]  /*0b70*/  IMAD.MOV.U32 R13, RZ, RZ, 0x0 ;  /* 0x00000000ff0d7424 */ /* 0x000fe400078e00ff */
[----:B------:R-:W-:Y:S02]  /*0b80*/  IMAD.MOV.U32 R6, RZ, RZ, R16 ;  /* 0x000000ffff067224 */ /* 0x000fe400078e0010 */
[----:B------:R-:W-:Y:S01]  /*0b90*/  IMAD.MOV.U32 R7, RZ, RZ, R17 ;  /* 0x000000ffff077224 */ /* 0x000fe200078e0011 */
[----:B------:R-:W-:Y:S06]  /*0ba0*/  RET.REL.NODEC R12 `(_Z28executeSecondLayer_DSC_partAPdS_S_S_S_S_S_) ;  /* 0xfffffff40c147950 */ /* 0x000fec0003c3ffff */
.L_x_358:
        /* <DEDUP_REMOVED lines=13> */
.L_x_433:


//--------------------- .text._Z30executeFirstLayer_CONV3D_partDPdS_S_S_S_S_S_ --------------------------
	.section	.text._Z30executeFirstLayer_CONV3D_partDPdS_S_S_S_S_S_,"ax",@progbits
	.align	128
        .global         _Z30executeFirstLayer_CONV3D_partDPdS_S_S_S_S_S_
        .type           _Z30executeFirstLayer_CONV3D_partDPdS_S_S_S_S_S_,@function
        .size           _Z30executeFirstLayer_CONV3D_partDPdS_S_S_S_S_S_,(.L_x_434 - _Z30executeFirstLayer_CONV3D_partDPdS_S_S_S_S_S_)
        .other          _Z30executeFirstLayer_CONV3D_partDPdS_S_S_S_S_S_,@"STO_CUDA_ENTRY STV_DEFAULT"
_Z30executeFirstLayer_CONV3D_partDPdS_S_S_S_S_S_:
.text._Z30executeFirstLayer_CONV3D_partDPdS_S_S_S_S_S_:
[----:B------:R-:W-:Y:S01]  /*0000*/  LDC R1, c[0x0][0x37c] ;  /* 0x0000df00ff017b82 */ /* 0x000fe20000000800 */
[----:B------:R-:W0:Y:S07]  /*0010*/  S2R R0, SR_CTAID.Y ;  /* 0x0000000000007919 */ /* 0x000e2e0000002600 */
[----:B------:R-:W1:Y:S01]  /*0020*/  LDC.64 R6, c[0x0][0x380] ;  /* 0x0000e000ff067b82 */ /* 0x000e620000000a00 */
[----:B------:R-:W2:Y:S01]  /*0030*/  LDCU.64 UR4, c[0x0][0x358] ;  /* 0x00006b00ff0477ac */ /* 0x000ea20008000a00 */
[----:B------:R-:W3:Y:S01]  /*0040*/  S2R R2, SR_TID.X ;  /* 0x0000000000027919 */ /* 0x000ee20000002100 */
[----:B------:R-:W3:Y:S05]  /*0050*/  S2R R3, SR_TID.Y ;  /* 0x0000000000037919 */ /* 0x000eea0000002200 */
[----:B------:R-:W4:Y:S01]  /*0060*/  LDC.64 R36, c[0x0][0x388] ;  /* 0x0000e200ff247b82 */ /* 0x000f220000000a00 */
[----:B------:R-:W0:Y:S01]  /*0070*/  S2R R5, SR_CTAID.Z ;  /* 0x0000000000057919 */ /* 0x000e220000002700 */
[----:B------:R-:W5:Y:S01]  /*0080*/  S2R R4, SR_CTAID.X ;  /* 0x0000000000047919 */ /* 0x000f620000002500 */
[----:B---3--:R-:W-:-:S02]  /*0090*/  IMAD R9, R2, 0xe1, R3 ;  /* 0x000000e102097824 */ /* 0x008fc400078e0203 */
[----:B0-----:R-:W-:-:S04]  /*00a0*/  IMAD.IADD R8, R0, 0x1, R5 ;  /* 0x0000000100087824 */ /* 0x001fc800078e0205 */
[----:B------:R-:W-:-:S04]  /*00b0*/  IMAD R9, R8, 0x10, R9 ;  /* 0x0000001008097824 */ /* 0x000fc800078e0209 */
[----:B------:R-:W-:-:S04]  /*00c0*/  IMAD.SHL.U32 R9, R9, 0x2, RZ ;  /* 0x0000000209097824 */ /* 0x000fc800078e00ff */
[----:B-1----:R-:W-:-:S04]  /*00d0*/  IMAD.WIDE.U32 R6, R9, 0x8, R6 ;  /* 0x0000000809067825 */ /* 0x002fc800078e0006 */
[----:B-----5:R-:W-:Y:S01]  /*00e0*/  IMAD R9, R4, 0x1b, RZ ;  /* 0x0000001b04097824 */ /* 0x020fe200078e02ff */
[----:B------:R-:W-:-:S03]  /*00f0*/  IADD3 R34, P0, PT, R6, 0x1000000, RZ ;  /* 0x0100000006227810 */ /* 0x000fc60007f1e0ff */
[----:B----4-:R-:W-:-:S04]  /*0100*/  IMAD.WIDE.U32 R36, R9, 0x8, R36 ;  /* 0x0000000809247825 */ /* 0x010fc800078e0024 */
[----:B------:R-:W-:Y:S01]  /*0110*/  IMAD.X R35, RZ, RZ, R7, P0 ;  /* 0x000000ffff237224 */ /* 0x000fe200000e0607 */
[----:B--2---:R-:W2:Y:S04]  /*0120*/  LDG.E.64 R12, desc[UR4][R36.64+0x8] ;  /* 0x00000804240c7981 */ /* 0x004ea8000c1e1b00 */
[----:B------:R-:W2:Y:S04]  /*0130*/  LDG.E.64 R8, desc[UR4][R34.64+-0x1efff8] ;  /* 0xe100080422087981 */ /* 0x000ea8000c1e1b00 */
[----:B------:R-:W3:Y:S04]  /*0140*/  LDG.E.64 R20, desc[UR4][R36.64] ;  /* 0x0000000424147981 */ /* 0x000ee8000c1e1b00 */
[----:B------:R-:W3:Y:S04]  /*0150*/  LDG.E.64 R24, desc[UR4][R34.64+-0x1f0000] ;  /* 0xe100000422187981 */ /* 0x000ee8000c1e1b00 */
[----:B------:R-:W4:Y:S04]  /*0160*/  LDG.E.64 R22, desc[UR4][R36.64+0x10] ;  /* 0x0000100424167981 */ /* 0x000f28000c1e1b00 */
[----:B------:R-:W5:Y:S04]  /*0170*/  LDG.E.64 R10, desc[UR4][R36.64+0x20] ;  /* 0x00002004240a7981 */ /* 0x000f68000c1e1b00 */
[----:B------:R-:W4:Y:S04]  /*0180*/  LDG.E.64 R16, desc[UR4][R34.64+-0x1efff0] ;  /* 0xe100100422107981 */ /* 0x000f28000c1e1b00 */
[----:B------:R-:W5:Y:S04]  /*0190*/  LDG.E.64 R6, desc[UR4][R34.64+-0x1ef8f0] ;  /* 0xe107100422067981 */ /* 0x000f68000c1e1b00 */
[----:B------:R-:W5:Y:S04]  /*01a0*/  LDG.E.64 R18, desc[UR4][R36.64+0x18] ;  /* 0x0000180424127981 */ /* 0x000f68000c1e1b00 */
[----:B------:R-:W5:Y:S04]  /*01b0*/  LDG.E.64 R14, desc[UR4][R34.64+-0x1ef8f8] ;  /* 0xe1070804220e7981 */ /* 0x000f68000c1e1b00 */
[----:B------:R-:W5:Y:S04]  /*01c0*/  LDG.E.64 R28, desc[UR4][R34.64+-0x1ef1f0] ;  /* 0xe10e1004221c7981 */ /* 0x000f68000c1e1b00 */
[----:B------:R-:W5:Y:S04]  /*01d0*/  LDG.E.64 R30, desc[UR4][R36.64+0xd0] ;  /* 0x0000d004241e7981 */ /* 0x000f68000c1e1b00 */
[----:B------:R-:W5:Y:S01]  /*01e0*/  LDG.E.64 R32, desc[UR4][R34.64+-0x1295d0] ;  /* 0xed6a300422207981 */ /* 0x000f62000c1e1b00 */
[----:B--2---:R-:W-:-:S03]  /*01f0*/  DMUL R26, R8, R12 ;  /* 0x0000000c081a7228 */ /* 0x004fc60000000000 */
[----:B------:R-:W2:Y:S04]  /*0200*/  LDG.E.64 R12, desc[UR4][R36.64+0x38] ;  /* 0x00003804240c7981 */ /* 0x000ea8000c1e1b00 */
[----:B------:R-:W2:Y:S01]  /*0210*/  LDG.E.64 R8, desc[UR4][R34.64+-0x1ef1e8] ;  /* 0xe10e180422087981 */ /* 0x000ea2000c1e1b00 */
[----:B---3--:R-:W-:-:S03]  /*0220*/  DFMA R24, R24, R20, R26 ;  /* 0x000000141818722b */ /* 0x008fc6000000001a */
[----:B------:R-:W3:Y:S04]  /*0230*/  LDG.E.64 R20, desc[UR4][R36.64+0x30] ;  /* 0x0000300424147981 */ /* 0x000ee8000c1e1b00 */
[----:B------:R-:W3:Y:S01]  /*0240*/  LDG.E.64 R26, desc[UR4][R36.64+0x28] ;  /* 0x00002804241a7981 */ /* 0x000ee2000c1e1b00 */
[----:B----4-:R-:W-:-:S03]  /*0250*/  DFMA R22, R16, R22, R24 ;  /* 0x000000161016722b */ /* 0x010fc60000000018 */
[----:B------:R-:W4:Y:S01]  /*0260*/  LDG.E.64 R24, desc[UR4][R34.64+-0x1ef1e0] ;  /* 0xe10e200422187981 */ /* 0x000f22000c1e1b00 */
[----:B-----5:R-:W-:-:S03]  /*0270*/  DMUL R10, R6, R10 ;  /* 0x0000000a060a7228 */ /* 0x020fc60000000000 */
[----:B------:R-:W4:Y:S04]  /*0280*/  LDG.E.64 R6, desc[UR4][R36.64+0x40] ;  /* 0x0000400424067981 */ /* 0x000f28000c1e1b00 */
[----:B------:R-:W5:Y:S01]  /*0290*/  LDG.E.64 R16, desc[UR4][R34.64+-0x1ef8e8] ;  /* 0xe107180422107981 */ /* 0x000f62000c1e1b00 */
[----:B------:R-:W-:-:S03]  /*02a0*/  DFMA R18, R14, R18, R10 ;  /* 0x000000120e12722b */ /* 0x000fc6000000000a */
[----:B------:R-:W5:Y:S04]  /*02b0*/  LDG.E.64 R10, desc[UR4][R36.64+0x50] ;  /* 0x00005004240a7981 */ /* 0x000f68000c1e1b00 */
[----:B------:R-:W5:Y:S01]  /*02c0*/  LDG.E.64 R14, desc[UR4][R34.64+-0x18d1f0] ;  /* 0xe72e1004220e7981 */ /* 0x000f62000c1e1b00 */
[----:B--2---:R-:W-:-:S03]  /*02d0*/  DMUL R8, R8, R12 ;  /* 0x0000000c08087228 */ /* 0x004fc60000000000 */
[----:B------:R-:W2:Y:S05]  /*02e0*/  LDG.E.64 R12, desc[UR4][R34.64+-0x18d1f8] ;  /* 0xe72e0804220c7981 */ /* 0x000eaa000c1e1b00 */
[----:B---3--:R-:W-:Y:S01]  /*02f0*/  DFMA R8, R28, R20, R8 ;  /* 0x000000141c08722b */ /* 0x008fe20000000008 */
[----:B------:R-:W2:Y:S04]  /*0300*/  LDG.E.64 R28, desc[UR4][R36.64+0x48] ;  /* 0x00004804241c7981 */ /* 0x000ea8000c1e1b00 */
[----:B------:R-:W3:Y:S03]  /*0310*/  LDG.E.64 R20, desc[UR4][R34.64+-0x18d1e8] ;  /* 0xe72e180422147981 */ /* 0x000ee6000c1e1b00 */
[----:B----4-:R-:W-:-:S02]  /*0320*/  DFMA R24, R24, R6, R8 ;  /* 0x000000061818722b */ /* 0x010fc40000000008 */
[----:B------:R-:W3:Y:S01]  /*0330*/  LDG.E.64 R8, desc[UR4][R36.64+0x58] ;  /* 0x0000580424087981 */ /* 0x000ee2000c1e1b00 */
[----:B-----5:R-:W-:-:S03]  /*0340*/  DFMA R26, R16, R26, R18 ;  /* 0x0000001a101a722b */ /* 0x020fc60000000012 */
[----:B------:R-:W4:Y:S04]  /*0350*/  LDG.E.64 R6, desc[UR4][R36.64+0x68] ;  /* 0x0000680424067981 */ /* 0x000f28000c1e1b00 */
[----:B------:R-:W4:Y:S01]  /*0360*/  LDG.E.64 R16, desc[UR4][R34.64+-0x18cae8] ;  /* 0xe735180422107981 */ /* 0x000f22000c1e1b00 */
[----:B------:R-:W-:-:S03]  /*0370*/  DMUL R10, R14, R10 ;  /* 0x0000000a0e0a7228 */ /* 0x000fc60000000000 */
[----:B------:R-:W5:Y:S04]  /*0380*/  LDG.E.64 R14, desc[UR4][R36.64+0x60] ;  /* 0x00006004240e7981 */ /* 0x000f68000c1e1b00 */
[----:B------:R-:W5:Y:S01]  /*0390*/  LDG.E.64 R18, desc[UR4][R34.64+-0x18caf0] ;  /* 0xe735100422127981 */ /* 0x000f62000c1e1b00 */
[----:B--2---:R-:W-:-:S03]  /*03a0*/  DFMA R28, R12, R28, R10 ;  /* 0x0000001c0c1c722b */ /* 0x004fc6000000000a */
[----:B------:R-:W2:Y:S04]  /*03b0*/  LDG.E.64 R10, desc[UR4][R36.64+0x70] ;  /* 0x00007004240a7981 */ /* 0x000ea8000c1e1b00 */
[----:B------:R-:W2:Y:S01]  /*03c0*/  LDG.E.64 R12, desc[UR4][R34.64+-0x18cae0] ;  /* 0xe7352004220c7981 */ /* 0x000ea2000c1e1b00 */
[----:B---3--:R-:W-:-:S03]  /*03d0*/  DFMA R8, R20, R8, R28 ;  /* 0x000000081408722b */ /* 0x008fc6000000001c */
[----:B------:R-:W3:Y:S01]  /*03e0*/  LDG.E.64 R28, desc[UR4][R34.64+-0x18c3e8] ;  /* 0xe73c1804221c7981 */ /* 0x000ee2000c1e1b00 */
[----:B----4-:R-:W-:-:S03]  /*03f0*/  DMUL R20, R16, R6 ;  /* 0x0000000610147228 */ /* 0x010fc60000000000 */
[----:B------:R-:W4:Y:S04]  /*0400*/  LDG.E.64 R16, desc[UR4][R36.64+0x80] ;  /* 0x0000800424107981 */ /* 0x000f28000c1e1b00 */
[----:B------:R-:W4:Y:S01]  /*0410*/  LDG.E.64 R6, desc[UR4][R34.64+-0x18c3e0] ;  /* 0xe73c200422067981 */ /* 0x000f22000c1e1b00 */
[----:B-----5:R-:W-:-:S03]  /*0420*/  DFMA R14, R18, R14, R20 ;  /* 0x0000000e120e722b */ /* 0x020fc60000000014 */
[----:B------:R-:W3:Y:S04]  /*0430*/  LDG.E.64 R18, desc[UR4][R36.64+0x78] ;  /* 0x0000780424127981 */ /* 0x000ee8000c1e1b00 */
[----:B------:R-:W5:Y:S01]  /*0440*/  LDG.E.64 R20, desc[UR4][R34.64+-0x12a3e8] ;  /* 0xed5c180422147981 */ /* 0x000f62000c1e1b00 */
[----:B--2---:R-:W-:-:S03]  /*0450*/  DFMA R10, R12, R10, R14 ;  /* 0x0000000a0c0a722b */ /* 0x004fc6000000000e */
[----:B------:R-:W2:Y:S04]  /*0460*/  LDG.E.64 R12, desc[UR4][R36.64+0x88] ;  /* 0x00008804240c7981 */ /* 0x000ea8000c1e1b00 */
[----:B------:R-:W2:Y:S01]  /*0470*/  LDG.E.64 R14, desc[UR4][R34.64+-0x18c3d8] ;  /* 0xe73c2804220e7981 */ /* 0x000ea2000c1e1b00 */
[----:B----4-:R-:W-:-:S03]  /*0480*/  DMUL R16, R6, R16 ;  /* 0x0000001006107228 */ /* 0x010fc60000000000 */
[----:B------:R-:W5:Y:S05]  /*0490*/  LDG.E.64 R6, desc[UR4][R36.64+0x98] ;  /* 0x0000980424067981 */ /* 0x000f6a000c1e1b00 */
[----:B---3--:R-:W-:Y:S02]  /*04a0*/  DFMA R18, R28, R18, R16 ;  /* 0x000000121c12722b */ /* 0x008fe40000000010 */
[----:B------:R-:W3:Y:S04]  /*04b0*/  LDG.E.64 R16, desc[UR4][R36.64+0x90] ;  /* 0x0000900424107981 */ /* 0x000ee8000c1e1b00 */
[----:B------:R-:W3:Y:S02]  /*04c0*/  LDG.E.64 R28, desc[UR4][R34.64+-0x12a3f0] ;  /* 0xed5c1004221c7981 */ /* 0x000ee4000c1e1b00 */
[----:B--2---:R-:W-:-:S02]  /*04d0*/  DFMA R12, R14, R12, R18 ;  /* 0x0000000c0e0c722b */ /* 0x004fc40000000012 */
[----:B------:R-:W2:Y:S04]  /*04e0*/  LDG.E.64 R14, desc[UR4][R36.64+0xa0] ;  /* 0x0000a004240e7981 */ /* 0x000ea8000c1e1b00 */
[----:B------:R-:W2:Y:S01]  /*04f0*/  LDG.E.64 R18, desc[UR4][R34.64+-0x12a3e0] ;  /* 0xed5c200422127981 */ /* 0x000ea2000c1e1b00 */
[----:B-----5:R-:W-:-:S03]  /*0500*/  DMUL R6, R20, R6 ;  /* 0x0000000614067228 */ /* 0x020fc60000000000 */
[----:B------:R-:W4:Y:S05]  /*0510*/  LDG.E.64 R20, desc[UR4][R36.64+0xa8] ;  /* 0x0000a80424147981 */ /* 0x000f2a000c1e1b00 */
[----:B---3--:R-:W-:Y:S02]  /*0520*/  DFMA R28, R28, R16, R6 ;  /* 0x000000101c1c722b */ /* 0x008fe40000000006 */
[----:B------:R-:W3:Y:S04]  /*0530*/  LDG.E.64 R6, desc[UR4][R36.64+0xb0] ;  /* 0x0000b00424067981 */ /* 0x000ee8000c1e1b00 */
[----:B------:R-:W3:Y:S02]  /*0540*/  LDG.E.64 R16, desc[UR4][R34.64+-0x129ce0] ;  /* 0xed63200422107981 */ /* 0x000ee4000c1e1b00 */
[----:B--2---:R-:W-:-:S02]  /*0550*/  DFMA R14, R18, R14, R28 ;  /* 0x0000000e120e722b */ /* 0x004fc4000000001c */
[----:B------:R-:W4:Y:S04]  /*0560*/  LDG.E.64 R28, desc[UR4][R34.64+-0x129ce8] ;  /* 0xed631804221c7981 */ /* 0x000f28000c1e1b00 */
[----:B------:R-:W2:Y:S01]  /*0570*/  LDG.E.64 R18, desc[UR4][R34.64+-0x129cd8] ;  /* 0xed63280422127981 */ /* 0x000ea2000c1e1b00 */
[----:B---3--:R-:W-:-:S03]  /*0580*/  DMUL R6, R16, R6 ;  /* 0x0000000610067228 */ /* 0x008fc60000000000 */
[----:B------:R-:W2:Y:S01]  /*0590*/  LDG.E.64 R16, desc[UR4][R36.64+0xb8] ;  /* 0x0000b80424107981 */ /* 0x000ea2000c1e1b00 */
[----:B------:R-:W-:-:S08]  /*05a0*/  DADD R22, RZ, R22 ;  /* 0x00000000ff167229 */ /* 0x000fd00000000016 */
[----:B------:R-:W-:Y:S02]  /*05b0*/  DADD R26, R22, R26 ;  /* 0x00000000161a7229 */ /* 0x000fe4000000001a */
[----:B------:R-:W0:Y:S06]  /*05c0*/  LDC.64 R22, c[0x0][0x398] ;  /* 0x0000e600ff167b82 */ /* 0x000e2c0000000a00 */
[----:B------:R-:W-:Y:S02]  /*05d0*/  DADD R24, R26, R24 ;  /* 0x000000001a187229 */ /* 0x000fe40000000018 */
[----:B------:R-:W3:Y:S01]  /*05e0*/  LDG.E.64 R26, desc[UR4][R36.64+0xc0] ;  /* 0x0000c004241a7981 */ /* 0x000ee2000c1e1b00 */
[----:B0-----:R-:W-:-:S06]  /*05f0*/  IMAD.WIDE.U32 R22, R4, 0x8, R22 ;  /* 0x0000000804167825 */ /* 0x001fcc00078e0016 */
[----:B------:R-:W5:Y:S01]  /*0600*/  LDG.E.64 R22, desc[UR4][R22.64] ;  /* 0x0000000416167981 */ /* 0x000f62000c1e1b00 */
[----:B----4-:R-:W-:Y:S01]  /*0610*/  DFMA R20, R28, R20, R6 ;  /* 0x000000141c14722b */ /* 0x010fe20000000006 */
[----:B------:R-:W0:Y:S02]  /*0620*/  LDC.64 R6, c[0x0][0x3a0] ;  /* 0x0000e800ff067b82 */ /* 0x000e240000000a00 */
[----:B------:R-:W3:Y:S01]  /*0630*/  LDG.E.64 R28, desc[UR4][R34.64+-0x1295e0] ;  /* 0xed6a2004221c7981 */ /* 0x000ee2000c1e1b00 */
[----:B0-----:R-:W-:-:S06]  /*0640*/  IMAD.WIDE.U32 R6, R4, 0x8, R6 ;  /* 0x0000000804067825 */ /* 0x001fcc00078e0006 */
[----:B------:R-:W4:Y:S01]  /*0650*/  LDG.E.64 R6, desc[UR4][R6.64] ;  /* 0x0000000406067981 */ /* 0x000f22000c1e1b00 */
[----:B--2---:R-:W-:-:S03]  /*0660*/  DFMA R16, R18, R16, R20 ;  /* 0x000000101210722b */ /* 0x004fc60000000014 */
[----:B------:R-:W2:Y:S04]  /*0670*/  LDG.E.64 R18, desc[UR4][R36.64+0xc8] ;  /* 0x0000c80424127981 */ /* 0x000ea8000c1e1b00 */
[----:B------:R-:W2:Y:S01]  /*0680*/  LDG.E.64 R20, desc[UR4][R34.64+-0x1295d8] ;  /* 0xed6a280422147981 */ /* 0x000ea2000c1e1b00 */
[----:B------:R-:W-:Y:S01]  /*0690*/  DADD R24, R24, R8 ;  /* 0x0000000018187229 */ /* 0x000fe20000000008 */
[----:B------:R-:W-:-:S07]  /*06a0*/  IMAD.MOV.U32 R8, RZ, RZ, 0x1 ;  /* 0x00000001ff087424 */ /* 0x000fce00078e00ff */
[----:B------:R-:W-:-:S08]  /*06b0*/  DADD R10, R24, R10 ;  /* 0x00000000180a7229 */ /* 0x000fd0000000000a */
[----:B------:R-:W-:-:S08]  /*06c0*/  DADD R12, R10, R12 ;  /* 0x000000000a0c7229 */ /* 0x000fd0000000000c */
[----:B------:R-:W-:-:S08]  /*06d0*/  DADD R12, R12, R14 ;  /* 0x000000000c0c7229 */ /* 0x000fd0000000000e */
[----:B------:R-:W-:Y:S01]  /*06e0*/  DADD R12, R12, R16 ;  /* 0x000000000c0c7229 */ /* 0x000fe20000000010 */
[----:B------:R-:W-:Y:S01]  /*06f0*/  BSSY.RECONVERGENT B0, `(.L_x_359) ;  /* 0x0000015000007945 */ /* 0x000fe20003800200 */
[----:B----4-:R-:W0:Y:S01]  /*0700*/  MUFU.RCP64H R9, R7 ;  /* 0x0000000700097308 */ /* 0x010e220000001800 */
[----:B--2---:R-:W-:Y:S02]  /*0710*/  DMUL R18, R20, R18 ;  /* 0x0000001214127228 */ /* 0x004fe40000000000 */
[----:B0-----:R-:W-:-:S06]  /*0720*/  DFMA R10, -R6, R8, 1 ;  /* 0x3ff00000060a742b */ /* 0x001fcc0000000108 */
[----:B---3--:R-:W-:Y:S02]  /*0730*/  DFMA R18, R28, R26, R18 ;  /* 0x0000001a1c12722b */ /* 0x008fe40000000012 */
[----:B------:R-:W-:-:S06]  /*0740*/  DFMA R10, R10, R10, R10 ;  /* 0x0000000a0a0a722b */ /* 0x000fcc000000000a */
[----:B------:R-:W-:Y:S02]  /*0750*/  DFMA R18, R32, R30, R18 ;  /* 0x0000001e2012722b */ /* 0x000fe40000000012 */
[----:B------:R-:W-:-:S06]  /*0760*/  DFMA R10, R8, R10, R8 ;  /* 0x0000000a080a722b */ /* 0x000fcc0000000008 */
[----:B------:R-:W-:Y:S02]  /*0770*/  DADD R12, R12, R18 ;  /* 0x000000000c0c7229 */ /* 0x000fe40000000012 */
[----:B------:R-:W-:-:S06]  /*0780*/  DFMA R8, -R6, R10, 1 ;  /* 0x3ff000000608742b */ /* 0x000fcc000000010a */
[----:B-----5:R-:W-:Y:S02]  /*0790*/  DADD R12, R12, -R22 ;  /* 0x000000000c0c7229 */ /* 0x020fe40000000816 */
        /* <DEDUP_REMOVED lines=9> */
[----:B------:R-:W-:Y:S05]  /*0830*/  CALL.REL.NOINC `($__internal_43_$__cuda_sm20_div_rn_f64_full) ;  /* 0x00000000005c7944 */ /* 0x000fea0003c00000 */
.L_x_360:
[----:B------:R-:W-:Y:S05]  /*0840*/  BSYNC.RECONVERGENT B0 ;  /* 0x0000000000007941 */ /* 0x000fea0003800200 */
.L_x_359:
[----:B------:R-:W0:Y:S08]  /*0850*/  LDC.64 R6, c[0x0][0x3a8] ;  /* 0x0000ea00ff067b82 */ /* 0x000e300000000a00 */
[----:B------:R-:W1:Y:S01]  /*0860*/  LDC.64 R10, c[0x0][0x3b0] ;  /* 0x0000ec00ff0a7b82 */ /* 0x000e620000000a00 */
[----:B------:R-:W-:-:S07]  /*0870*/  IMAD R3, R4, 0x32c4, R3 ;  /* 0x000032c404037824 */ /* 0x000fce00078e0203 */
[----:B------:R-:W2:Y:S01]  /*0880*/  LDC.64 R12, c[0x0][0x390] ;  /* 0x0000e400ff0c7b82 */ /* 0x000ea20000000a00 */
[----:B0-----:R-:W-:-:S06]  /*0890*/  IMAD.WIDE.U32 R6, R4, 0x8, R6 ;  /* 0x0000000804067825 */ /* 0x001fcc00078e0006 */
[----:B------:R-:W3:Y:S01]  /*08a0*/  LDG.E.64 R6, desc[UR4][R6.64] ;  /* 0x0000000406067981 */ /* 0x000ee2000c1e1b00 */
[----:B-1----:R-:W-:-:S06]  /*08b0*/  IMAD.WIDE.U32 R10, R4, 0x8, R10 ;  /* 0x00000008040a7825 */ /* 0x002fcc00078e000a */
[----:B------:R-:W3:Y:S01]  /*08c0*/  LDG.E.64 R10, desc[UR4][R10.64] ;  /* 0x000000040a0a7981 */ /* 0x000ee2000c1e1b00 */
[----:B------:R-:W-:-:S04]  /*08d0*/  IMAD R0, R0, 0x720, R3 ;  /* 0x0000072000007824 */ /* 0x000fc800078e0203 */
[----:B------:R-:W-:-:S04]  /*08e0*/  IMAD R3, R5, 0x10, R0 ;  /* 0x0000001005037824 */ /* 0x000fc800078e0200 */
[----:B------:R-:W-:-:S04]  /*08f0*/  IMAD R3, R2, 0x72, R3 ;  /* 0x0000007202037824 */ /* 0x000fc800078e0203 */
[----:B------:R-:W-:-:S04]  /*0900*/  VIADD R3, R3, 0x1d33 ;  /* 0x00001d3303037836 */ /* 0x000fc80000000000 */
        /* <DEDUP_REMOVED lines=10> */
        .weak           $__internal_43_$__cuda_sm20_div_rn_f64_full
        .type           $__internal_43_$__cuda_sm20_div_rn_f64_full,@function
        .size           $__internal_43_$__cuda_sm20_div_rn_f64_full,(.L_x_434 - $__internal_43_$__cuda_sm20_div_rn_f64_full)
$__internal_43_$__cuda_sm20_div_rn_f64_full:
        /* <DEDUP_REMOVED lines=12> */
[----:B------:R-:W-:Y:S01]  /*0a70*/  ISETP.GE.U32.AND P1, PT, R15, R24, PT ;  /* 0x000000180f00720c */ /* 0x000fe20003f26070 */
[----:B------:R-:W-:-:S04]  /*0a80*/  IMAD.MOV.U32 R25, RZ, RZ, R15 ;  /* 0x000000ffff197224 */ /* 0x000fc800078e000f */
[----:B------:R-:W0:Y:S02]  /*0a90*/  MUFU.RCP64H R17, R9 ;  /* 0x0000000900117308 */ /* 0x000e240000001800 */
[----:B------:R-:W-:Y:S01]  /*0aa0*/  @!P2 LOP3.LUT R18, R7, 0x7ff00000, RZ, 0xc0, !PT ;  /* 0x7ff000000712a812 */ /* 0x000fe200078ec0ff */
[----:B------:R-:W-:Y:S01]  /*0ab0*/  @!P2 IMAD.MOV.U32 R20, RZ, RZ, RZ ;  /* 0x000000ffff14a224 */ /* 0x000fe200078e00ff */
[----:B------:R-:W-:Y:S02]  /*0ac0*/  @!P0 LOP3.LUT R24, R9, 0x7ff00000, RZ, 0xc0, !PT ;  /* 0x7ff0000009188812 */ /* 0x000fe400078ec0ff */
[----:B------:R-:W-:Y:S01]  /*0ad0*/  @!P2 ISETP.GE.U32.AND P3, PT, R15, R18, PT ;  /* 0x000000120f00a20c */ /* 0x000fe20003f66070 */
[----:B------:R-:W-:Y:S02]  /*0ae0*/  IMAD.MOV.U32 R18, RZ, RZ, 0x1ca00000 ;  /* 0x1ca00000ff127424 */ /* 0x000fe400078e00ff */
[----:B------:R-:W-:-:S03]  /*0af0*/  VIADD R26, R24, 0xffffffff ;  /* 0xffffffff181a7836 */ /* 0x000fc60000000000 */
        /* <DEDUP_REMOVED lines=47> */
.L_x_362:
        /* <DEDUP_REMOVED lines=16> */
.L_x_365:
[----:B------:R-:W-:Y:S01]  /*0ef0*/  LOP3.LUT R19, R7, 0x80000, RZ, 0xfc, !PT ;  /* 0x0008000007137812 */ /* 0x000fe200078efcff */
[----:B------:R-:W-:Y:S01]  /*0f00*/  IMAD.MOV.U32 R18, RZ, RZ, R6 ;  /* 0x000000ffff127224 */ /* 0x000fe200078e0006 */
[----:B------:R-:W-:Y:S06]  /*0f10*/  BRA `(.L_x_363) ;  /* 0x0000000000087947 */ /* 0x000fec0003800000 */
.L_x_364:
[----:B------:R-:W-:Y:S01]  /*0f20*/  LOP3.LUT R19, R11, 0x80000, RZ, 0xfc, !PT ;  /* 0x000800000b137812 */ /* 0x000fe200078efcff */
[----:B------:R-:W-:-:S07]  /*0f30*/  IMAD.MOV.U32 R18, RZ, RZ, R10 ;  /* 0x000000ffff127224 */ /* 0x000fce00078e000a */
.L_x_363:
[----:B------:R-:W-:Y:S05]  /*0f40*/  BSYNC.RECONVERGENT B1 ;  /* 0x0000000000017941 */ /* 0x000fea0003800200 */
.L_x_361:
[----:B------:R-:W-:Y:S02]  /*0f50*/  IMAD.MOV.U32 R15, RZ, RZ, 0x0 ;  /* 0x00000000ff0f7424 */ /* 0x000fe400078e00ff */
[----:B------:R-:W-:Y:S02]  /*0f60*/  IMAD.MOV.U32 R8, RZ, RZ, R18 ;  /* 0x000000ffff087224 */ /* 0x000fe400078e0012 */
[----:B------:R-:W-:Y:S01]  /*0f70*/  IMAD.MOV.U32 R9, RZ, RZ, R19 ;  /* 0x000000ffff097224 */ /* 0x000fe200078e0013 */
[----:B------:R-:W-:Y:S06]  /*0f80*/  RET.REL.NODEC R14 `(_Z30executeFirstLayer_CONV3D_partDPdS_S_S_S_S_S_) ;  /* 0xfffffff00e1c7950 */ /* 0x000fec0003c3ffff */
.L_x_366:
        /* <DEDUP_REMOVED lines=15> */
.L_x_434:


//--------------------- .text._Z30executeFirstLayer_CONV3D_partCPdS_S_S_S_S_S_ --------------------------
	.section	.text._Z30executeFirstLayer_CONV3D_partCPdS_S_S_S_S_S_,"ax",@progbits
	.align	128
        .global         _Z30executeFirstLayer_CONV3D_partCPdS_S_S_S_S_S_
        .type           _Z30executeFirstLayer_CONV3D_partCPdS_S_S_S_S_S_,@function
        .size           _Z30executeFirstLayer_CONV3D_partCPdS_S_S_S_S_S_,(.L_x_435 - _Z30executeFirstLayer_CONV3D_partCPdS_S_S_S_S_S_)
        .other          _Z30executeFirstLayer_CONV3D_partCPdS_S_S_S_S_S_,@"STO_CUDA_ENTRY STV_DEFAULT"
_Z30executeFirstLayer_CONV3D_partCPdS_S_S_S_S_S_:
.text._Z30executeFirstLayer_CONV3D_partCPdS_S_S_S_S_S_:
[----:B------:R-:W-:Y:S01]  /*0000*/  LDC R1, c[0x0][0x37c] ;  /* 0x0000df00ff017b82 */ /* 0x000fe20000000800 */
[----:B------:R-:W0:Y:S07]  /*0010*/  S2R R0, SR_CTAID.Y ;  /* 0x0000000000007919 */ /* 0x000e2e0000002600 */
[----:B------:R-:W1:Y:S01]  /*0020*/  LDC.64 R36, c[0x0][0x388] ;  /* 0x0000e200ff247b82 */ /* 0x000e620000000a00 */
[----:B------:R-:W2:Y:S01]  /*0030*/  LDCU.64 UR4, c[0x0][0x358] ;  /* 0x00006b00ff0477ac */ /* 0x000ea20008000a00 */
[----:B------:R-:W3:Y:S01]  /*0040*/  S2R R7, SR_CTAID.Z ;  /* 0x0000000000077919 */ /* 0x000ee20000002700 */
[----:B------:R-:W4:Y:S05]  /*0050*/  S2R R2, SR_TID.X ;  /* 0x0000000000027919 */ /* 0x000f2a0000002100 */
[----:B------:R-:W5:Y:S01]  /*0060*/  LDC.64 R34, c[0x0][0x380] ;  /* 0x0000e000ff227b82 */ /* 0x000f620000000a00 */
[----:B------:R-:W2:Y:S01]  /*0070*/  S2R R3, SR_CTAID.X ;  /* 0x0000000000037919 */ /* 0x000ea20000002500 */
[----:B------:R-:W2:Y:S06]  /*0080*/  S2R R5, SR_TID.Y ;  /* 0x0000000000057919 */ /* 0x000eac0000002200 */
[----:B------:R-:W5:Y:S01]  /*0090*/  LDC.64 R32, c[0x0][0x398] ;  /* 0x0000e600ff207b82 */ /* 0x000f620000000a00 */
[----:B0-----:R-:W-:-:S04]  /*00a0*/  IMAD.SHL.U32 R4, R0, 0x20, RZ ;  /* 0x0000002000047824 */ /* 0x001fc800078e00ff */
[----:B---3--:R-:W-:-:S04]  /*00b0*/  IMAD R7, R7, 0x40, R4 ;  /* 0x0000004007077824 */ /* 0x008fc800078e0204 */
[----:B----4-:R-:W-:Y:S02]  /*00c0*/  IMAD R6, R2, 0x1c2, R7 ;  /* 0x000001c202067824 */ /* 0x010fe400078e0207 */
[----:B--2---:R-:W-:Y:S02]  /*00d0*/  IMAD R7, R3, 0x1b, RZ ;  /* 0x0000001b03077824 */ /* 0x004fe400078e02ff */
[----:B------:R-:W-:Y:S02]  /*00e0*/  IMAD R9, R5, 0x2, R6 ;  /* 0x0000000205097824 */ /* 0x000fe400078e0206 */
[----:B-1----:R-:W-:-:S04]  /*00f0*/  IMAD.WIDE.U32 R36, R7, 0x8, R36 ;  /* 0x0000000807247825 */ /* 0x002fc800078e0024 */
[----:B-----5:R-:W-:Y:S01]  /*0100*/  IMAD.WIDE.U32 R34, R9, 0x8, R34 ;  /* 0x0000000809227825 */ /* 0x020fe200078e0022 */
[----:B------:R-:W2:Y:S04]  /*0110*/  LDG.E.64 R22, desc[UR4][R36.64+0x8] ;  /* 0x0000080424167981 */ /* 0x000ea8000c1e1b00 */
        /* <DEDUP_REMOVED lines=17> */
[----:B----4-:R-:W-:-:S03]  /*0230*/  DMUL R10, R6, R10 ;  /* 0x0000000a060a7228 */ /* 0x010fc60000000000 */
[----:B------:R-:W4:Y:S01]  /*0240*/  LDG.E.64 R6, desc[UR4][R36.64+0x40] ;  /* 0x0000400424067981 */ /* 0x000f22000c1e1b00 */
[----:B-----5:R-:W-:-:S03]  /*0250*/  DFMA R14, R12, R14, R20 ;  /* 0x0000000e0c0e722b */ /* 0x020fc60000000014 */
[----:B------:R-:W5:Y:S04]  /*0260*/  LDG.E.64 R20, desc[UR4][R36.64+0x28] ;  /* 0x0000280424147981 */ /* 0x000f68000c1e1b00 */
[----:B------:R-:W5:Y:S01]  /*0270*/  LDG.E.64 R12, desc[UR4][R34.64+0x38b18] ;  /* 0x038b1804220c7981 */ /* 0x000f62000c1e1b00 */
[----:B------:R-:W-:-:S03]  /*0280*/  DFMA R18, R16, R18, R10 ;  /* 0x000000121012722b */ /* 0x000fc6000000000a */
[----:B------:R-:W5:Y:S04]  /*0290*/  LDG.E.64 R10, desc[UR4][R36.64+0x50] ;  /* 0x00005004240a7981 */ /* 0x000f68000c1e1b00 */
[----:B------:R-:W5:Y:S01]  /*02a0*/  LDG.E.64 R16, desc[UR4][R34.64+0x9b210] ;  /* 0x09b2100422107981 */ /* 0x000f62000c1e1b00 */
[----:B--2---:R-:W-:-:S03]  /*02b0*/  DMUL R8, R8, R22 ;  /* 0x0000001608087228 */ /* 0x004fc60000000000 */
[----:B------:R-:W2:Y:S05]  /*02c0*/  LDG.E.64 R22, desc[UR4][R34.64+0x9b218] ;  /* 0x09b2180422167981 */ /* 0x000eaa000c1e1b00 */
[----:B---3--:R-:W-:Y:S01]  /*02d0*/  DFMA R8, R26, R24, R8 ;  /* 0x000000181a08722b */ /* 0x008fe20000000008 */
[----:B------:R-:W3:Y:S04]  /*02e0*/  LDG.E.64 R24, desc[UR4][R36.64+0x48] ;  /* 0x0000480424187981 */ /* 0x000ee8000c1e1b00 */
[----:B------:R-:W3:Y:S03]  /*02f0*/  LDG.E.64 R26, desc[UR4][R34.64+0x9b208] ;  /* 0x09b20804221a7981 */ /* 0x000ee6000c1e1b00 */
[----:B----4-:R-:W-:-:S02]  /*0300*/  DFMA R30, R30, R6, R8 ;  /* 0x000000061e1e722b */ /* 0x010fc40000000008 */
[----:B------:R-:W2:Y:S04]  /*0310*/  LDG.E.64 R8, desc[UR4][R36.64+0x58] ;  /* 0x0000580424087981 */ /* 0x000ea8000c1e1b00 */
[----:B------:R-:W4:Y:S01]  /*0320*/  LDG.E.64 R6, desc[UR4][R36.64+0x68] ;  /* 0x0000680424067981 */ /* 0x000f22000c1e1b00 */
[----:B-----5:R-:W-:-:S03]  /*0330*/  DFMA R20, R12, R20, R18 ;  /* 0x000000140c14722b */ /* 0x020fc60000000012 */
[----:B------:R-:W4:Y:S04]  /*0340*/  LDG.E.64 R12, desc[UR4][R34.64+0x9b918] ;  /* 0x09b91804220c7981 */ /* 0x000f28000c1e1b00 */
[----:B------:R-:W5:Y:S01]  /*0350*/  LDG.E.64 R18, desc[UR4][R34.64+0x9b910] ;  /* 0x09b9100422127981 */ /* 0x000f62000c1e1b00 */
[----:B------:R-:W-:-:S03]  /*0360*/  DMUL R10, R16, R10 ;  /* 0x0000000a100a7228 */ /* 0x000fc60000000000 */
[----:B------:R-:W5:Y:S05]  /*0370*/  LDG.E.64 R16, desc[UR4][R36.64+0x60] ;  /* 0x0000600424107981 */ /* 0x000f6a000c1e1b00 */
[----:B---3--:R-:W-:Y:S01]  /*0380*/  DFMA R24, R26, R24, R10 ;  /* 0x000000181a18722b */ /* 0x008fe2000000000a */
[----:B------:R-:W3:Y:S04]  /*0390*/  LDG.E.64 R26, desc[UR4][R36.64+0x70] ;  /* 0x00007004241a7981 */ /* 0x000ee8000c1e1b00 */
[----:B------:R-:W3:Y:S03]  /*03a0*/  LDG.E.64 R10, desc[UR4][R34.64+0x9b920] ;  /* 0x09b92004220a7981 */ /* 0x000ee6000c1e1b00 */
[----:B--2---:R-:W-:-:S02]  /*03b0*/  DFMA R8, R22, R8, R24 ;  /* 0x000000081608722b */ /* 0x004fc40000000018 */
[----:B------:R-:W-:Y:S01]  /*03c0*/  DADD R14, RZ, R14 ;  /* 0x00000000ff0e7229 */ /* 0x000fe2000000000e */
[----:B------:R-:W2:Y:S01]  /*03d0*/  LDG.E.64 R24, desc[UR4][R36.64+0xc0] ;  /* 0x0000c00424187981 */ /* 0x000ea2000c1e1b00 */
[----:B----4-:R-:W-:-:S03]  /*03e0*/  DMUL R22, R12, R6 ;  /* 0x000000060c167228 */ /* 0x010fc60000000000 */
[----:B------:R-:W4:Y:S04]  /*03f0*/  LDG.E.64 R12, desc[UR4][R36.64+0x80] ;  /* 0x00008004240c7981 */ /* 0x000f28000c1e1b00 */
[----:B------:R-:W4:Y:S01]  /*0400*/  LDG.E.64 R6, desc[UR4][R34.64+0x9c020] ;  /* 0x09c0200422067981 */ /* 0x000f22000c1e1b00 */
[----:B-----5:R-:W-:-:S03]  /*0410*/  DFMA R18, R18, R16, R22 ;  /* 0x000000101212722b */ /* 0x020fc60000000016 */
[----:B------:R-:W5:Y:S04]  /*0420*/  LDG.E.64 R16, desc[UR4][R36.64+0x78] ;  /* 0x0000780424107981 */ /* 0x000f68000c1e1b00 */
[----:B------:R-:W5:Y:S01]  /*0430*/  LDG.E.64 R22, desc[UR4][R34.64+0x9c018] ;  /* 0x09c0180422167981 */ /* 0x000f62000c1e1b00 */
[----:B---3--:R-:W-:-:S03]  /*0440*/  DFMA R26, R10, R26, R18 ;  /* 0x0000001a0a1a722b */ /* 0x008fc60000000012 */
[----:B------:R-:W3:Y:S04]  /*0450*/  LDG.E.64 R10, desc[UR4][R34.64+0x9c028] ;  /* 0x09c02804220a7981 */ /* 0x000ee8000c1e1b00 */
[----:B------:R-:W2:Y:S01]  /*0460*/  LDG.E.64 R18, desc[UR4][R34.64+0xfe018] ;  /* 0x0fe0180422127981 */ /* 0x000ea2000c1e1b00 */
[----:B----4-:R-:W-:-:S03]  /*0470*/  DMUL R12, R6, R12 ;  /* 0x0000000c060c7228 */ /* 0x010fc60000000000 */
[----:B------:R-:W2:Y:S05]  /*0480*/  LDG.E.64 R6, desc[UR4][R36.64+0x98] ;  /* 0x0000980424067981 */ /* 0x000eaa000c1e1b00 */
[----:B-----5:R-:W-:Y:S02]  /*0490*/  DFMA R16, R22, R16, R12 ;  /* 0x000000101610722b */ /* 0x020fe4000000000c */
[----:B------:R-:W4:Y:S04]  /*04a0*/  LDG.E.64 R12, desc[UR4][R36.64+0x90] ;  /* 0x00009004240c7981 */ /* 0x000f28000c1e1b00 */
[----:B------:R-:W4:Y:S02]  /*04b0*/  LDG.E.64 R22, desc[UR4][R34.64+0xfe010] ;  /* 0x0fe0100422167981 */ /* 0x000f24000c1e1b00 */
[----:B---3--:R-:W-:-:S02]  /*04c0*/  DFMA R28, R10, R28, R16 ;  /* 0x0000001c0a1c722b */ /* 0x008fc40000000010 */
[----:B------:R-:W3:Y:S04]  /*04d0*/  LDG.E.64 R10, desc[UR4][R36.64+0xa0] ;  /* 0x0000a004240a7981 */ /* 0x000ee8000c1e1b00 */
[----:B------:R-:W3:Y:S01]  /*04e0*/  LDG.E.64 R16, desc[UR4][R34.64+0xfe020] ;  /* 0x0fe0200422107981 */ /* 0x000ee2000c1e1b00 */
[----:B--2---:R-:W-:-:S03]  /*04f0*/  DMUL R6, R18, R6 ;  /* 0x0000000612067228 */ /* 0x004fc60000000000 */
[----:B------:R-:W2:Y:S05]  /*0500*/  LDG.E.64 R18, desc[UR4][R36.64+0xa8] ;  /* 0x0000a80424127981 */ /* 0x000eaa000c1e1b00 */
[----:B----4-:R-:W-:Y:S02]  /*0510*/  DFMA R22, R22, R12, R6 ;  /* 0x0000000c1616722b */ /* 0x010fe40000000006 */
[----:B------:R-:W4:Y:S04]  /*0520*/  LDG.E.64 R6, desc[UR4][R36.64+0xb0] ;  /* 0x0000b00424067981 */ /* 0x000f28000c1e1b00 */
[----:B------:R-:W4:Y:S02]  /*0530*/  LDG.E.64 R12, desc[UR4][R34.64+0xfe720] ;  /* 0x0fe72004220c7981 */ /* 0x000f24000c1e1b00 */
[----:B---3--:R-:W-:-:S02]  /*0540*/  DFMA R10, R16, R10, R22 ;  /* 0x0000000a100a722b */ /* 0x008fc40000000016 */
[----:B------:R-:W2:Y:S04]  /*0550*/  LDG.E.64 R22, desc[UR4][R34.64+0xfe718] ;  /* 0x0fe7180422167981 */ /* 0x000ea8000c1e1b00 */
[----:B------:R-:W3:Y:S01]  /*0560*/  LDG.E.64 R16, desc[UR4][R34.64+0xfe728] ;  /* 0x0fe7280422107981 */ /* 0x000ee2000c1e1b00 */
[----:B----4-:R-:W-:-:S03]  /*0570*/  DMUL R6, R12, R6 ;  /* 0x000000060c067228 */ /* 0x010fc60000000000 */
[----:B------:R-:W3:Y:S01]  /*0580*/  LDG.E.64 R12, desc[UR4][R36.64+0xb8] ;  /* 0x0000b804240c7981 */ /* 0x000ee2000c1e1b00 */
[----:B------:R-:W-:-:S03]  /*0590*/  DADD R14, R14, R20 ;  /* 0x000000000e0e7229 */ /* 0x000fc60000000014 */
[----:B------:R-:W4:Y:S05]  /*05a0*/  LDG.E.64 R20, desc[UR4][R36.64+0xc8] ;  /* 0x0000c80424147981 */ /* 0x000f2a000c1e1b00 */
[----:B------:R-:W-:Y:S02]  /*05b0*/  DADD R30, R14, R30 ;  /* 0x000000000e1e7229 */ /* 0x000fe4000000001e */
[----:B------:R-:W5:Y:S01]  /*05c0*/  LDG.E.64 R14, desc[UR4][R34.64+0xfee30] ;  /* 0x0fee3004220e7981 */ /* 0x000f62000c1e1b00 */
[----:B------:R-:W-:-:S06]  /*05d0*/  IMAD.WIDE.U32 R32, R3, 0x8, R32 ;  /* 0x0000000803207825 */ /* 0x000fcc00078e0020 */
[----:B------:R-:W5:Y:S01]  /*05e0*/  LDG.E.64 R32, desc[UR4][R32.64] ;  /* 0x0000000420207981 */ /* 0x000f62000c1e1b00 */
[----:B--2---:R-:W-:Y:S01]  /*05f0*/  DFMA R18, R22, R18, R6 ;  /* 0x000000121612722b */ /* 0x004fe20000000006 */
[----:B------:R-:W0:Y:S02]  /*0600*/  LDC.64 R6, c[0x0][0x3a0] ;  /* 0x0000e800ff067b82 */ /* 0x000e240000000a00 */
[----:B------:R-:W2:Y:S01]  /*0610*/  LDG.E.64 R22, desc[UR4][R34.64+0xfee20] ;  /* 0x0fee200422167981 */ /* 0x000ea2000c1e1b00 */
[----:B0-----:R-:W-:-:S06]  /*0620*/  IMAD.WIDE.U32 R6, R3, 0x8, R6 ;  /* 0x0000000803067825 */ /* 0x001fcc00078e0006 */
[----:B------:R-:W4:Y:S01]  /*0630*/  LDG.E.64 R6, desc[UR4][R6.64] ;  /* 0x0000000406067981 */ /* 0x000f22000c1e1b00 */
[----:B---3--:R-:W-:-:S03]  /*0640*/  DFMA R12, R16, R12, R18 ;  /* 0x0000000c100c722b */ /* 0x008fc60000000012 */
[----:B------:R-:W3:Y:S04]  /*0650*/  LDG.E.64 R18, desc[UR4][R34.64+0xfee28] ;  /* 0x0fee280422127981 */ /* 0x000ee8000c1e1b00 */
[----:B------:R-:W5:Y:S01]  /*0660*/  LDG.E.64 R16, desc[UR4][R36.64+0xd0] ;  /* 0x0000d00424107981 */ /* 0x000f62000c1e1b00 */
        /* <DEDUP_REMOVED lines=8> */
[----:B---3--:R-:W-:Y:S02]  /*06f0*/  DMUL R18, R18, R20 ;  /* 0x0000001412127228 */ /* 0x008fe40000000000 */
[----:B0-----:R-:W-:-:S06]  /*0700*/  DFMA R26, -R6, R8, 1 ;  /* 0x3ff00000061a742b */ /* 0x001fcc0000000108 */
[----:B--2---:R-:W-:Y:S02]  /*0710*/  DFMA R18, R22, R24, R18 ;  /* 0x000000181612722b */ /* 0x004fe40000000012 */
[----:B------:R-:W-:-:S06]  /*0720*/  DFMA R26, R26, R26, R26 ;  /* 0x0000001a1a1a722b */ /* 0x000fcc000000001a */
[----:B-----5:R-:W-:Y:S02]  /*0730*/  DFMA R14, R14, R16, R18 ;  /* 0x000000100e0e722b */ /* 0x020fe40000000012 */
[----:B------:R-:W-:-:S06]  /*0740*/  DFMA R26, R8, R26, R8 ;  /* 0x0000001a081a722b */ /* 0x000fcc0000000008 */
[----:B------:R-:W-:Y:S02]  /*0750*/  DADD R10, R10, R14 ;  /* 0x000000000a0a7229 */ /* 0x000fe4000000000e */
        /* <DEDUP_REMOVED lines=11> */
[----:B------:R-:W-:Y:S05]  /*0810*/  CALL.REL.NOINC `($__internal_44_$__cuda_sm20_div_rn_f64_full) ;  /* 0x00000000005c7944 */ /* 0x000fea0003c00000 */
.L_x_368:
[----:B------:R-:W-:Y:S05]  /*0820*/  BSYNC.RECONVERGENT B0 ;  /* 0x0000000000007941 */ /* 0x000fea0003800200 */
.L_x_367:
        /* <DEDUP_REMOVED lines=9> */
[----:B------:R-:W-:-:S04]  /*08c0*/  IMAD.IADD R3, R4, 0x1, R3 ;  /* 0x0000000104037824 */ /* 0x000fc800078e0203 */
        /* <DEDUP_REMOVED lines=12> */
        .weak           $__internal_44_$__cuda_sm20_div_rn_f64_full
        .type           $__internal_44_$__cuda_sm20_div_rn_f64_full,@function
        .size           $__internal_44_$__cuda_sm20_div_rn_f64_full,(.L_x_435 - $__internal_44_$__cuda_sm20_div_rn_f64_full)
$__internal_44_$__cuda_sm20_div_rn_f64_full:
        /* <DEDUP_REMOVED lines=10> */
[----:B------:R-:W-:Y:S01]  /*0a30*/  ISETP.GE.U32.AND P1, PT, R15, R24, PT ;  /* 0x000000180f00720c */ /* 0x000fe20003f26070 */
[----:B------:R-:W-:Y:S02]  /*0a40*/  IMAD.MOV.U32 R25, RZ, RZ, R15 ;  /* 0x000000ffff197224 */ /* 0x000fe400078e000f */
[----:B------:R-:W-:Y:S01]  /*0a50*/  @!P2 LOP3.LUT R18, R7, 0x7ff00000, RZ, 0xc0, !PT ;  /* 0x7ff000000712a812 */ /* 0x000fe200078ec0ff */
[----:B------:R-:W-:Y:S01]  /*0a60*/  @!P2 IMAD.MOV.U32 R20, RZ, RZ, RZ ;  /* 0x000000ffff14a224 */ /* 0x000fe200078e00ff */
[----:B------:R-:W0:Y:S02]  /*0a70*/  MUFU.RCP64H R17, R9 ;  /* 0x0000000900117308 */ /* 0x000e240000001800 */
[----:B------:R-:W-:Y:S01]  /*0a80*/  @!P2 ISETP.GE.U32.AND P3, PT, R15, R18, PT ;  /* 0x000000120f00a20c */ /* 0x000fe20003f66070 */
[----:B------:R-:W-:Y:S01]  /*0a90*/  IMAD.MOV.U32 R18, RZ, RZ, 0x1ca00000 ;  /* 0x1ca00000ff127424 */ /* 0x000fe200078e00ff */
[----:B------:R-:W-:-:S04]  /*0aa0*/  @!P0 LOP3.LUT R24, R9, 0x7ff00000, RZ, 0xc0, !PT ;  /* 0x7ff0000009188812 */ /* 0x000fc800078ec0ff */
[----:B------:R-:W-:Y:S01]  /*0ab0*/  @!P2 SEL R19, R18, 0x63400000, !P3 ;  /* 0x634000001213a807 */ /* 0x000fe20005800000 */
[----:B------:R-:W-:-:S03]  /*0ac0*/  VIADD R26, R24, 0xffffffff ;  /* 0xffffffff181a7836 */ /* 0x000fc60000000000 */
        /* <DEDUP_REMOVED lines=46> */
.L_x_370:
        /* <DEDUP_REMOVED lines=16> */
.L_x_373:
[----:B------:R-:W-:Y:S01]  /*0eb0*/  LOP3.LUT R19, R7, 0x80000, RZ, 0xfc, !PT ;  /* 0x0008000007137812 */ /* 0x000fe200078efcff */
[----:B------:R-:W-:Y:S01]  /*0ec0*/  IMAD.MOV.U32 R18, RZ, RZ, R6 ;  /* 0x000000ffff127224 */ /* 0x000fe200078e0006 */
[----:B------:R-:W-:Y:S06]  /*0ed0*/  BRA `(.L_x_371) ;  /* 0x0000000000087947 */ /* 0x000fec0003800000 */
.L_x_372:
[----:B------:R-:W-:Y:S01]  /*0ee0*/  LOP3.LUT R19, R11, 0x80000, RZ, 0xfc, !PT ;  /* 0x000800000b137812 */ /* 0x000fe200078efcff */
[----:B------:R-:W-:-:S07]  /*0ef0*/  IMAD.MOV.U32 R18, RZ, RZ, R10 ;  /* 0x000000ffff127224 */ /* 0x000fce00078e000a */
.L_x_371:
[----:B------:R-:W-:Y:S05]  /*0f00*/  BSYNC.RECONVERGENT B1 ;  /* 0x0000000000017941 */ /* 0x000fea0003800200 */
.L_x_369:
[----:B------:R-:W-:Y:S02]  /*0f10*/  IMAD.MOV.U32 R15, RZ, RZ, 0x0 ;  /* 0x00000000ff0f7424 */ /* 0x000fe400078e00ff */
[----:B------:R-:W-:Y:S02]  /*0f20*/  IMAD.MOV.U32 R8, RZ, RZ, R18 ;  /* 0x000000ffff087224 */ /* 0x000fe400078e0012 */
[----:B------:R-:W-:Y:S01]  /*0f30*/  IMAD.MOV.U32 R9, RZ, RZ, R19 ;  /* 0x000000ffff097224 */ /* 0x000fe200078e0013 */
[----:B------:R-:W-:Y:S06]  /*0f40*/  RET.REL.NODEC R14 `(_Z30executeFirstLayer_CONV3D_partCPdS_S_S_S_S_S_) ;  /* 0xfffffff00e2c7950 */ /* 0x000fec0003c3ffff */
.L_x_374:
        /* <DEDUP_REMOVED lines=11> */
.L_x_435:


//--------------------- .text._Z30executeFirstLayer_CONV3D_partBPdS_S_S_S_S_S_ --------------------------
	.section	.text._Z30executeFirstLayer_CONV3D_partBPdS_S_S_S_S_S_,"ax",@progbits
	.align	128
        .global         _Z30executeFirstLayer_CONV3D_partBPdS_S_S_S_S_S_
        .type           _Z30executeFirstLayer_CONV3D_partBPdS_S_S_S_S_S_,@function
        .size           _Z30executeFirstLayer_CONV3D_partBPdS_S_S_S_S_S_,(.L_x_436 - _Z30executeFirstLayer_CONV3D_partBPdS_S_S_S_S_S_)
        .other          _Z30executeFirstLayer_CONV3D_partBPdS_S_S_S_S_S_,@"STO_CUDA_ENTRY STV_DEFAULT"
_Z30executeFirstLayer_CONV3D_partBPdS_S_S_S_S_S_:
.text._Z30executeFirstLayer_CONV3D_partBPdS_S_S_S_S_S_:
[----:B------:R-:W-:Y:S01]  /*0000*/  LDC R1, c[0x0][0x37c] ;  /* 0x0000df00ff017b82 */ /* 0x000fe20000000800 */
[----:B------:R-:W0:Y:S07]  /*0010*/  S2R R0, SR_CTAID.Z ;  /* 0x0000000000007919 */ /* 0x000e2e0000002700 */
[----:B------:R-:W1:Y:S01]  /*0020*/  LDC.64 R36, c[0x0][0x388] ;  /* 0x0000e200ff247b82 */ /* 0x000e620000000a00 */
[----:B------:R-:W2:Y:S01]  /*0030*/  LDCU.64 UR4, c[0x0][0x358] ;  /* 0x00006b00ff0477ac */ /* 0x000ea20008000a00 */
[----:B------:R-:W3:Y:S01]  /*0040*/  S2R R2, SR_CTAID.Y ;  /* 0x0000000000027919 */ /* 0x000ee20000002600 */
        /* <DEDUP_REMOVED lines=124> */
[----:B------:R-:W-:Y:S05]  /*0810*/  CALL.REL.NOINC `($__internal_45_$__cuda_sm20_div_rn_f64_full) ;  /* 0x00000000005c7944 */ /* 0x000fea0003c00000 */
.L_x_376:
[----:B------:R-:W-:Y:S05]  /*0820*/  BSYNC.RECONVERGENT B0 ;  /* 0x0000000000007941 */ /* 0x000fea0003800200 */
.L_x_375:
        /* <DEDUP_REMOVED lines=22> */
        .weak           $__internal_45_$__cuda_sm20_div_rn_f64_full
        .type           $__internal_45_$__cuda_sm20_div_rn_f64_full,@function
        .size           $__internal_45_$__cuda_sm20_div_rn_f64_full,(.L_x_436 - $__internal_45_$__cuda_sm20_div_rn_f64_full)
$__internal_45_$__cuda_sm20_div_rn_f64_full:
        /* <DEDUP_REMOVED lines=66> */
.L_x_378:
        /* <DEDUP_REMOVED lines=16> */
.L_x_381:
[----:B------:R-:W-:Y:S01]  /*0eb0*/  LOP3.LUT R19, R7, 0x80000, RZ, 0xfc, !PT ;  /* 0x0008000007137812 */ /* 0x000fe200078efcff */
[----:B------:R-:W-:Y:S01]  /*0ec0*/  IMAD.MOV.U32 R18, RZ, RZ, R6 ;  /* 0x000000ffff127224 */ /* 0x000fe200078e0006 */
[----:B------:R-:W-:Y:S06]  /*0ed0*/  BRA `(.L_x_379) ;  /* 0x0000000000087947 */ /* 0x000fec0003800000 */
.L_x_380:
[----:B------:R-:W-:Y:S01]  /*0ee0*/  LOP3.LUT R19, R11, 0x80000, RZ, 0xfc, !PT ;  /* 0x000800000b137812 */ /* 0x000fe200078efcff */
[----:B------:R-:W-:-:S07]  /*0ef0*/  IMAD.MOV.U32 R18, RZ, RZ, R10 ;  /* 0x000000ffff127224 */ /* 0x000fce00078e000a */
.L_x_379:
[----:B------:R-:W-:Y:S05]  /*0f00*/  BSYNC.RECONVERGENT B1 ;  /* 0x0000000000017941 */ /* 0x000fea0003800200 */
.L_x_377:
[----:B------:R-:W-:Y:S02]  /*0f10*/  IMAD.MOV.U32 R15, RZ, RZ, 0x0 ;  /* 0x00000000ff0f7424 */ /* 0x000fe400078e00ff */
[----:B------:R-:W-:Y:S02]  /*0f20*/  IMAD.MOV.U32 R8, RZ, RZ, R18 ;  /* 0x000000ffff087224 */ /* 0x000fe400078e0012 */
[----:B------:R-:W-:Y:S01]  /*0f30*/  IMAD.MOV.U32 R9, RZ, RZ, R19 ;  /* 0x000000ffff097224 */ /* 0x000fe200078e0013 */
[----:B------:R-:W-:Y:S06]  /*0f40*/  RET.REL.NODEC R14 `(_Z30executeFirstLayer_CONV3D_partBPdS_S_S_S_S_S_) ;  /* 0xfffffff00e2c7950 */ /* 0x000fec0003c3ffff */
.L_x_382:
        /* <DEDUP_REMOVED lines=11> */
.L_x_436:


//--------------------- .text._Z30executeFirstLayer_CONV3D_partAPdS_S_S_S_S_S_ --------------------------
	.section	.text._Z30executeFirstLayer_CONV3D_partAPdS_S_S_S_S_S_,"ax",@progbits
	.align	128
        .global         _Z30executeFirstLayer_CONV3D_partAPdS_S_S_S_S_S_
        .type           _Z30executeFirstLayer_CONV3D_partAPdS_S_S_S_S_S_,@function
        .size           _Z30executeFirstLayer_CONV3D_partAPdS_S_S_S_S_S_,(.L_x_437 - _Z30executeFirstLayer_CONV3D_partAPdS_S_S_S_S_S_)
        .other          _Z30executeFirstLayer_CONV3D_partAPdS_S_S_S_S_S_,@"STO_CUDA_ENTRY STV_DEFAULT"
_Z30executeFirstLayer_CONV3D_partAPdS_S_S_S_S_S_:
.text._Z30executeFirstLayer_CONV3D_partAPdS_S_S_S_S_S_:
[----:B------:R-:W-:Y:S01]  /*0000*/  LDC R1, c[0x0][0x37c] ;  /* 0x0000df00ff017b82 */ /* 0x000fe20000000800 */
[----:B------:R-:W0:Y:S07]  /*0010*/  S2R R0, SR_CTAID.Y ;  /* 0x0000000000007919 */ /* 0x000e2e0000002600 */
[----:B------:R-:W1:Y:S01]  /*0020*/  LDC.64 R36, c[0x0][0x388] ;  /* 0x0000e200ff247b82 */ /* 0x000e620000000a00 */
[----:B------:R-:W2:Y:S01]  /*0030*/  LDCU.64 UR4, c[0x0][0x358] ;  /* 0x00006b00ff0477ac */ /* 0x000ea20008000a00 */
[----:B------:R-:W0:Y:S01]  /*0040*/  S2R R3, SR_CTAID.Z ;  /* 0x0000000000037919 */ /* 0x000e220000002700 */
[----:B------:R-:W3:Y:S05]  /*0050*/  S2R R2, SR_TID.X ;  /* 0x0000000000027919 */ /* 0x000eea0000002100 */
[----:B------:R-:W4:Y:S01]  /*0060*/  LDC.64 R34, c[0x0][0x380] ;  /* 0x0000e000ff227b82 */ /* 0x000f220000000a00 */
[----:B------:R-:W5:Y:S01]  /*0070*/  S2R R4, SR_CTAID.X ;  /* 0x0000000000047919 */ /* 0x000f620000002500 */
[----:B------:R-:W2:Y:S06]  /*0080*/  S2R R5, SR_TID.Y ;  /* 0x0000000000057919 */ /* 0x000eac0000002200 */
[----:B------:R-:W4:Y:S01]  /*0090*/  LDC.64 R32, c[0x0][0x398] ;  /* 0x0000e600ff207b82 */ /* 0x000f220000000a00 */
[----:B0-----:R-:W-:-:S04]  /*00a0*/  IMAD R7, R0, 0xe1, R3 ;  /* 0x000000e100077824 */ /* 0x001fc800078e0203 */
[----:B------:R-:W-:-:S04]  /*00b0*/  IMAD.SHL.U32 R7, R7, 0x40, RZ ;  /* 0x0000004007077824 */ /* 0x000fc800078e00ff */
[----:B---3--:R-:W-:Y:S02]  /*00c0*/  IMAD R6, R2, 0x1c2, R7 ;  /* 0x000001c202067824 */ /* 0x008fe400078e0207 */
[----:B-----5:R-:W-:Y:S02]  /*00d0*/  IMAD R7, R4, 0x1b, RZ ;  /* 0x0000001b04077824 */ /* 0x020fe400078e02ff */
        /* <DEDUP_REMOVED lines=115> */
[----:B------:R-:W-:Y:S05]  /*0810*/  CALL.REL.NOINC `($__internal_46_$__cuda_sm20_div_rn_f64_full) ;  /* 0x00000000005c7944 */ /* 0x000fea0003c00000 */
.L_x_384:
[----:B------:R-:W-:Y:S05]  /*0820*/  BSYNC.RECONVERGENT B0 ;  /* 0x0000000000007941 */ /* 0x000fea0003800200 */
.L_x_383:
        /* <DEDUP_REMOVED lines=22> */
        .weak           $__internal_46_$__cuda_sm20_div_rn_f64_full
        .type           $__internal_46_$__cuda_sm20_div_rn_f64_full,@function
        .size           $__internal_46_$__cuda_sm20_div_rn_f64_full,(.L_x_437 - $__internal_46_$__cuda_sm20_div_rn_f64_full)
$__internal_46_$__cuda_sm20_div_rn_f64_full:
        /* <DEDUP_REMOVED lines=66> */
.L_x_386:
        /* <DEDUP_REMOVED lines=16> */
.L_x_389:
[----:B------:R-:W-:Y:S01]  /*0eb0*/  LOP3.LUT R19, R7, 0x80000, RZ, 0xfc, !PT ;  /* 0x0008000007137812 */ /* 0x000fe200078efcff */
[----:B------:R-:W-:Y:S01]  /*0ec0*/  IMAD.MOV.U32 R18, RZ, RZ, R6 ;  /* 0x000000ffff127224 */ /* 0x000fe200078e0006 */
[----:B------:R-:W-:Y:S06]  /*0ed0*/  BRA `(.L_x_387) ;  /* 0x0000000000087947 */ /* 0x000fec0003800000 */
.L_x_388:
[----:B------:R-:W-:Y:S01]  /*0ee0*/  LOP3.LUT R19, R11, 0x80000, RZ, 0xfc, !PT ;  /* 0x000800000b137812 */ /* 0x000fe200078efcff */
[----:B------:R-:W-:-:S07]  /*0ef0*/  IMAD.MOV.U32 R18, RZ, RZ, R10 ;  /* 0x000000ffff127224 */ /* 0x000fce00078e000a */
.L_x_387:
[----:B------:R-:W-:Y:S05]  /*0f00*/  BSYNC.RECONVERGENT B1 ;  /* 0x0000000000017941 */ /* 0x000fea0003800200 */
.L_x_385:
[----:B------:R-:W-:Y:S02]  /*0f10*/  IMAD.MOV.U32 R15, RZ, RZ, 0x0 ;  /* 0x00000000ff0f7424 */ /* 0x000fe400078e00ff */
[----:B------:R-:W-:Y:S02]  /*0f20*/  IMAD.MOV.U32 R8, RZ, RZ, R18 ;  /* 0x000000ffff087224 */ /* 0x000fe400078e0012 */
[----:B------:R-:W-:Y:S01]  /*0f30*/  IMAD.MOV.U32 R9, RZ, RZ, R19 ;  /* 0x000000ffff097224 */ /* 0x000fe200078e0013 */
[----:B------:R-:W-:Y:S06]  /*0f40*/  RET.REL.NODEC R14 `(_Z30executeFirstLayer_CONV3D_partAPdS_S_S_S_S_S_) ;  /* 0xfffffff00e2c7950 */ /* 0x000fec0003c3ffff */
.L_x_390:
        /* <DEDUP_REMOVED lines=11> */
.L_x_437:


//--------------------- .nv.shared.reserved.0     --------------------------
	.section	.nv.shared.reserved.0,"aw",@nobits
	.weak		__nv_reservedSMEM_offset_0_alias
	.size		__nv_reservedSMEM_offset_0_alias, 0, 64
	.other		__nv_reservedSMEM_offset_0_alias,@"STO_CUDA_RESERVED_SHARED STV_DEFAULT"
__nv_reservedSMEM_offset_0_alias:
	.zero		0
	.zero		64


//--------------------- .nv.constant0._Z37executeTwentyNineLayer_FullyConnectedPdS_S_S_ --------------------------
	.section	.nv.constant0._Z37executeTwentyNineLayer_FullyConnectedPdS_S_S_,"a",@progbits
	.sectionflags	@""
	.align	4
.nv.constant0._Z37executeTwentyNineLayer_FullyConnectedPdS_S_S_:
	.zero		928


//--------------------- .nv.constant0._Z34executeTwentyEightLayer_AvgPoolingPdS_ --------------------------
	.section	.nv.constant0._Z34executeTwentyEightLayer_AvgPoolingPdS_,"a",@progbits
	.sectionflags	@""
	.align	4
.nv.constant0._Z34executeTwentyEightLayer_AvgPoolingPdS_:
	.zero		912


//--------------------- .nv.constant0._Z27executeTwentySevenLayer_PSCPdS_S_S_S_S_S_ --------------------------
	.section	.nv.constant0._Z27executeTwentySevenLayer_PSCPdS_S_S_S_S_S_,"a",@progbits
	.sectionflags	@""
	.align	4
.nv.constant0._Z27executeTwentySevenLayer_PSCPdS_S_S_S_S_S_:
	.zero		952


//--------------------- .nv.constant0._Z25executeTwentySixLayer_DSCPdS_S_S_S_S_S_ --------------------------
	.section	.nv.constant0._Z25executeTwentySixLayer_DSCPdS_S_S_S_S_S_,"a",@progbits
	.sectionflags	@""
	.align	4
.nv.constant0._Z25executeTwentySixLayer_DSCPdS_S_S_S_S_S_:
	.zero		952


//--------------------- .nv.constant0._Z26executeTwentyFiveLayer_PSCPdS_S_S_S_S_S_ --------------------------
	.section	.nv.constant0._Z26executeTwentyFiveLayer_PSCPdS_S_S_S_S_S_,"a",@progbits
	.sectionflags	@""
	.align	4
.nv.constant0._Z26executeTwentyFiveLayer_PSCPdS_S_S_S_S_S_:
	.zero		952


//--------------------- .nv.constant0._Z26executeTwentyFourLayer_DSCPdS_S_S_S_S_S_ --------------------------
	.section	.nv.constant0._Z26executeTwentyFourLayer_DSCPdS_S_S_S_S_S_,"a",@progbits
	.sectionflags	@""
	.align	4
.nv.constant0._Z26executeTwentyFourLayer_DSCPdS_S_S_S_S_S_:
	.zero		952


//--------------------- .nv.constant0._Z27executeTwentyThreeLayer_PSCPdS_S_S_S_S_S_ --------------------------
	.section	.nv.constant0._Z27executeTwentyThreeLayer_PSCPdS_S_S_S_S_S_,"a",@progbits
	.sectionflags	@""
	.align	4
.nv.constant0._Z27executeTwentyThreeLayer_PSCPdS_S_S_S_S_S_:
	.zero		952


//--------------------- .nv.constant0._Z25executeTwentyTwoLayer_DSCPdS_S_S_S_S_S_ --------------------------
	.section	.nv.constant0._Z25executeTwentyTwoLayer_DSCPdS_S_S_S_S_S_,"a",@progbits
	.sectionflags	@""
	.align	4
.nv.constant0._Z25executeTwentyTwoLayer_DSCPdS_S_S_S_S_S_:
	.zero		952


//--------------------- .nv.constant0._Z25executeTwentyOneLayer_PSCPdS_S_S_S_S_S_ --------------------------
	.section	.nv.constant0._Z25executeTwentyOneLayer_PSCPdS_S_S_S_S_S_,"a",@progbits
	.sectionflags	@""
	.align	4
.nv.constant0._Z25executeTwentyOneLayer_PSCPdS_S_S_S_S_S_:
	.zero		952


//--------------------- .nv.constant0._Z22executeTwentyLayer_DSCPdS_S_S_S_S_S_ --------------------------
	.section	.nv.constant0._Z22executeTwentyLayer_DSCPdS_S_S_S_S_S_,"a",@progbits
	.sectionflags	@""
	.align	4
.nv.constant0._Z22executeTwentyLayer_DSCPdS_S_S_S_S_S_:
	.zero		952


//--------------------- .nv.constant0._Z26executeNineteenthLayer_PSCPdS_S_S_S_S_S_ --------------------------
	.section	.nv.constant0._Z26executeNineteenthLayer_PSCPdS_S_S_S_S_S_,"a",@progbits
	.sectionflags	@""
	.align	4
.nv.constant0._Z26executeNineteenthLayer_PSCPdS_S_S_S_S_S_:
	.zero		952


//--------------------- .nv.constant0._Z26executeEighteenthLayer_DSCPdS_S_S_S_S_S_ --------------------------
	.section	.nv.constant0._Z26executeEighteenthLayer_DSCPdS_S_S_S_S_S_,"a",@progbits
	.sectionflags	@""
	.align	4
.nv.constant0._Z26executeEighteenthLayer_DSCPdS_S_S_S_S_S_:
	.zero		952


//--------------------- .nv.constant0._Z27executeSeventeenthLayer_PSCPdS_S_S_S_S_S_ --------------------------
	.section	.nv.constant0._Z27executeSeventeenthLayer_PSCPdS_S_S_S_S_S_,"a",@progbits
	.sectionflags	@""
	.align	4
.nv.constant0._Z27executeSeventeenthLayer_PSCPdS_S_S_S_S_S_:
	.zero		952


//--------------------- .nv.constant0._Z25executeSixteenthLayer_DSCPdS_S_S_S_S_S_ --------------------------
	.section	.nv.constant0._Z25executeSixteenthLayer_DSCPdS_S_S_S_S_S_,"a",@progbits
	.sectionflags	@""
	.align	4
.nv.constant0._Z25executeSixteenthLayer_DSCPdS_S_S_S_S_S_:
	.zero		952


//--------------------- .nv.constant0._Z25executeFifteenthLayer_PSCPdS_S_S_S_S_S_ --------------------------
	.section	.nv.constant0._Z25executeFifteenthLayer_PSCPdS_S_S_S_S_S_,"a",@progbits
	.sectionflags	@""
	.align	4
.nv.constant0._Z25executeFifteenthLayer_PSCPdS_S_S_S_S_S_:
	.zero		952


//--------------------- .nv.constant0._Z26executeFourteenthLayer_DSCPdS_S_S_S_S_S_ --------------------------
	.section	.nv.constant0._Z26executeFourteenthLayer_DSCPdS_S_S_S_S_S_,"a",@progbits
	.sectionflags	@""
	.align	4
.nv.constant0._Z26executeFourteenthLayer_DSCPdS_S_S_S_S_S_:
	.zero		952


//--------------------- .nv.constant0._Z26executeThirteenthLayer_PSCPdS_S_S_S_S_S_ --------------------------
	.section	.nv.constant0._Z26executeThirteenthLayer_PSCPdS_S_S_S_S_S_,"a",@progbits
	.sectionflags	@""
	.align	4
.nv.constant0._Z26executeThirteenthLayer_PSCPdS_S_S_S_S_S_:
	.zero		952


//--------------------- .nv.constant0._Z23executeTwelfthLayer_DSCPdS_S_S_S_S_S_ --------------------------
	.section	.nv.constant0._Z23executeTwelfthLayer_DSCPdS_S_S_S_S_S_,"a",@progbits
	.sectionflags	@""
	.align	4
.nv.constant0._Z23executeTwelfthLayer_DSCPdS_S_S_S_S_S_:
	.zero		952


//--------------------- .nv.constant0._Z24executeEleventhLayer_PSCPdS_S_S_S_S_S_ --------------------------
	.section	.nv.constant0._Z24executeEleventhLayer_PSCPdS_S_S_S_S_S_,"a",@progbits
	.sectionflags	@""
	.align	4
.nv.constant0._Z24executeEleventhLayer_PSCPdS_S_S_S_S_S_:
	.zero		952


//--------------------- .nv.constant0._Z21executeTenthLayer_DSCPdS_S_S_S_S_S_ --------------------------
	.section	.nv.constant0._Z21executeTenthLayer_DSCPdS_S_S_S_S_S_,"a",@progbits
	.sectionflags	@""
	.align	4
.nv.constant0._Z21executeTenthLayer_DSCPdS_S_S_S_S_S_:
	.zero		952


//--------------------- .nv.constant0._Z21executeNinthLayer_PSCPdS_S_S_S_S_S_ --------------------------
	.section	.nv.constant0._Z21executeNinthLayer_PSCPdS_S_S_S_S_S_,"a",@progbits
	.sectionflags	@""
	.align	4
.nv.constant0._Z21executeNinthLayer_PSCPdS_S_S_S_S_S_:
	.zero		952


//--------------------- .nv.constant0._Z22executeEighthLayer_DSCPdS_S_S_S_S_S_ --------------------------
	.section	.nv.constant0._Z22executeEighthLayer_DSCPdS_S_S_S_S_S_,"a",@progbits
	.sectionflags	@""
	.align	4
.nv.constant0._Z22executeEighthLayer_DSCPdS_S_S_S_S_S_:
	.zero		952


//--------------------- .nv.constant0._Z29executeSeventhLayer_PSC_partDPdS_S_S_S_S_S_ --------------------------
	.section	.nv.constant0._Z29executeSeventhLayer_PSC_partDPdS_S_S_S_S_S_,"a",@progbits
	.sectionflags	@""
	.align	4
.nv.constant0._Z29executeSeventhLayer_PSC_partDPdS_S_S_S_S_S_:
	.zero		952


//--------------------- .nv.constant0._Z29executeSeventhLayer_PSC_partCPdS_S_S_S_S_S_ --------------------------
	.section	.nv.constant0._Z29executeSeventhLayer_PSC_partCPdS_S_S_S_S_S_,"a",@progbits
	.sectionflags	@""
	.align	4
.nv.constant0._Z29executeSeventhLayer_PSC_partCPdS_S_S_S_S_S_:
	.zero		952


//--------------------- .nv.constant0._Z29executeSeventhLayer_PSC_partBPdS_S_S_S_S_S_ --------------------------
	.section	.nv.constant0._Z29executeSeventhLayer_PSC_partBPdS_S_S_S_S_S_,"a",@progbits
	.sectionflags	@""
	.align	4
.nv.constant0._Z29executeSeventhLayer_PSC_partBPdS_S_S_S_S_S_:
	.zero		952


//--------------------- .nv.constant0._Z29executeSeventhLayer_PSC_partAPdS_S_S_S_S_S_ --------------------------
	.section	.nv.constant0._Z29executeSeventhLayer_PSC_partAPdS_S_S_S_S_S_,"a",@progbits
	.sectionflags	@""
	.align	4
.nv.constant0._Z29executeSeventhLayer_PSC_partAPdS_S_S_S_S_S_:
	.zero		952


//--------------------- .nv.constant0._Z27executeSixthLayer_DSC_partDPdS_S_S_S_S_S_ --------------------------
	.section	.nv.constant0._Z27executeSixthLayer_DSC_partDPdS_S_S_S_S_S_,"a",@progbits
	.sectionflags	@""
	.align	4
.nv.constant0._Z27executeSixthLayer_DSC_partDPdS_S_S_S_S_S_:
	.zero		952


//--------------------- .nv.constant0._Z27executeSixthLayer_DSC_partCPdS_S_S_S_S_S_ --------------------------
	.section	.nv.constant0._Z27executeSixthLayer_DSC_partCPdS_S_S_S_S_S_,"a",@progbits
	.sectionflags	@""
	.align	4
.nv.constant0._Z27executeSixthLayer_DSC_partCPdS_S_S_S_S_S_:
	.zero		952


//--------------------- .nv.constant0._Z27executeSixthLayer_DSC_partBPdS_S_S_S_S_S_ --------------------------
	.section	.nv.constant0._Z27executeSixthLayer_DSC_partBPdS_S_S_S_S_S_,"a",@progbits
	.sectionflags	@""
	.align	4
.nv.constant0._Z27executeSixthLayer_DSC_partBPdS_S_S_S_S_S_:
	.zero		952


//--------------------- .nv.constant0._Z27executeSixthLayer_DSC_partAPdS_S_S_S_S_S_ --------------------------
	.section	.nv.constant0._Z27executeSixthLayer_DSC_partAPdS_S_S_S_S_S_,"a",@progbits
	.sectionflags	@""
	.align	4
.nv.constant0._Z27executeSixthLayer_DSC_partAPdS_S_S_S_S_S_:
	.zero		952


//--------------------- .nv.constant0._Z27executeFifthLayer_PSC_partDPdS_S_S_S_S_S_ --------------------------
	.section	.nv.constant0._Z27executeFifthLayer_PSC_partDPdS_S_S_S_S_S_,"a",@progbits
	.sectionflags	@""
	.align	4
.nv.constant0._Z27executeFifthLayer_PSC_partDPdS_S_S_S_S_S_:
	.zero		952


//--------------------- .nv.constant0._Z27executeFifthLayer_PSC_partCPdS_S_S_S_S_S_ --------------------------
	.section	.nv.constant0._Z27executeFifthLayer_PSC_partCPdS_S_S_S_S_S_,"a",@progbits
	.sectionflags	@""
	.align	4
.nv.constant0._Z27executeFifthLayer_PSC_partCPdS_S_S_S_S_S_:
	.zero		952


//--------------------- .nv.constant0._Z27executeFifthLayer_PSC_partBPdS_S_S_S_S_S_ --------------------------
	.section	.nv.constant0._Z27executeFifthLayer_PSC_partBPdS_S_S_S_S_S_,"a",@progbits
	.sectionflags	@""
	.align	4
.nv.constant0._Z27executeFifthLayer_PSC_partBPdS_S_S_S_S_S_:
	.zero		952


//--------------------- .nv.constant0._Z27executeFifthLayer_PSC_partAPdS_S_S_S_S_S_ --------------------------
	.section	.nv.constant0._Z27executeFifthLayer_PSC_partAPdS_S_S_S_S_S_,"a",@progbits
	.sectionflags	@""
	.align	4
.nv.constant0._Z27executeFifthLayer_PSC_partAPdS_S_S_S_S_S_:
	.zero		952


//--------------------- .nv.constant0._Z28executeFourthLayer_DSC_partDPdS_S_S_S_S_S_ --------------------------
	.section	.nv.constant0._Z28executeFourthLayer_DSC_partDPdS_S_S_S_S_S_,"a",@progbits
	.sectionflags	@""
	.align	4
.nv.constant0._Z28executeFourthLayer_DSC_partDPdS_S_S_S_S_S_:
	.zero		952


//--------------------- .nv.constant0._Z28executeFourthLayer_DSC_partCPdS_S_S_S_S_S_ --------------------------
	.section	.nv.constant0._Z28executeFourthLayer_DSC_partCPdS_S_S_S_S_S_,"a",@progbits
	.sectionflags	@""
	.align	4
.nv.constant0._Z28executeFourthLayer_DSC_partCPdS_S_S_S_S_S_:
	.zero		952


//--------------------- .nv.constant0._Z28executeFourthLayer_DSC_partBPdS_S_S_S_S_S_ --------------------------
	.section	.nv.constant0._Z28executeFourthLayer_DSC_partBPdS_S_S_S_S_S_,"a",@progbits
	.sectionflags	@""
	.align	4
.nv.constant0._Z28executeFourthLayer_DSC_partBPdS_S_S_S_S_S_:
	.zero		952


//--------------------- .nv.constant0._Z28executeFourthLayer_DSC_partAPdS_S_S_S_S_S_ --------------------------
	.section	.nv.constant0._Z28executeFourthLayer_DSC_partAPdS_S_S_S_S_S_,"a",@progbits
	.sectionflags	@""
	.align	4
.nv.constant0._Z28executeFourthLayer_DSC_partAPdS_S_S_S_S_S_:
	.zero		952


//--------------------- .nv.constant0._Z27executeThirdLayer_PSC_partCPdS_S_S_S_S_S_ --------------------------
	.section	.nv.constant0._Z27executeThirdLayer_PSC_partCPdS_S_S_S_S_S_,"a",@progbits
	.sectionflags	@""
	.align	4
.nv.constant0._Z27executeThirdLayer_PSC_partCPdS_S_S_S_S_S_:
	.zero		952


//--------------------- .nv.constant0._Z27executeThirdLayer_PSC_partBPdS_S_S_S_S_S_ --------------------------
	.section	.nv.constant0._Z27executeThirdLayer_PSC_partBPdS_S_S_S_S_S_,"a",@progbits
	.sectionflags	@""
	.align	4
.nv.constant0._Z27executeThirdLayer_PSC_partBPdS_S_S_S_S_S_:
	.zero		952


//--------------------- .nv.constant0._Z27executeThirdLayer_PSC_partAPdS_S_S_S_S_S_ --------------------------
	.section	.nv.constant0._Z27executeThirdLayer_PSC_partAPdS_S_S_S_S_S_,"a",@progbits
	.sectionflags	@""
	.align	4
.nv.constant0._Z27executeThirdLayer_PSC_partAPdS_S_S_S_S_S_:
	.zero		952


//--------------------- .nv.constant0._Z28executeSecondLayer_DSC_partCPdS_S_S_S_S_S_ --------------------------
	.section	.nv.constant0._Z28executeSecondLayer_DSC_partCPdS_S_S_S_S_S_,"a",@progbits
	.sectionflags	@""
	.align	4
.nv.constant0._Z28executeSecondLayer_DSC_partCPdS_S_S_S_S_S_:
	.zero		952


//--------------------- .nv.constant0._Z28executeSecondLayer_DSC_partBPdS_S_S_S_S_S_ --------------------------
	.section	.nv.constant0._Z28executeSecondLayer_DSC_partBPdS_S_S_S_S_S_,"a",@progbits
	.sectionflags	@""
	.align	4
.nv.constant0._Z28executeSecondLayer_DSC_partBPdS_S_S_S_S_S_:
	.zero		952


//--------------------- .nv.constant0._Z28executeSecondLayer_DSC_partAPdS_S_S_S_S_S_ --------------------------
	.section	.nv.constant0._Z28executeSecondLayer_DSC_partAPdS_S_S_S_S_S_,"a",@progbits
	.sectionflags	@""
	.align	4
.nv.constant0._Z28executeSecondLayer_DSC_partAPdS_S_S_S_S_S_:
	.zero		952


//--------------------- .nv.constant0._Z30executeFirstLayer_CONV3D_partDPdS_S_S_S_S_S_ --------------------------
	.section	.nv.constant0._Z30executeFirstLayer_CONV3D_partDPdS_S_S_S_S_S_,"a",@progbits
	.sectionflags	@""
	.align	4
.nv.constant0._Z30executeFirstLayer_CONV3D_partDPdS_S_S_S_S_S_:
	.zero		952


//--------------------- .nv.constant0._Z30executeFirstLayer_CONV3D_partCPdS_S_S_S_S_S_ --------------------------
	.section	.nv.constant0._Z30executeFirstLayer_CONV3D_partCPdS_S_S_S_S_S_,"a",@progbits
	.sectionflags	@""
	.align	4
.nv.constant0._Z30executeFirstLayer_CONV3D_partCPdS_S_S_S_S_S_:
	.zero		952


//--------------------- .nv.constant0._Z30executeFirstLayer_CONV3D_partBPdS_S_S_S_S_S_ --------------------------
	.section	.nv.constant0._Z30executeFirstLayer_CONV3D_partBPdS_S_S_S_S_S_,"a",@progbits
	.sectionflags	@""
	.align	4
.nv.constant0._Z30executeFirstLayer_CONV3D_partBPdS_S_S_S_S_S_:
	.zero		952


//--------------------- .nv.constant0._Z30executeFirstLayer_CONV3D_partAPdS_S_S_S_S_S_ --------------------------
	.section	.nv.constant0._Z30executeFirstLayer_CONV3D_partAPdS_S_S_S_S_S_,"a",@progbits
	.sectionflags	@""
	.align	4
.nv.constant0._Z30executeFirstLayer_CONV3D_partAPdS_S_S_S_S_S_:
	.zero		952


//--------------------- SYMBOLS --------------------------

	.type		.nv.reservedSmem.offset0,@object
	.size		.nv.reservedSmem.offset0,0x4
